//
// Generated by NVIDIA NVVM Compiler
//
// Compiler Build ID: CL-36424714
// Cuda compilation tools, release 13.0, V13.0.88
// Based on NVVM 20.0.0
//

.version 9.0
.target sm_100
.address_size 64

	// .globl	_Z29createPartialSolutionUsingBFSPiS_S_iS_S_
.extern .func  (.param .b32 func_retval0) vprintf
(
	.param .b64 vprintf_param_0,
	.param .b64 vprintf_param_1
)
;
.global .align 1 .b8 $str$3[42] = {84, 104, 114, 101, 97, 100, 32, 97, 116, 32, 105, 110, 100, 101, 120, 32, 37, 100, 32, 104, 97, 115, 32, 115, 111, 108, 118, 101, 100, 32, 116, 104, 101, 32, 98, 111, 97, 114, 100, 32, 10};

.visible .entry _Z29createPartialSolutionUsingBFSPiS_S_iS_S_(
	.param .u64 .ptr .align 1 _Z29createPartialSolutionUsingBFSPiS_S_iS_S__param_0,
	.param .u64 .ptr .align 1 _Z29createPartialSolutionUsingBFSPiS_S_iS_S__param_1,
	.param .u64 .ptr .align 1 _Z29createPartialSolutionUsingBFSPiS_S_iS_S__param_2,
	.param .u32 _Z29createPartialSolutionUsingBFSPiS_S_iS_S__param_3,
	.param .u64 .ptr .align 1 _Z29createPartialSolutionUsingBFSPiS_S_iS_S__param_4,
	.param .u64 .ptr .align 1 _Z29createPartialSolutionUsingBFSPiS_S_iS_S__param_5
)
{
	.local .align 2 .b8 	__local_depot0[20];
	.reg .b64 	%SP;
	.reg .b64 	%SPL;
	.reg .pred 	%p<565>;
	.reg .b16 	%rs<569>;
	.reg .b32 	%r<290>;
	.reg .b64 	%rd<452>;

	mov.u64 	%SPL, __local_depot0;
	ld.param.u64 	%rd207, [_Z29createPartialSolutionUsingBFSPiS_S_iS_S__param_0];
	ld.param.u64 	%rd208, [_Z29createPartialSolutionUsingBFSPiS_S_iS_S__param_2];
	ld.param.u32 	%r224, [_Z29createPartialSolutionUsingBFSPiS_S_iS_S__param_3];
	cvta.to.global.u64 	%rd1, %rd208;
	cvta.to.global.u64 	%rd2, %rd207;
	add.u64 	%rd3, %SPL, 0;
	add.u64 	%rd4, %SPL, 10;
	mov.u32 	%r225, %ntid.x;
	mov.u32 	%r226, %ctaid.x;
	mov.u32 	%r227, %tid.x;
	mad.lo.s32 	%r276, %r225, %r226, %r227;
	setp.ge.s32 	%p2, %r276, %r224;
	setp.gt.s32 	%p3, %r276, 32767;
	or.pred  	%p4, %p2, %p3;
	@%p4 bra 	$L__BB0_840;
	min.s32 	%r2, %r224, 32768;
$L__BB0_2:
	mul.lo.s32 	%r277, %r276, 81;
	mul.wide.s32 	%rd211, %r277, 4;
	add.s64 	%rd5, %rd2, %rd211;
$L__BB0_3:
	mul.wide.s32 	%rd212, %r277, 4;
	add.s64 	%rd6, %rd2, %rd212;
	ld.global.u32 	%r6, [%rd6];
	setp.ne.s32 	%p5, %r6, 0;
	@%p5 bra 	$L__BB0_838;
	mad.lo.s32 	%r229, %r276, -81, %r277;
	mul.hi.s32 	%r230, %r229, 954437177;
	shr.u32 	%r231, %r230, 31;
	shr.s32 	%r232, %r230, 1;
	add.s32 	%r233, %r232, %r231;
	mul.lo.s32 	%r234, %r233, 9;
	sub.s32 	%r235, %r229, %r234;
	setp.lt.s32 	%p6, %r229, -8;
	setp.lt.s32 	%p7, %r235, 0;
	or.pred  	%p1, %p6, %p7;
	mul.wide.s32 	%rd213, %r229, 4;
	add.s64 	%rd7, %rd5, %rd213;
	mul.hi.u32 	%r236, %r233, -1431655765;
	shr.u32 	%r237, %r236, 1;
	mul.hi.u32 	%r238, %r235, -1431655765;
	shr.u32 	%r239, %r238, 1;
	mul.wide.s32 	%rd214, %r234, 4;
	add.s64 	%rd8, %rd5, %rd214;
	mul.wide.u32 	%rd215, %r235, 4;
	add.s64 	%rd9, %rd5, %rd215;
	mul.lo.s32 	%r240, %r237, 27;
	mad.lo.s32 	%r241, %r239, 3, %r240;
	mul.wide.s32 	%rd216, %r241, 4;
	add.s64 	%rd10, %rd5, %rd216;
	mov.b32 	%r278, 1;
	not.pred 	%p8, %p1;
$L__BB0_5:
	st.global.u32 	[%rd6], %r278;
	mov.b16 	%rs1, 0;
	st.local.v2.u8 	[%rd4], {%rs1, %rs1};
	st.local.v2.u8 	[%rd4+2], {%rs1, %rs1};
	st.local.v2.u8 	[%rd4+4], {%rs1, %rs1};
	st.local.v2.u8 	[%rd4+6], {%rs1, %rs1};
	st.local.v2.u8 	[%rd4+8], {%rs1, %rs1};
	@%p8 bra 	$L__BB0_755;
	mov.b16 	%rs57, 0;
	st.local.v2.u8 	[%rd3], {%rs57, %rs57};
	st.local.v2.u8 	[%rd3+2], {%rs57, %rs57};
	st.local.v2.u8 	[%rd3+4], {%rs57, %rs57};
	st.local.v2.u8 	[%rd3+6], {%rs57, %rs57};
	st.local.v2.u8 	[%rd3+8], {%rs57, %rs57};
	ld.global.u32 	%r8, [%rd5];
	setp.eq.s32 	%p64, %r8, 0;
	cvt.s64.s32 	%rd245, %r8;
	add.s64 	%rd11, %rd3, %rd245;
	@%p64 bra 	$L__BB0_9;
	ld.local.u8 	%rs58, [%rd11];
	setp.ne.s16 	%p65, %rs58, 0;
	@%p65 bra 	$L__BB0_836;
	mov.b16 	%rs59, 1;
	st.local.u8 	[%rd11], %rs59;
$L__BB0_9:
	ld.global.u32 	%r9, [%rd5+4];
	setp.eq.s32 	%p66, %r9, 0;
	cvt.s64.s32 	%rd246, %r9;
	add.s64 	%rd12, %rd3, %rd246;
	@%p66 bra 	$L__BB0_12;
	ld.local.u8 	%rs60, [%rd12];
	setp.ne.s16 	%p67, %rs60, 0;
	@%p67 bra 	$L__BB0_836;
	mov.b16 	%rs61, 1;
	st.local.u8 	[%rd12], %rs61;
$L__BB0_12:
	ld.global.u32 	%r10, [%rd5+8];
	setp.eq.s32 	%p68, %r10, 0;
	cvt.s64.s32 	%rd247, %r10;
	add.s64 	%rd13, %rd3, %rd247;
	@%p68 bra 	$L__BB0_15;
	ld.local.u8 	%rs62, [%rd13];
	setp.ne.s16 	%p69, %rs62, 0;
	@%p69 bra 	$L__BB0_836;
	mov.b16 	%rs63, 1;
	st.local.u8 	[%rd13], %rs63;
$L__BB0_15:
	ld.global.u32 	%r11, [%rd5+12];
	setp.eq.s32 	%p70, %r11, 0;
	cvt.s64.s32 	%rd248, %r11;
	add.s64 	%rd14, %rd3, %rd248;
	@%p70 bra 	$L__BB0_18;
	ld.local.u8 	%rs64, [%rd14];
	setp.ne.s16 	%p71, %rs64, 0;
	@%p71 bra 	$L__BB0_836;
	mov.b16 	%rs65, 1;
	st.local.u8 	[%rd14], %rs65;
$L__BB0_18:
	ld.global.u32 	%r12, [%rd5+16];
	setp.eq.s32 	%p72, %r12, 0;
	cvt.s64.s32 	%rd249, %r12;
	add.s64 	%rd15, %rd3, %rd249;
	@%p72 bra 	$L__BB0_21;
	ld.local.u8 	%rs66, [%rd15];
	setp.ne.s16 	%p73, %rs66, 0;
	@%p73 bra 	$L__BB0_836;
	mov.b16 	%rs67, 1;
	st.local.u8 	[%rd15], %rs67;
$L__BB0_21:
	ld.global.u32 	%r13, [%rd5+20];
	setp.eq.s32 	%p74, %r13, 0;
	cvt.s64.s32 	%rd250, %r13;
	add.s64 	%rd16, %rd3, %rd250;
	@%p74 bra 	$L__BB0_24;
	ld.local.u8 	%rs68, [%rd16];
	setp.ne.s16 	%p75, %rs68, 0;
	@%p75 bra 	$L__BB0_836;
	mov.b16 	%rs69, 1;
	st.local.u8 	[%rd16], %rs69;
$L__BB0_24:
	ld.global.u32 	%r14, [%rd5+24];
	setp.eq.s32 	%p76, %r14, 0;
	cvt.s64.s32 	%rd251, %r14;
	add.s64 	%rd17, %rd3, %rd251;
	@%p76 bra 	$L__BB0_27;
	ld.local.u8 	%rs70, [%rd17];
	setp.ne.s16 	%p77, %rs70, 0;
	@%p77 bra 	$L__BB0_836;
	mov.b16 	%rs71, 1;
	st.local.u8 	[%rd17], %rs71;
$L__BB0_27:
	ld.global.u32 	%r15, [%rd5+28];
	setp.eq.s32 	%p78, %r15, 0;
	cvt.s64.s32 	%rd252, %r15;
	add.s64 	%rd18, %rd3, %rd252;
	@%p78 bra 	$L__BB0_30;
	ld.local.u8 	%rs72, [%rd18];
	setp.ne.s16 	%p79, %rs72, 0;
	@%p79 bra 	$L__BB0_836;
	mov.b16 	%rs73, 1;
	st.local.u8 	[%rd18], %rs73;
$L__BB0_30:
	ld.global.u32 	%r16, [%rd5+32];
	setp.eq.s32 	%p80, %r16, 0;
	cvt.s64.s32 	%rd253, %r16;
	add.s64 	%rd19, %rd3, %rd253;
	@%p80 bra 	$L__BB0_33;
	ld.local.u8 	%rs74, [%rd19];
	setp.ne.s16 	%p81, %rs74, 0;
	@%p81 bra 	$L__BB0_836;
	mov.b16 	%rs75, 1;
	st.local.u8 	[%rd19], %rs75;
$L__BB0_33:
	mov.b16 	%rs76, 0;
	st.local.v2.u8 	[%rd3], {%rs76, %rs76};
	st.local.v2.u8 	[%rd3+2], {%rs76, %rs76};
	st.local.v2.u8 	[%rd3+4], {%rs76, %rs76};
	st.local.v2.u8 	[%rd3+6], {%rs76, %rs76};
	st.local.v2.u8 	[%rd3+8], {%rs76, %rs76};
	ld.global.u32 	%r17, [%rd5+36];
	setp.eq.s32 	%p82, %r17, 0;
	cvt.s64.s32 	%rd254, %r17;
	add.s64 	%rd20, %rd3, %rd254;
	@%p82 bra 	$L__BB0_36;
	ld.local.u8 	%rs77, [%rd20];
	setp.ne.s16 	%p83, %rs77, 0;
	@%p83 bra 	$L__BB0_836;
	mov.b16 	%rs78, 1;
	st.local.u8 	[%rd20], %rs78;
$L__BB0_36:
	ld.global.u32 	%r18, [%rd5+40];
	setp.eq.s32 	%p84, %r18, 0;
	cvt.s64.s32 	%rd255, %r18;
	add.s64 	%rd21, %rd3, %rd255;
	@%p84 bra 	$L__BB0_39;
	ld.local.u8 	%rs79, [%rd21];
	setp.ne.s16 	%p85, %rs79, 0;
	@%p85 bra 	$L__BB0_836;
	mov.b16 	%rs80, 1;
	st.local.u8 	[%rd21], %rs80;
$L__BB0_39:
	ld.global.u32 	%r19, [%rd5+44];
	setp.eq.s32 	%p86, %r19, 0;
	cvt.s64.s32 	%rd256, %r19;
	add.s64 	%rd22, %rd3, %rd256;
	@%p86 bra 	$L__BB0_42;
	ld.local.u8 	%rs81, [%rd22];
	setp.ne.s16 	%p87, %rs81, 0;
	@%p87 bra 	$L__BB0_836;
	mov.b16 	%rs82, 1;
	st.local.u8 	[%rd22], %rs82;
$L__BB0_42:
	ld.global.u32 	%r20, [%rd5+48];
	setp.eq.s32 	%p88, %r20, 0;
	cvt.s64.s32 	%rd257, %r20;
	add.s64 	%rd23, %rd3, %rd257;
	@%p88 bra 	$L__BB0_45;
	ld.local.u8 	%rs83, [%rd23];
	setp.ne.s16 	%p89, %rs83, 0;
	@%p89 bra 	$L__BB0_836;
	mov.b16 	%rs84, 1;
	st.local.u8 	[%rd23], %rs84;
$L__BB0_45:
	ld.global.u32 	%r21, [%rd5+52];
	setp.eq.s32 	%p90, %r21, 0;
	cvt.s64.s32 	%rd258, %r21;
	add.s64 	%rd24, %rd3, %rd258;
	@%p90 bra 	$L__BB0_48;
	ld.local.u8 	%rs85, [%rd24];
	setp.ne.s16 	%p91, %rs85, 0;
	@%p91 bra 	$L__BB0_836;
	mov.b16 	%rs86, 1;
	st.local.u8 	[%rd24], %rs86;
$L__BB0_48:
	ld.global.u32 	%r22, [%rd5+56];
	setp.eq.s32 	%p92, %r22, 0;
	cvt.s64.s32 	%rd259, %r22;
	add.s64 	%rd25, %rd3, %rd259;
	@%p92 bra 	$L__BB0_51;
	ld.local.u8 	%rs87, [%rd25];
	setp.ne.s16 	%p93, %rs87, 0;
	@%p93 bra 	$L__BB0_836;
	mov.b16 	%rs88, 1;
	st.local.u8 	[%rd25], %rs88;
$L__BB0_51:
	ld.global.u32 	%r23, [%rd5+60];
	setp.eq.s32 	%p94, %r23, 0;
	cvt.s64.s32 	%rd260, %r23;
	add.s64 	%rd26, %rd3, %rd260;
	@%p94 bra 	$L__BB0_54;
	ld.local.u8 	%rs89, [%rd26];
	setp.ne.s16 	%p95, %rs89, 0;
	@%p95 bra 	$L__BB0_836;
	mov.b16 	%rs90, 1;
	st.local.u8 	[%rd26], %rs90;
$L__BB0_54:
	ld.global.u32 	%r24, [%rd5+64];
	setp.eq.s32 	%p96, %r24, 0;
	cvt.s64.s32 	%rd261, %r24;
	add.s64 	%rd27, %rd3, %rd261;
	@%p96 bra 	$L__BB0_57;
	ld.local.u8 	%rs91, [%rd27];
	setp.ne.s16 	%p97, %rs91, 0;
	@%p97 bra 	$L__BB0_836;
	mov.b16 	%rs92, 1;
	st.local.u8 	[%rd27], %rs92;
$L__BB0_57:
	ld.global.u32 	%r25, [%rd5+68];
	setp.eq.s32 	%p98, %r25, 0;
	cvt.s64.s32 	%rd262, %r25;
	add.s64 	%rd28, %rd3, %rd262;
	@%p98 bra 	$L__BB0_60;
	ld.local.u8 	%rs93, [%rd28];
	setp.ne.s16 	%p99, %rs93, 0;
	@%p99 bra 	$L__BB0_836;
	mov.b16 	%rs94, 1;
	st.local.u8 	[%rd28], %rs94;
$L__BB0_60:
	mov.b16 	%rs95, 0;
	st.local.v2.u8 	[%rd3], {%rs95, %rs95};
	st.local.v2.u8 	[%rd3+2], {%rs95, %rs95};
	st.local.v2.u8 	[%rd3+4], {%rs95, %rs95};
	st.local.v2.u8 	[%rd3+6], {%rs95, %rs95};
	st.local.v2.u8 	[%rd3+8], {%rs95, %rs95};
	ld.global.u32 	%r26, [%rd5+72];
	setp.eq.s32 	%p100, %r26, 0;
	cvt.s64.s32 	%rd263, %r26;
	add.s64 	%rd29, %rd3, %rd263;
	@%p100 bra 	$L__BB0_63;
	ld.local.u8 	%rs96, [%rd29];
	setp.ne.s16 	%p101, %rs96, 0;
	@%p101 bra 	$L__BB0_836;
	mov.b16 	%rs97, 1;
	st.local.u8 	[%rd29], %rs97;
$L__BB0_63:
	ld.global.u32 	%r27, [%rd5+76];
	setp.eq.s32 	%p102, %r27, 0;
	cvt.s64.s32 	%rd264, %r27;
	add.s64 	%rd30, %rd3, %rd264;
	@%p102 bra 	$L__BB0_66;
	ld.local.u8 	%rs98, [%rd30];
	setp.ne.s16 	%p103, %rs98, 0;
	@%p103 bra 	$L__BB0_836;
	mov.b16 	%rs99, 1;
	st.local.u8 	[%rd30], %rs99;
$L__BB0_66:
	ld.global.u32 	%r28, [%rd5+80];
	setp.eq.s32 	%p104, %r28, 0;
	cvt.s64.s32 	%rd265, %r28;
	add.s64 	%rd31, %rd3, %rd265;
	@%p104 bra 	$L__BB0_69;
	ld.local.u8 	%rs100, [%rd31];
	setp.ne.s16 	%p105, %rs100, 0;
	@%p105 bra 	$L__BB0_836;
	mov.b16 	%rs101, 1;
	st.local.u8 	[%rd31], %rs101;
$L__BB0_69:
	ld.global.u32 	%r29, [%rd5+84];
	setp.eq.s32 	%p106, %r29, 0;
	cvt.s64.s32 	%rd266, %r29;
	add.s64 	%rd32, %rd3, %rd266;
	@%p106 bra 	$L__BB0_72;
	ld.local.u8 	%rs102, [%rd32];
	setp.ne.s16 	%p107, %rs102, 0;
	@%p107 bra 	$L__BB0_836;
	mov.b16 	%rs103, 1;
	st.local.u8 	[%rd32], %rs103;
$L__BB0_72:
	ld.global.u32 	%r30, [%rd5+88];
	setp.eq.s32 	%p108, %r30, 0;
	cvt.s64.s32 	%rd267, %r30;
	add.s64 	%rd33, %rd3, %rd267;
	@%p108 bra 	$L__BB0_75;
	ld.local.u8 	%rs104, [%rd33];
	setp.ne.s16 	%p109, %rs104, 0;
	@%p109 bra 	$L__BB0_836;
	mov.b16 	%rs105, 1;
	st.local.u8 	[%rd33], %rs105;
$L__BB0_75:
	ld.global.u32 	%r31, [%rd5+92];
	setp.eq.s32 	%p110, %r31, 0;
	cvt.s64.s32 	%rd268, %r31;
	add.s64 	%rd34, %rd3, %rd268;
	@%p110 bra 	$L__BB0_78;
	ld.local.u8 	%rs106, [%rd34];
	setp.ne.s16 	%p111, %rs106, 0;
	@%p111 bra 	$L__BB0_836;
	mov.b16 	%rs107, 1;
	st.local.u8 	[%rd34], %rs107;
$L__BB0_78:
	ld.global.u32 	%r32, [%rd5+96];
	setp.eq.s32 	%p112, %r32, 0;
	cvt.s64.s32 	%rd269, %r32;
	add.s64 	%rd35, %rd3, %rd269;
	@%p112 bra 	$L__BB0_81;
	ld.local.u8 	%rs108, [%rd35];
	setp.ne.s16 	%p113, %rs108, 0;
	@%p113 bra 	$L__BB0_836;
	mov.b16 	%rs109, 1;
	st.local.u8 	[%rd35], %rs109;
$L__BB0_81:
	ld.global.u32 	%r33, [%rd5+100];
	setp.eq.s32 	%p114, %r33, 0;
	cvt.s64.s32 	%rd270, %r33;
	add.s64 	%rd36, %rd3, %rd270;
	@%p114 bra 	$L__BB0_84;
	ld.local.u8 	%rs110, [%rd36];
	setp.ne.s16 	%p115, %rs110, 0;
	@%p115 bra 	$L__BB0_836;
	mov.b16 	%rs111, 1;
	st.local.u8 	[%rd36], %rs111;
$L__BB0_84:
	ld.global.u32 	%r34, [%rd5+104];
	setp.eq.s32 	%p116, %r34, 0;
	cvt.s64.s32 	%rd271, %r34;
	add.s64 	%rd37, %rd3, %rd271;
	@%p116 bra 	$L__BB0_87;
	ld.local.u8 	%rs112, [%rd37];
	setp.ne.s16 	%p117, %rs112, 0;
	@%p117 bra 	$L__BB0_836;
	mov.b16 	%rs113, 1;
	st.local.u8 	[%rd37], %rs113;
$L__BB0_87:
	mov.b16 	%rs114, 0;
	st.local.v2.u8 	[%rd3], {%rs114, %rs114};
	st.local.v2.u8 	[%rd3+2], {%rs114, %rs114};
	st.local.v2.u8 	[%rd3+4], {%rs114, %rs114};
	st.local.v2.u8 	[%rd3+6], {%rs114, %rs114};
	st.local.v2.u8 	[%rd3+8], {%rs114, %rs114};
	ld.global.u32 	%r35, [%rd5+108];
	setp.eq.s32 	%p118, %r35, 0;
	cvt.s64.s32 	%rd272, %r35;
	add.s64 	%rd38, %rd3, %rd272;
	@%p118 bra 	$L__BB0_90;
	ld.local.u8 	%rs115, [%rd38];
	setp.ne.s16 	%p119, %rs115, 0;
	@%p119 bra 	$L__BB0_836;
	mov.b16 	%rs116, 1;
	st.local.u8 	[%rd38], %rs116;
$L__BB0_90:
	ld.global.u32 	%r36, [%rd5+112];
	setp.eq.s32 	%p120, %r36, 0;
	cvt.s64.s32 	%rd273, %r36;
	add.s64 	%rd39, %rd3, %rd273;
	@%p120 bra 	$L__BB0_93;
	ld.local.u8 	%rs117, [%rd39];
	setp.ne.s16 	%p121, %rs117, 0;
	@%p121 bra 	$L__BB0_836;
	mov.b16 	%rs118, 1;
	st.local.u8 	[%rd39], %rs118;
$L__BB0_93:
	ld.global.u32 	%r37, [%rd5+116];
	setp.eq.s32 	%p122, %r37, 0;
	cvt.s64.s32 	%rd274, %r37;
	add.s64 	%rd40, %rd3, %rd274;
	@%p122 bra 	$L__BB0_96;
	ld.local.u8 	%rs119, [%rd40];
	setp.ne.s16 	%p123, %rs119, 0;
	@%p123 bra 	$L__BB0_836;
	mov.b16 	%rs120, 1;
	st.local.u8 	[%rd40], %rs120;
$L__BB0_96:
	ld.global.u32 	%r38, [%rd5+120];
	setp.eq.s32 	%p124, %r38, 0;
	cvt.s64.s32 	%rd275, %r38;
	add.s64 	%rd41, %rd3, %rd275;
	@%p124 bra 	$L__BB0_99;
	ld.local.u8 	%rs121, [%rd41];
	setp.ne.s16 	%p125, %rs121, 0;
	@%p125 bra 	$L__BB0_836;
	mov.b16 	%rs122, 1;
	st.local.u8 	[%rd41], %rs122;
$L__BB0_99:
	ld.global.u32 	%r39, [%rd5+124];
	setp.eq.s32 	%p126, %r39, 0;
	cvt.s64.s32 	%rd276, %r39;
	add.s64 	%rd42, %rd3, %rd276;
	@%p126 bra 	$L__BB0_102;
	ld.local.u8 	%rs123, [%rd42];
	setp.ne.s16 	%p127, %rs123, 0;
	@%p127 bra 	$L__BB0_836;
	mov.b16 	%rs124, 1;
	st.local.u8 	[%rd42], %rs124;
$L__BB0_102:
	ld.global.u32 	%r40, [%rd5+128];
	setp.eq.s32 	%p128, %r40, 0;
	cvt.s64.s32 	%rd277, %r40;
	add.s64 	%rd43, %rd3, %rd277;
	@%p128 bra 	$L__BB0_105;
	ld.local.u8 	%rs125, [%rd43];
	setp.ne.s16 	%p129, %rs125, 0;
	@%p129 bra 	$L__BB0_836;
	mov.b16 	%rs126, 1;
	st.local.u8 	[%rd43], %rs126;
$L__BB0_105:
	ld.global.u32 	%r41, [%rd5+132];
	setp.eq.s32 	%p130, %r41, 0;
	cvt.s64.s32 	%rd278, %r41;
	add.s64 	%rd44, %rd3, %rd278;
	@%p130 bra 	$L__BB0_108;
	ld.local.u8 	%rs127, [%rd44];
	setp.ne.s16 	%p131, %rs127, 0;
	@%p131 bra 	$L__BB0_836;
	mov.b16 	%rs128, 1;
	st.local.u8 	[%rd44], %rs128;
$L__BB0_108:
	ld.global.u32 	%r42, [%rd5+136];
	setp.eq.s32 	%p132, %r42, 0;
	cvt.s64.s32 	%rd279, %r42;
	add.s64 	%rd45, %rd3, %rd279;
	@%p132 bra 	$L__BB0_111;
	ld.local.u8 	%rs129, [%rd45];
	setp.ne.s16 	%p133, %rs129, 0;
	@%p133 bra 	$L__BB0_836;
	mov.b16 	%rs130, 1;
	st.local.u8 	[%rd45], %rs130;
$L__BB0_111:
	ld.global.u32 	%r43, [%rd5+140];
	setp.eq.s32 	%p134, %r43, 0;
	cvt.s64.s32 	%rd280, %r43;
	add.s64 	%rd46, %rd3, %rd280;
	@%p134 bra 	$L__BB0_114;
	ld.local.u8 	%rs131, [%rd46];
	setp.ne.s16 	%p135, %rs131, 0;
	@%p135 bra 	$L__BB0_836;
	mov.b16 	%rs132, 1;
	st.local.u8 	[%rd46], %rs132;
$L__BB0_114:
	mov.b16 	%rs133, 0;
	st.local.v2.u8 	[%rd3], {%rs133, %rs133};
	st.local.v2.u8 	[%rd3+2], {%rs133, %rs133};
	st.local.v2.u8 	[%rd3+4], {%rs133, %rs133};
	st.local.v2.u8 	[%rd3+6], {%rs133, %rs133};
	st.local.v2.u8 	[%rd3+8], {%rs133, %rs133};
	ld.global.u32 	%r44, [%rd5+144];
	setp.eq.s32 	%p136, %r44, 0;
	cvt.s64.s32 	%rd281, %r44;
	add.s64 	%rd47, %rd3, %rd281;
	@%p136 bra 	$L__BB0_117;
	ld.local.u8 	%rs134, [%rd47];
	setp.ne.s16 	%p137, %rs134, 0;
	@%p137 bra 	$L__BB0_836;
	mov.b16 	%rs135, 1;
	st.local.u8 	[%rd47], %rs135;
$L__BB0_117:
	ld.global.u32 	%r45, [%rd5+148];
	setp.eq.s32 	%p138, %r45, 0;
	cvt.s64.s32 	%rd282, %r45;
	add.s64 	%rd48, %rd3, %rd282;
	@%p138 bra 	$L__BB0_120;
	ld.local.u8 	%rs136, [%rd48];
	setp.ne.s16 	%p139, %rs136, 0;
	@%p139 bra 	$L__BB0_836;
	mov.b16 	%rs137, 1;
	st.local.u8 	[%rd48], %rs137;
$L__BB0_120:
	ld.global.u32 	%r46, [%rd5+152];
	setp.eq.s32 	%p140, %r46, 0;
	cvt.s64.s32 	%rd283, %r46;
	add.s64 	%rd49, %rd3, %rd283;
	@%p140 bra 	$L__BB0_123;
	ld.local.u8 	%rs138, [%rd49];
	setp.ne.s16 	%p141, %rs138, 0;
	@%p141 bra 	$L__BB0_836;
	mov.b16 	%rs139, 1;
	st.local.u8 	[%rd49], %rs139;
$L__BB0_123:
	ld.global.u32 	%r47, [%rd5+156];
	setp.eq.s32 	%p142, %r47, 0;
	cvt.s64.s32 	%rd284, %r47;
	add.s64 	%rd50, %rd3, %rd284;
	@%p142 bra 	$L__BB0_126;
	ld.local.u8 	%rs140, [%rd50];
	setp.ne.s16 	%p143, %rs140, 0;
	@%p143 bra 	$L__BB0_836;
	mov.b16 	%rs141, 1;
	st.local.u8 	[%rd50], %rs141;
$L__BB0_126:
	ld.global.u32 	%r48, [%rd5+160];
	setp.eq.s32 	%p144, %r48, 0;
	cvt.s64.s32 	%rd285, %r48;
	add.s64 	%rd51, %rd3, %rd285;
	@%p144 bra 	$L__BB0_129;
	ld.local.u8 	%rs142, [%rd51];
	setp.ne.s16 	%p145, %rs142, 0;
	@%p145 bra 	$L__BB0_836;
	mov.b16 	%rs143, 1;
	st.local.u8 	[%rd51], %rs143;
$L__BB0_129:
	ld.global.u32 	%r49, [%rd5+164];
	setp.eq.s32 	%p146, %r49, 0;
	cvt.s64.s32 	%rd286, %r49;
	add.s64 	%rd52, %rd3, %rd286;
	@%p146 bra 	$L__BB0_132;
	ld.local.u8 	%rs144, [%rd52];
	setp.ne.s16 	%p147, %rs144, 0;
	@%p147 bra 	$L__BB0_836;
	mov.b16 	%rs145, 1;
	st.local.u8 	[%rd52], %rs145;
$L__BB0_132:
	ld.global.u32 	%r50, [%rd5+168];
	setp.eq.s32 	%p148, %r50, 0;
	cvt.s64.s32 	%rd287, %r50;
	add.s64 	%rd53, %rd3, %rd287;
	@%p148 bra 	$L__BB0_135;
	ld.local.u8 	%rs146, [%rd53];
	setp.ne.s16 	%p149, %rs146, 0;
	@%p149 bra 	$L__BB0_836;
	mov.b16 	%rs147, 1;
	st.local.u8 	[%rd53], %rs147;
$L__BB0_135:
	ld.global.u32 	%r51, [%rd5+172];
	setp.eq.s32 	%p150, %r51, 0;
	cvt.s64.s32 	%rd288, %r51;
	add.s64 	%rd54, %rd3, %rd288;
	@%p150 bra 	$L__BB0_138;
	ld.local.u8 	%rs148, [%rd54];
	setp.ne.s16 	%p151, %rs148, 0;
	@%p151 bra 	$L__BB0_836;
	mov.b16 	%rs149, 1;
	st.local.u8 	[%rd54], %rs149;
$L__BB0_138:
	ld.global.u32 	%r52, [%rd5+176];
	setp.eq.s32 	%p152, %r52, 0;
	cvt.s64.s32 	%rd289, %r52;
	add.s64 	%rd55, %rd3, %rd289;
	@%p152 bra 	$L__BB0_141;
	ld.local.u8 	%rs150, [%rd55];
	setp.ne.s16 	%p153, %rs150, 0;
	@%p153 bra 	$L__BB0_836;
	mov.b16 	%rs151, 1;
	st.local.u8 	[%rd55], %rs151;
$L__BB0_141:
	mov.b16 	%rs152, 0;
	st.local.v2.u8 	[%rd3], {%rs152, %rs152};
	st.local.v2.u8 	[%rd3+2], {%rs152, %rs152};
	st.local.v2.u8 	[%rd3+4], {%rs152, %rs152};
	st.local.v2.u8 	[%rd3+6], {%rs152, %rs152};
	st.local.v2.u8 	[%rd3+8], {%rs152, %rs152};
	ld.global.u32 	%r53, [%rd5+180];
	setp.eq.s32 	%p154, %r53, 0;
	cvt.s64.s32 	%rd290, %r53;
	add.s64 	%rd56, %rd3, %rd290;
	@%p154 bra 	$L__BB0_144;
	ld.local.u8 	%rs153, [%rd56];
	setp.ne.s16 	%p155, %rs153, 0;
	@%p155 bra 	$L__BB0_836;
	mov.b16 	%rs154, 1;
	st.local.u8 	[%rd56], %rs154;
$L__BB0_144:
	ld.global.u32 	%r54, [%rd5+184];
	setp.eq.s32 	%p156, %r54, 0;
	cvt.s64.s32 	%rd291, %r54;
	add.s64 	%rd57, %rd3, %rd291;
	@%p156 bra 	$L__BB0_147;
	ld.local.u8 	%rs155, [%rd57];
	setp.ne.s16 	%p157, %rs155, 0;
	@%p157 bra 	$L__BB0_836;
	mov.b16 	%rs156, 1;
	st.local.u8 	[%rd57], %rs156;
$L__BB0_147:
	ld.global.u32 	%r55, [%rd5+188];
	setp.eq.s32 	%p158, %r55, 0;
	cvt.s64.s32 	%rd292, %r55;
	add.s64 	%rd58, %rd3, %rd292;
	@%p158 bra 	$L__BB0_150;
	ld.local.u8 	%rs157, [%rd58];
	setp.ne.s16 	%p159, %rs157, 0;
	@%p159 bra 	$L__BB0_836;
	mov.b16 	%rs158, 1;
	st.local.u8 	[%rd58], %rs158;
$L__BB0_150:
	ld.global.u32 	%r56, [%rd5+192];
	setp.eq.s32 	%p160, %r56, 0;
	cvt.s64.s32 	%rd293, %r56;
	add.s64 	%rd59, %rd3, %rd293;
	@%p160 bra 	$L__BB0_153;
	ld.local.u8 	%rs159, [%rd59];
	setp.ne.s16 	%p161, %rs159, 0;
	@%p161 bra 	$L__BB0_836;
	mov.b16 	%rs160, 1;
	st.local.u8 	[%rd59], %rs160;
$L__BB0_153:
	ld.global.u32 	%r57, [%rd5+196];
	setp.eq.s32 	%p162, %r57, 0;
	cvt.s64.s32 	%rd294, %r57;
	add.s64 	%rd60, %rd3, %rd294;
	@%p162 bra 	$L__BB0_156;
	ld.local.u8 	%rs161, [%rd60];
	setp.ne.s16 	%p163, %rs161, 0;
	@%p163 bra 	$L__BB0_836;
	mov.b16 	%rs162, 1;
	st.local.u8 	[%rd60], %rs162;
$L__BB0_156:
	ld.global.u32 	%r58, [%rd5+200];
	setp.eq.s32 	%p164, %r58, 0;
	cvt.s64.s32 	%rd295, %r58;
	add.s64 	%rd61, %rd3, %rd295;
	@%p164 bra 	$L__BB0_159;
	ld.local.u8 	%rs163, [%rd61];
	setp.ne.s16 	%p165, %rs163, 0;
	@%p165 bra 	$L__BB0_836;
	mov.b16 	%rs164, 1;
	st.local.u8 	[%rd61], %rs164;
$L__BB0_159:
	ld.global.u32 	%r59, [%rd5+204];
	setp.eq.s32 	%p166, %r59, 0;
	cvt.s64.s32 	%rd296, %r59;
	add.s64 	%rd62, %rd3, %rd296;
	@%p166 bra 	$L__BB0_162;
	ld.local.u8 	%rs165, [%rd62];
	setp.ne.s16 	%p167, %rs165, 0;
	@%p167 bra 	$L__BB0_836;
	mov.b16 	%rs166, 1;
	st.local.u8 	[%rd62], %rs166;
$L__BB0_162:
	ld.global.u32 	%r60, [%rd5+208];
	setp.eq.s32 	%p168, %r60, 0;
	cvt.s64.s32 	%rd297, %r60;
	add.s64 	%rd63, %rd3, %rd297;
	@%p168 bra 	$L__BB0_165;
	ld.local.u8 	%rs167, [%rd63];
	setp.ne.s16 	%p169, %rs167, 0;
	@%p169 bra 	$L__BB0_836;
	mov.b16 	%rs168, 1;
	st.local.u8 	[%rd63], %rs168;
$L__BB0_165:
	ld.global.u32 	%r61, [%rd5+212];
	setp.eq.s32 	%p170, %r61, 0;
	cvt.s64.s32 	%rd298, %r61;
	add.s64 	%rd64, %rd3, %rd298;
	@%p170 bra 	$L__BB0_168;
	ld.local.u8 	%rs169, [%rd64];
	setp.ne.s16 	%p171, %rs169, 0;
	@%p171 bra 	$L__BB0_836;
	mov.b16 	%rs170, 1;
	st.local.u8 	[%rd64], %rs170;
$L__BB0_168:
	mov.b16 	%rs171, 0;
	st.local.v2.u8 	[%rd3], {%rs171, %rs171};
	st.local.v2.u8 	[%rd3+2], {%rs171, %rs171};
	st.local.v2.u8 	[%rd3+4], {%rs171, %rs171};
	st.local.v2.u8 	[%rd3+6], {%rs171, %rs171};
	st.local.v2.u8 	[%rd3+8], {%rs171, %rs171};
	ld.global.u32 	%r62, [%rd5+216];
	setp.eq.s32 	%p172, %r62, 0;
	cvt.s64.s32 	%rd299, %r62;
	add.s64 	%rd65, %rd3, %rd299;
	@%p172 bra 	$L__BB0_171;
	ld.local.u8 	%rs172, [%rd65];
	setp.ne.s16 	%p173, %rs172, 0;
	@%p173 bra 	$L__BB0_836;
	mov.b16 	%rs173, 1;
	st.local.u8 	[%rd65], %rs173;
$L__BB0_171:
	ld.global.u32 	%r63, [%rd5+220];
	setp.eq.s32 	%p174, %r63, 0;
	cvt.s64.s32 	%rd300, %r63;
	add.s64 	%rd66, %rd3, %rd300;
	@%p174 bra 	$L__BB0_174;
	ld.local.u8 	%rs174, [%rd66];
	setp.ne.s16 	%p175, %rs174, 0;
	@%p175 bra 	$L__BB0_836;
	mov.b16 	%rs175, 1;
	st.local.u8 	[%rd66], %rs175;
$L__BB0_174:
	ld.global.u32 	%r64, [%rd5+224];
	setp.eq.s32 	%p176, %r64, 0;
	cvt.s64.s32 	%rd301, %r64;
	add.s64 	%rd67, %rd3, %rd301;
	@%p176 bra 	$L__BB0_177;
	ld.local.u8 	%rs176, [%rd67];
	setp.ne.s16 	%p177, %rs176, 0;
	@%p177 bra 	$L__BB0_836;
	mov.b16 	%rs177, 1;
	st.local.u8 	[%rd67], %rs177;
$L__BB0_177:
	ld.global.u32 	%r65, [%rd5+228];
	setp.eq.s32 	%p178, %r65, 0;
	cvt.s64.s32 	%rd302, %r65;
	add.s64 	%rd68, %rd3, %rd302;
	@%p178 bra 	$L__BB0_180;
	ld.local.u8 	%rs178, [%rd68];
	setp.ne.s16 	%p179, %rs178, 0;
	@%p179 bra 	$L__BB0_836;
	mov.b16 	%rs179, 1;
	st.local.u8 	[%rd68], %rs179;
$L__BB0_180:
	ld.global.u32 	%r66, [%rd5+232];
	setp.eq.s32 	%p180, %r66, 0;
	cvt.s64.s32 	%rd303, %r66;
	add.s64 	%rd69, %rd3, %rd303;
	@%p180 bra 	$L__BB0_183;
	ld.local.u8 	%rs180, [%rd69];
	setp.ne.s16 	%p181, %rs180, 0;
	@%p181 bra 	$L__BB0_836;
	mov.b16 	%rs181, 1;
	st.local.u8 	[%rd69], %rs181;
$L__BB0_183:
	ld.global.u32 	%r67, [%rd5+236];
	setp.eq.s32 	%p182, %r67, 0;
	cvt.s64.s32 	%rd304, %r67;
	add.s64 	%rd70, %rd3, %rd304;
	@%p182 bra 	$L__BB0_186;
	ld.local.u8 	%rs182, [%rd70];
	setp.ne.s16 	%p183, %rs182, 0;
	@%p183 bra 	$L__BB0_836;
	mov.b16 	%rs183, 1;
	st.local.u8 	[%rd70], %rs183;
$L__BB0_186:
	ld.global.u32 	%r68, [%rd5+240];
	setp.eq.s32 	%p184, %r68, 0;
	cvt.s64.s32 	%rd305, %r68;
	add.s64 	%rd71, %rd3, %rd305;
	@%p184 bra 	$L__BB0_189;
	ld.local.u8 	%rs184, [%rd71];
	setp.ne.s16 	%p185, %rs184, 0;
	@%p185 bra 	$L__BB0_836;
	mov.b16 	%rs185, 1;
	st.local.u8 	[%rd71], %rs185;
$L__BB0_189:
	ld.global.u32 	%r69, [%rd5+244];
	setp.eq.s32 	%p186, %r69, 0;
	cvt.s64.s32 	%rd306, %r69;
	add.s64 	%rd72, %rd3, %rd306;
	@%p186 bra 	$L__BB0_192;
	ld.local.u8 	%rs186, [%rd72];
	setp.ne.s16 	%p187, %rs186, 0;
	@%p187 bra 	$L__BB0_836;
	mov.b16 	%rs187, 1;
	st.local.u8 	[%rd72], %rs187;
$L__BB0_192:
	ld.global.u32 	%r70, [%rd5+248];
	setp.eq.s32 	%p188, %r70, 0;
	cvt.s64.s32 	%rd307, %r70;
	add.s64 	%rd73, %rd3, %rd307;
	@%p188 bra 	$L__BB0_195;
	ld.local.u8 	%rs188, [%rd73];
	setp.ne.s16 	%p189, %rs188, 0;
	@%p189 bra 	$L__BB0_836;
	mov.b16 	%rs189, 1;
	st.local.u8 	[%rd73], %rs189;
$L__BB0_195:
	mov.b16 	%rs190, 0;
	st.local.v2.u8 	[%rd3], {%rs190, %rs190};
	st.local.v2.u8 	[%rd3+2], {%rs190, %rs190};
	st.local.v2.u8 	[%rd3+4], {%rs190, %rs190};
	st.local.v2.u8 	[%rd3+6], {%rs190, %rs190};
	st.local.v2.u8 	[%rd3+8], {%rs190, %rs190};
	ld.global.u32 	%r71, [%rd5+252];
	setp.eq.s32 	%p190, %r71, 0;
	cvt.s64.s32 	%rd308, %r71;
	add.s64 	%rd74, %rd3, %rd308;
	@%p190 bra 	$L__BB0_198;
	ld.local.u8 	%rs191, [%rd74];
	setp.ne.s16 	%p191, %rs191, 0;
	@%p191 bra 	$L__BB0_836;
	mov.b16 	%rs192, 1;
	st.local.u8 	[%rd74], %rs192;
$L__BB0_198:
	ld.global.u32 	%r72, [%rd5+256];
	setp.eq.s32 	%p192, %r72, 0;
	cvt.s64.s32 	%rd309, %r72;
	add.s64 	%rd75, %rd3, %rd309;
	@%p192 bra 	$L__BB0_201;
	ld.local.u8 	%rs193, [%rd75];
	setp.ne.s16 	%p193, %rs193, 0;
	@%p193 bra 	$L__BB0_836;
	mov.b16 	%rs194, 1;
	st.local.u8 	[%rd75], %rs194;
$L__BB0_201:
	ld.global.u32 	%r73, [%rd5+260];
	setp.eq.s32 	%p194, %r73, 0;
	cvt.s64.s32 	%rd310, %r73;
	add.s64 	%rd76, %rd3, %rd310;
	@%p194 bra 	$L__BB0_204;
	ld.local.u8 	%rs195, [%rd76];
	setp.ne.s16 	%p195, %rs195, 0;
	@%p195 bra 	$L__BB0_836;
	mov.b16 	%rs196, 1;
	st.local.u8 	[%rd76], %rs196;
$L__BB0_204:
	ld.global.u32 	%r74, [%rd5+264];
	setp.eq.s32 	%p196, %r74, 0;
	cvt.s64.s32 	%rd311, %r74;
	add.s64 	%rd77, %rd3, %rd311;
	@%p196 bra 	$L__BB0_207;
	ld.local.u8 	%rs197, [%rd77];
	setp.ne.s16 	%p197, %rs197, 0;
	@%p197 bra 	$L__BB0_836;
	mov.b16 	%rs198, 1;
	st.local.u8 	[%rd77], %rs198;
$L__BB0_207:
	ld.global.u32 	%r75, [%rd5+268];
	setp.eq.s32 	%p198, %r75, 0;
	cvt.s64.s32 	%rd312, %r75;
	add.s64 	%rd78, %rd3, %rd312;
	@%p198 bra 	$L__BB0_210;
	ld.local.u8 	%rs199, [%rd78];
	setp.ne.s16 	%p199, %rs199, 0;
	@%p199 bra 	$L__BB0_836;
	mov.b16 	%rs200, 1;
	st.local.u8 	[%rd78], %rs200;
$L__BB0_210:
	ld.global.u32 	%r76, [%rd5+272];
	setp.eq.s32 	%p200, %r76, 0;
	cvt.s64.s32 	%rd313, %r76;
	add.s64 	%rd79, %rd3, %rd313;
	@%p200 bra 	$L__BB0_213;
	ld.local.u8 	%rs201, [%rd79];
	setp.ne.s16 	%p201, %rs201, 0;
	@%p201 bra 	$L__BB0_836;
	mov.b16 	%rs202, 1;
	st.local.u8 	[%rd79], %rs202;
$L__BB0_213:
	ld.global.u32 	%r77, [%rd5+276];
	setp.eq.s32 	%p202, %r77, 0;
	cvt.s64.s32 	%rd314, %r77;
	add.s64 	%rd80, %rd3, %rd314;
	@%p202 bra 	$L__BB0_216;
	ld.local.u8 	%rs203, [%rd80];
	setp.ne.s16 	%p203, %rs203, 0;
	@%p203 bra 	$L__BB0_836;
	mov.b16 	%rs204, 1;
	st.local.u8 	[%rd80], %rs204;
$L__BB0_216:
	ld.global.u32 	%r78, [%rd5+280];
	setp.eq.s32 	%p204, %r78, 0;
	cvt.s64.s32 	%rd315, %r78;
	add.s64 	%rd81, %rd3, %rd315;
	@%p204 bra 	$L__BB0_219;
	ld.local.u8 	%rs205, [%rd81];
	setp.ne.s16 	%p205, %rs205, 0;
	@%p205 bra 	$L__BB0_836;
	mov.b16 	%rs206, 1;
	st.local.u8 	[%rd81], %rs206;
$L__BB0_219:
	ld.global.u32 	%r79, [%rd5+284];
	setp.eq.s32 	%p206, %r79, 0;
	cvt.s64.s32 	%rd316, %r79;
	add.s64 	%rd82, %rd3, %rd316;
	@%p206 bra 	$L__BB0_222;
	ld.local.u8 	%rs207, [%rd82];
	setp.ne.s16 	%p207, %rs207, 0;
	@%p207 bra 	$L__BB0_836;
	mov.b16 	%rs208, 1;
	st.local.u8 	[%rd82], %rs208;
$L__BB0_222:
	mov.b16 	%rs209, 0;
	st.local.v2.u8 	[%rd3], {%rs209, %rs209};
	st.local.v2.u8 	[%rd3+2], {%rs209, %rs209};
	st.local.v2.u8 	[%rd3+4], {%rs209, %rs209};
	st.local.v2.u8 	[%rd3+6], {%rs209, %rs209};
	st.local.v2.u8 	[%rd3+8], {%rs209, %rs209};
	ld.global.u32 	%r80, [%rd5+288];
	setp.eq.s32 	%p208, %r80, 0;
	cvt.s64.s32 	%rd317, %r80;
	add.s64 	%rd83, %rd3, %rd317;
	@%p208 bra 	$L__BB0_225;
	ld.local.u8 	%rs210, [%rd83];
	setp.ne.s16 	%p209, %rs210, 0;
	@%p209 bra 	$L__BB0_836;
	mov.b16 	%rs211, 1;
	st.local.u8 	[%rd83], %rs211;
$L__BB0_225:
	ld.global.u32 	%r81, [%rd5+292];
	setp.eq.s32 	%p210, %r81, 0;
	cvt.s64.s32 	%rd318, %r81;
	add.s64 	%rd84, %rd3, %rd318;
	@%p210 bra 	$L__BB0_228;
	ld.local.u8 	%rs212, [%rd84];
	setp.ne.s16 	%p211, %rs212, 0;
	@%p211 bra 	$L__BB0_836;
	mov.b16 	%rs213, 1;
	st.local.u8 	[%rd84], %rs213;
$L__BB0_228:
	ld.global.u32 	%r82, [%rd5+296];
	setp.eq.s32 	%p212, %r82, 0;
	cvt.s64.s32 	%rd319, %r82;
	add.s64 	%rd85, %rd3, %rd319;
	@%p212 bra 	$L__BB0_231;
	ld.local.u8 	%rs214, [%rd85];
	setp.ne.s16 	%p213, %rs214, 0;
	@%p213 bra 	$L__BB0_836;
	mov.b16 	%rs215, 1;
	st.local.u8 	[%rd85], %rs215;
$L__BB0_231:
	ld.global.u32 	%r83, [%rd5+300];
	setp.eq.s32 	%p214, %r83, 0;
	cvt.s64.s32 	%rd320, %r83;
	add.s64 	%rd86, %rd3, %rd320;
	@%p214 bra 	$L__BB0_234;
	ld.local.u8 	%rs216, [%rd86];
	setp.ne.s16 	%p215, %rs216, 0;
	@%p215 bra 	$L__BB0_836;
	mov.b16 	%rs217, 1;
	st.local.u8 	[%rd86], %rs217;
$L__BB0_234:
	ld.global.u32 	%r84, [%rd5+304];
	setp.eq.s32 	%p216, %r84, 0;
	cvt.s64.s32 	%rd321, %r84;
	add.s64 	%rd87, %rd3, %rd321;
	@%p216 bra 	$L__BB0_237;
	ld.local.u8 	%rs218, [%rd87];
	setp.ne.s16 	%p217, %rs218, 0;
	@%p217 bra 	$L__BB0_836;
	mov.b16 	%rs219, 1;
	st.local.u8 	[%rd87], %rs219;
$L__BB0_237:
	ld.global.u32 	%r85, [%rd5+308];
	setp.eq.s32 	%p218, %r85, 0;
	cvt.s64.s32 	%rd322, %r85;
	add.s64 	%rd88, %rd3, %rd322;
	@%p218 bra 	$L__BB0_240;
	ld.local.u8 	%rs220, [%rd88];
	setp.ne.s16 	%p219, %rs220, 0;
	@%p219 bra 	$L__BB0_836;
	mov.b16 	%rs221, 1;
	st.local.u8 	[%rd88], %rs221;
$L__BB0_240:
	ld.global.u32 	%r86, [%rd5+312];
	setp.eq.s32 	%p220, %r86, 0;
	cvt.s64.s32 	%rd323, %r86;
	add.s64 	%rd89, %rd3, %rd323;
	@%p220 bra 	$L__BB0_243;
	ld.local.u8 	%rs222, [%rd89];
	setp.ne.s16 	%p221, %rs222, 0;
	@%p221 bra 	$L__BB0_836;
	mov.b16 	%rs223, 1;
	st.local.u8 	[%rd89], %rs223;
$L__BB0_243:
	ld.global.u32 	%r87, [%rd5+316];
	setp.eq.s32 	%p222, %r87, 0;
	cvt.s64.s32 	%rd324, %r87;
	add.s64 	%rd90, %rd3, %rd324;
	@%p222 bra 	$L__BB0_246;
	ld.local.u8 	%rs224, [%rd90];
	setp.ne.s16 	%p223, %rs224, 0;
	@%p223 bra 	$L__BB0_836;
	mov.b16 	%rs225, 1;
	st.local.u8 	[%rd90], %rs225;
$L__BB0_246:
	ld.global.u32 	%r88, [%rd5+320];
	setp.eq.s32 	%p224, %r88, 0;
	cvt.s64.s32 	%rd325, %r88;
	add.s64 	%rd91, %rd3, %rd325;
	@%p224 bra 	$L__BB0_249;
	ld.local.u8 	%rs226, [%rd91];
	setp.ne.s16 	%p225, %rs226, 0;
	@%p225 bra 	$L__BB0_836;
	mov.b16 	%rs227, 1;
	st.local.u8 	[%rd91], %rs227;
$L__BB0_249:
	setp.eq.s32 	%p226, %r8, 0;
	mov.b16 	%rs228, 0;
	st.local.v2.u8 	[%rd3], {%rs228, %rs228};
	st.local.v2.u8 	[%rd3+2], {%rs228, %rs228};
	st.local.v2.u8 	[%rd3+4], {%rs228, %rs228};
	st.local.v2.u8 	[%rd3+6], {%rs228, %rs228};
	st.local.v2.u8 	[%rd3+8], {%rs228, %rs228};
	@%p226 bra 	$L__BB0_252;
	ld.local.u8 	%rs229, [%rd11];
	setp.ne.s16 	%p227, %rs229, 0;
	@%p227 bra 	$L__BB0_836;
	mov.b16 	%rs230, 1;
	st.local.u8 	[%rd11], %rs230;
$L__BB0_252:
	setp.eq.s32 	%p228, %r9, 0;
	@%p228 bra 	$L__BB0_255;
	ld.local.u8 	%rs231, [%rd12];
	setp.ne.s16 	%p229, %rs231, 0;
	@%p229 bra 	$L__BB0_836;
	mov.b16 	%rs232, 1;
	st.local.u8 	[%rd12], %rs232;
$L__BB0_255:
	setp.eq.s32 	%p230, %r10, 0;
	@%p230 bra 	$L__BB0_258;
	ld.local.u8 	%rs233, [%rd13];
	setp.ne.s16 	%p231, %rs233, 0;
	@%p231 bra 	$L__BB0_836;
	mov.b16 	%rs234, 1;
	st.local.u8 	[%rd13], %rs234;
$L__BB0_258:
	setp.eq.s32 	%p232, %r11, 0;
	@%p232 bra 	$L__BB0_261;
	ld.local.u8 	%rs235, [%rd14];
	setp.ne.s16 	%p233, %rs235, 0;
	@%p233 bra 	$L__BB0_836;
	mov.b16 	%rs236, 1;
	st.local.u8 	[%rd14], %rs236;
$L__BB0_261:
	setp.eq.s32 	%p234, %r12, 0;
	@%p234 bra 	$L__BB0_264;
	ld.local.u8 	%rs237, [%rd15];
	setp.ne.s16 	%p235, %rs237, 0;
	@%p235 bra 	$L__BB0_836;
	mov.b16 	%rs238, 1;
	st.local.u8 	[%rd15], %rs238;
$L__BB0_264:
	setp.eq.s32 	%p236, %r13, 0;
	@%p236 bra 	$L__BB0_267;
	ld.local.u8 	%rs239, [%rd16];
	setp.ne.s16 	%p237, %rs239, 0;
	@%p237 bra 	$L__BB0_836;
	mov.b16 	%rs240, 1;
	st.local.u8 	[%rd16], %rs240;
$L__BB0_267:
	setp.eq.s32 	%p238, %r14, 0;
	@%p238 bra 	$L__BB0_270;
	cvt.s64.s32 	%rd326, %r14;
	add.s64 	%rd327, %rd3, %rd326;
	ld.local.u8 	%rs241, [%rd327];
	setp.ne.s16 	%p239, %rs241, 0;
	@%p239 bra 	$L__BB0_836;
	cvt.s64.s32 	%rd328, %r14;
	add.s64 	%rd329, %rd3, %rd328;
	mov.b16 	%rs242, 1;
	st.local.u8 	[%rd329], %rs242;
$L__BB0_270:
	setp.eq.s32 	%p240, %r15, 0;
	@%p240 bra 	$L__BB0_273;
	cvt.s64.s32 	%rd330, %r15;
	add.s64 	%rd331, %rd3, %rd330;
	ld.local.u8 	%rs243, [%rd331];
	setp.ne.s16 	%p241, %rs243, 0;
	@%p241 bra 	$L__BB0_836;
	cvt.s64.s32 	%rd332, %r15;
	add.s64 	%rd333, %rd3, %rd332;
	mov.b16 	%rs244, 1;
	st.local.u8 	[%rd333], %rs244;
$L__BB0_273:
	setp.eq.s32 	%p242, %r16, 0;
	@%p242 bra 	$L__BB0_276;
	cvt.s64.s32 	%rd334, %r16;
	add.s64 	%rd335, %rd3, %rd334;
	ld.local.u8 	%rs245, [%rd335];
	setp.ne.s16 	%p243, %rs245, 0;
	@%p243 bra 	$L__BB0_836;
	cvt.s64.s32 	%rd336, %r16;
	add.s64 	%rd337, %rd3, %rd336;
	mov.b16 	%rs246, 1;
	st.local.u8 	[%rd337], %rs246;
$L__BB0_276:
	setp.eq.s32 	%p244, %r17, 0;
	mov.b16 	%rs247, 0;
	st.local.v2.u8 	[%rd3], {%rs247, %rs247};
	st.local.v2.u8 	[%rd3+2], {%rs247, %rs247};
	st.local.v2.u8 	[%rd3+4], {%rs247, %rs247};
	st.local.v2.u8 	[%rd3+6], {%rs247, %rs247};
	st.local.v2.u8 	[%rd3+8], {%rs247, %rs247};
	@%p244 bra 	$L__BB0_279;
	ld.local.u8 	%rs248, [%rd20];
	setp.ne.s16 	%p245, %rs248, 0;
	@%p245 bra 	$L__BB0_836;
	mov.b16 	%rs249, 1;
	st.local.u8 	[%rd20], %rs249;
$L__BB0_279:
	setp.eq.s32 	%p246, %r18, 0;
	@%p246 bra 	$L__BB0_282;
	ld.local.u8 	%rs250, [%rd21];
	setp.ne.s16 	%p247, %rs250, 0;
	@%p247 bra 	$L__BB0_836;
	mov.b16 	%rs251, 1;
	st.local.u8 	[%rd21], %rs251;
$L__BB0_282:
	setp.eq.s32 	%p248, %r19, 0;
	@%p248 bra 	$L__BB0_285;
	ld.local.u8 	%rs252, [%rd22];
	setp.ne.s16 	%p249, %rs252, 0;
	@%p249 bra 	$L__BB0_836;
	mov.b16 	%rs253, 1;
	st.local.u8 	[%rd22], %rs253;
$L__BB0_285:
	setp.eq.s32 	%p250, %r20, 0;
	@%p250 bra 	$L__BB0_288;
	ld.local.u8 	%rs254, [%rd23];
	setp.ne.s16 	%p251, %rs254, 0;
	@%p251 bra 	$L__BB0_836;
	mov.b16 	%rs255, 1;
	st.local.u8 	[%rd23], %rs255;
$L__BB0_288:
	setp.eq.s32 	%p252, %r21, 0;
	@%p252 bra 	$L__BB0_291;
	ld.local.u8 	%rs256, [%rd24];
	setp.ne.s16 	%p253, %rs256, 0;
	@%p253 bra 	$L__BB0_836;
	mov.b16 	%rs257, 1;
	st.local.u8 	[%rd24], %rs257;
$L__BB0_291:
	setp.eq.s32 	%p254, %r22, 0;
	@%p254 bra 	$L__BB0_294;
	ld.local.u8 	%rs258, [%rd25];
	setp.ne.s16 	%p255, %rs258, 0;
	@%p255 bra 	$L__BB0_836;
	mov.b16 	%rs259, 1;
	st.local.u8 	[%rd25], %rs259;
$L__BB0_294:
	setp.eq.s32 	%p256, %r23, 0;
	@%p256 bra 	$L__BB0_297;
	ld.local.u8 	%rs260, [%rd26];
	setp.ne.s16 	%p257, %rs260, 0;
	@%p257 bra 	$L__BB0_836;
	mov.b16 	%rs261, 1;
	st.local.u8 	[%rd26], %rs261;
$L__BB0_297:
	setp.eq.s32 	%p258, %r24, 0;
	@%p258 bra 	$L__BB0_300;
	ld.local.u8 	%rs262, [%rd27];
	setp.ne.s16 	%p259, %rs262, 0;
	@%p259 bra 	$L__BB0_836;
	mov.b16 	%rs263, 1;
	st.local.u8 	[%rd27], %rs263;
$L__BB0_300:
	setp.eq.s32 	%p260, %r25, 0;
	@%p260 bra 	$L__BB0_303;
	ld.local.u8 	%rs264, [%rd28];
	setp.ne.s16 	%p261, %rs264, 0;
	@%p261 bra 	$L__BB0_836;
	mov.b16 	%rs265, 1;
	st.local.u8 	[%rd28], %rs265;
$L__BB0_303:
	setp.eq.s32 	%p262, %r26, 0;
	mov.b16 	%rs266, 0;
	st.local.v2.u8 	[%rd3], {%rs266, %rs266};
	st.local.v2.u8 	[%rd3+2], {%rs266, %rs266};
	st.local.v2.u8 	[%rd3+4], {%rs266, %rs266};
	st.local.v2.u8 	[%rd3+6], {%rs266, %rs266};
	st.local.v2.u8 	[%rd3+8], {%rs266, %rs266};
	@%p262 bra 	$L__BB0_306;
	ld.local.u8 	%rs267, [%rd29];
	setp.ne.s16 	%p263, %rs267, 0;
	@%p263 bra 	$L__BB0_836;
	mov.b16 	%rs268, 1;
	st.local.u8 	[%rd29], %rs268;
$L__BB0_306:
	setp.eq.s32 	%p264, %r27, 0;
	@%p264 bra 	$L__BB0_309;
	ld.local.u8 	%rs269, [%rd30];
	setp.ne.s16 	%p265, %rs269, 0;
	@%p265 bra 	$L__BB0_836;
	mov.b16 	%rs270, 1;
	st.local.u8 	[%rd30], %rs270;
$L__BB0_309:
	setp.eq.s32 	%p266, %r28, 0;
	@%p266 bra 	$L__BB0_312;
	ld.local.u8 	%rs271, [%rd31];
	setp.ne.s16 	%p267, %rs271, 0;
	@%p267 bra 	$L__BB0_836;
	mov.b16 	%rs272, 1;
	st.local.u8 	[%rd31], %rs272;
$L__BB0_312:
	setp.eq.s32 	%p268, %r29, 0;
	@%p268 bra 	$L__BB0_315;
	ld.local.u8 	%rs273, [%rd32];
	setp.ne.s16 	%p269, %rs273, 0;
	@%p269 bra 	$L__BB0_836;
	mov.b16 	%rs274, 1;
	st.local.u8 	[%rd32], %rs274;
$L__BB0_315:
	setp.eq.s32 	%p270, %r30, 0;
	@%p270 bra 	$L__BB0_318;
	ld.local.u8 	%rs275, [%rd33];
	setp.ne.s16 	%p271, %rs275, 0;
	@%p271 bra 	$L__BB0_836;
	mov.b16 	%rs276, 1;
	st.local.u8 	[%rd33], %rs276;
$L__BB0_318:
	setp.eq.s32 	%p272, %r31, 0;
	@%p272 bra 	$L__BB0_321;
	cvt.s64.s32 	%rd338, %r31;
	add.s64 	%rd92, %rd3, %rd338;
	ld.local.u8 	%rs277, [%rd92];
	setp.ne.s16 	%p273, %rs277, 0;
	@%p273 bra 	$L__BB0_836;
	mov.b16 	%rs278, 1;
	st.local.u8 	[%rd92], %rs278;
$L__BB0_321:
	setp.eq.s32 	%p274, %r32, 0;
	@%p274 bra 	$L__BB0_324;
	cvt.s64.s32 	%rd339, %r32;
	add.s64 	%rd93, %rd3, %rd339;
	ld.local.u8 	%rs279, [%rd93];
	setp.ne.s16 	%p275, %rs279, 0;
	@%p275 bra 	$L__BB0_836;
	mov.b16 	%rs280, 1;
	st.local.u8 	[%rd93], %rs280;
$L__BB0_324:
	setp.eq.s32 	%p276, %r33, 0;
	@%p276 bra 	$L__BB0_327;
	ld.local.u8 	%rs281, [%rd36];
	setp.ne.s16 	%p277, %rs281, 0;
	@%p277 bra 	$L__BB0_836;
	mov.b16 	%rs282, 1;
	st.local.u8 	[%rd36], %rs282;
$L__BB0_327:
	setp.eq.s32 	%p278, %r34, 0;
	@%p278 bra 	$L__BB0_330;
	ld.local.u8 	%rs283, [%rd37];
	setp.ne.s16 	%p279, %rs283, 0;
	@%p279 bra 	$L__BB0_836;
	mov.b16 	%rs284, 1;
	st.local.u8 	[%rd37], %rs284;
$L__BB0_330:
	setp.eq.s32 	%p280, %r35, 0;
	mov.b16 	%rs285, 0;
	st.local.v2.u8 	[%rd3], {%rs285, %rs285};
	st.local.v2.u8 	[%rd3+2], {%rs285, %rs285};
	st.local.v2.u8 	[%rd3+4], {%rs285, %rs285};
	st.local.v2.u8 	[%rd3+6], {%rs285, %rs285};
	st.local.v2.u8 	[%rd3+8], {%rs285, %rs285};
	@%p280 bra 	$L__BB0_333;
	ld.local.u8 	%rs286, [%rd38];
	setp.ne.s16 	%p281, %rs286, 0;
	@%p281 bra 	$L__BB0_836;
	mov.b16 	%rs287, 1;
	st.local.u8 	[%rd38], %rs287;
$L__BB0_333:
	@%p120 bra 	$L__BB0_336;
	ld.local.u8 	%rs288, [%rd39];
	setp.ne.s16 	%p283, %rs288, 0;
	@%p283 bra 	$L__BB0_836;
	mov.b16 	%rs289, 1;
	st.local.u8 	[%rd39], %rs289;
$L__BB0_336:
	@%p122 bra 	$L__BB0_339;
	ld.local.u8 	%rs290, [%rd40];
	setp.ne.s16 	%p285, %rs290, 0;
	@%p285 bra 	$L__BB0_836;
	mov.b16 	%rs291, 1;
	st.local.u8 	[%rd40], %rs291;
$L__BB0_339:
	@%p124 bra 	$L__BB0_342;
	ld.local.u8 	%rs292, [%rd41];
	setp.ne.s16 	%p287, %rs292, 0;
	@%p287 bra 	$L__BB0_836;
	mov.b16 	%rs293, 1;
	st.local.u8 	[%rd41], %rs293;
$L__BB0_342:
	@%p126 bra 	$L__BB0_345;
	ld.local.u8 	%rs294, [%rd42];
	setp.ne.s16 	%p289, %rs294, 0;
	@%p289 bra 	$L__BB0_836;
	mov.b16 	%rs295, 1;
	st.local.u8 	[%rd42], %rs295;
$L__BB0_345:
	@%p128 bra 	$L__BB0_348;
	ld.local.u8 	%rs296, [%rd43];
	setp.ne.s16 	%p291, %rs296, 0;
	@%p291 bra 	$L__BB0_836;
	mov.b16 	%rs297, 1;
	st.local.u8 	[%rd43], %rs297;
$L__BB0_348:
	setp.eq.s32 	%p292, %r41, 0;
	@%p292 bra 	$L__BB0_351;
	ld.local.u8 	%rs298, [%rd44];
	setp.ne.s16 	%p293, %rs298, 0;
	@%p293 bra 	$L__BB0_836;
	mov.b16 	%rs299, 1;
	st.local.u8 	[%rd44], %rs299;
$L__BB0_351:
	setp.eq.s32 	%p294, %r42, 0;
	@%p294 bra 	$L__BB0_354;
	ld.local.u8 	%rs300, [%rd45];
	setp.ne.s16 	%p295, %rs300, 0;
	@%p295 bra 	$L__BB0_836;
	mov.b16 	%rs301, 1;
	st.local.u8 	[%rd45], %rs301;
$L__BB0_354:
	setp.eq.s32 	%p296, %r43, 0;
	@%p296 bra 	$L__BB0_357;
	ld.local.u8 	%rs302, [%rd46];
	setp.ne.s16 	%p297, %rs302, 0;
	@%p297 bra 	$L__BB0_836;
	mov.b16 	%rs303, 1;
	st.local.u8 	[%rd46], %rs303;
$L__BB0_357:
	setp.eq.s32 	%p298, %r44, 0;
	mov.b16 	%rs304, 0;
	st.local.v2.u8 	[%rd3], {%rs304, %rs304};
	st.local.v2.u8 	[%rd3+2], {%rs304, %rs304};
	st.local.v2.u8 	[%rd3+4], {%rs304, %rs304};
	st.local.v2.u8 	[%rd3+6], {%rs304, %rs304};
	st.local.v2.u8 	[%rd3+8], {%rs304, %rs304};
	@%p298 bra 	$L__BB0_360;
	ld.local.u8 	%rs305, [%rd47];
	setp.ne.s16 	%p299, %rs305, 0;
	@%p299 bra 	$L__BB0_836;
	mov.b16 	%rs306, 1;
	st.local.u8 	[%rd47], %rs306;
$L__BB0_360:
	setp.eq.s32 	%p300, %r45, 0;
	@%p300 bra 	$L__BB0_363;
	ld.local.u8 	%rs307, [%rd48];
	setp.ne.s16 	%p301, %rs307, 0;
	@%p301 bra 	$L__BB0_836;
	mov.b16 	%rs308, 1;
	st.local.u8 	[%rd48], %rs308;
$L__BB0_363:
	setp.eq.s32 	%p302, %r46, 0;
	@%p302 bra 	$L__BB0_366;
	ld.local.u8 	%rs309, [%rd49];
	setp.ne.s16 	%p303, %rs309, 0;
	@%p303 bra 	$L__BB0_836;
	mov.b16 	%rs310, 1;
	st.local.u8 	[%rd49], %rs310;
$L__BB0_366:
	setp.eq.s32 	%p304, %r47, 0;
	@%p304 bra 	$L__BB0_369;
	ld.local.u8 	%rs311, [%rd50];
	setp.ne.s16 	%p305, %rs311, 0;
	@%p305 bra 	$L__BB0_836;
	mov.b16 	%rs312, 1;
	st.local.u8 	[%rd50], %rs312;
$L__BB0_369:
	setp.eq.s32 	%p306, %r48, 0;
	@%p306 bra 	$L__BB0_372;
	ld.local.u8 	%rs313, [%rd51];
	setp.ne.s16 	%p307, %rs313, 0;
	@%p307 bra 	$L__BB0_836;
	mov.b16 	%rs314, 1;
	st.local.u8 	[%rd51], %rs314;
$L__BB0_372:
	setp.eq.s32 	%p308, %r49, 0;
	@%p308 bra 	$L__BB0_375;
	ld.local.u8 	%rs315, [%rd52];
	setp.ne.s16 	%p309, %rs315, 0;
	@%p309 bra 	$L__BB0_836;
	mov.b16 	%rs316, 1;
	st.local.u8 	[%rd52], %rs316;
$L__BB0_375:
	setp.eq.s32 	%p310, %r50, 0;
	@%p310 bra 	$L__BB0_378;
	ld.local.u8 	%rs317, [%rd53];
	setp.ne.s16 	%p311, %rs317, 0;
	@%p311 bra 	$L__BB0_836;
	mov.b16 	%rs318, 1;
	st.local.u8 	[%rd53], %rs318;
$L__BB0_378:
	setp.eq.s32 	%p312, %r51, 0;
	@%p312 bra 	$L__BB0_381;
	ld.local.u8 	%rs319, [%rd54];
	setp.ne.s16 	%p313, %rs319, 0;
	@%p313 bra 	$L__BB0_836;
	mov.b16 	%rs320, 1;
	st.local.u8 	[%rd54], %rs320;
$L__BB0_381:
	setp.eq.s32 	%p314, %r52, 0;
	@%p314 bra 	$L__BB0_384;
	ld.local.u8 	%rs321, [%rd55];
	setp.ne.s16 	%p315, %rs321, 0;
	@%p315 bra 	$L__BB0_836;
	mov.b16 	%rs322, 1;
	st.local.u8 	[%rd55], %rs322;
$L__BB0_384:
	setp.eq.s32 	%p316, %r53, 0;
	mov.b16 	%rs323, 0;
	st.local.v2.u8 	[%rd3], {%rs323, %rs323};
	st.local.v2.u8 	[%rd3+2], {%rs323, %rs323};
	st.local.v2.u8 	[%rd3+4], {%rs323, %rs323};
	st.local.v2.u8 	[%rd3+6], {%rs323, %rs323};
	st.local.v2.u8 	[%rd3+8], {%rs323, %rs323};
	@%p316 bra 	$L__BB0_387;
	ld.local.u8 	%rs324, [%rd56];
	setp.ne.s16 	%p317, %rs324, 0;
	@%p317 bra 	$L__BB0_836;
	mov.b16 	%rs325, 1;
	st.local.u8 	[%rd56], %rs325;
$L__BB0_387:
	setp.eq.s32 	%p318, %r54, 0;
	@%p318 bra 	$L__BB0_390;
	ld.local.u8 	%rs326, [%rd57];
	setp.ne.s16 	%p319, %rs326, 0;
	@%p319 bra 	$L__BB0_836;
	mov.b16 	%rs327, 1;
	st.local.u8 	[%rd57], %rs327;
$L__BB0_390:
	setp.eq.s32 	%p320, %r55, 0;
	@%p320 bra 	$L__BB0_393;
	ld.local.u8 	%rs328, [%rd58];
	setp.ne.s16 	%p321, %rs328, 0;
	@%p321 bra 	$L__BB0_836;
	mov.b16 	%rs329, 1;
	st.local.u8 	[%rd58], %rs329;
$L__BB0_393:
	setp.eq.s32 	%p322, %r56, 0;
	@%p322 bra 	$L__BB0_396;
	ld.local.u8 	%rs330, [%rd59];
	setp.ne.s16 	%p323, %rs330, 0;
	@%p323 bra 	$L__BB0_836;
	mov.b16 	%rs331, 1;
	st.local.u8 	[%rd59], %rs331;
$L__BB0_396:
	setp.eq.s32 	%p324, %r57, 0;
	@%p324 bra 	$L__BB0_399;
	ld.local.u8 	%rs332, [%rd60];
	setp.ne.s16 	%p325, %rs332, 0;
	@%p325 bra 	$L__BB0_836;
	mov.b16 	%rs333, 1;
	st.local.u8 	[%rd60], %rs333;
$L__BB0_399:
	setp.eq.s32 	%p326, %r58, 0;
	@%p326 bra 	$L__BB0_402;
	ld.local.u8 	%rs334, [%rd61];
	setp.ne.s16 	%p327, %rs334, 0;
	@%p327 bra 	$L__BB0_836;
	mov.b16 	%rs335, 1;
	st.local.u8 	[%rd61], %rs335;
$L__BB0_402:
	setp.eq.s32 	%p328, %r59, 0;
	@%p328 bra 	$L__BB0_405;
	ld.local.u8 	%rs336, [%rd62];
	setp.ne.s16 	%p329, %rs336, 0;
	@%p329 bra 	$L__BB0_836;
	mov.b16 	%rs337, 1;
	st.local.u8 	[%rd62], %rs337;
$L__BB0_405:
	setp.eq.s32 	%p330, %r60, 0;
	@%p330 bra 	$L__BB0_408;
	ld.local.u8 	%rs338, [%rd63];
	setp.ne.s16 	%p331, %rs338, 0;
	@%p331 bra 	$L__BB0_836;
	mov.b16 	%rs339, 1;
	st.local.u8 	[%rd63], %rs339;
$L__BB0_408:
	setp.eq.s32 	%p332, %r61, 0;
	@%p332 bra 	$L__BB0_411;
	ld.local.u8 	%rs340, [%rd64];
	setp.ne.s16 	%p333, %rs340, 0;
	@%p333 bra 	$L__BB0_836;
	mov.b16 	%rs341, 1;
	st.local.u8 	[%rd64], %rs341;
$L__BB0_411:
	setp.eq.s32 	%p334, %r62, 0;
	mov.b16 	%rs342, 0;
	st.local.v2.u8 	[%rd3], {%rs342, %rs342};
	st.local.v2.u8 	[%rd3+2], {%rs342, %rs342};
	st.local.v2.u8 	[%rd3+4], {%rs342, %rs342};
	st.local.v2.u8 	[%rd3+6], {%rs342, %rs342};
	st.local.v2.u8 	[%rd3+8], {%rs342, %rs342};
	@%p334 bra 	$L__BB0_414;
	ld.local.u8 	%rs343, [%rd65];
	setp.ne.s16 	%p335, %rs343, 0;
	@%p335 bra 	$L__BB0_836;
	mov.b16 	%rs344, 1;
	st.local.u8 	[%rd65], %rs344;
$L__BB0_414:
	setp.eq.s32 	%p336, %r63, 0;
	@%p336 bra 	$L__BB0_417;
	cvt.s64.s32 	%rd340, %r63;
	add.s64 	%rd94, %rd3, %rd340;
	ld.local.u8 	%rs345, [%rd94];
	setp.ne.s16 	%p337, %rs345, 0;
	@%p337 bra 	$L__BB0_836;
	mov.b16 	%rs346, 1;
	st.local.u8 	[%rd94], %rs346;
$L__BB0_417:
	setp.eq.s32 	%p338, %r64, 0;
	@%p338 bra 	$L__BB0_420;
	cvt.s64.s32 	%rd341, %r64;
	add.s64 	%rd95, %rd3, %rd341;
	ld.local.u8 	%rs347, [%rd95];
	setp.ne.s16 	%p339, %rs347, 0;
	@%p339 bra 	$L__BB0_836;
	mov.b16 	%rs348, 1;
	st.local.u8 	[%rd95], %rs348;
$L__BB0_420:
	setp.eq.s32 	%p340, %r65, 0;
	@%p340 bra 	$L__BB0_423;
	ld.local.u8 	%rs349, [%rd68];
	setp.ne.s16 	%p341, %rs349, 0;
	@%p341 bra 	$L__BB0_836;
	mov.b16 	%rs350, 1;
	st.local.u8 	[%rd68], %rs350;
$L__BB0_423:
	setp.eq.s32 	%p342, %r66, 0;
	@%p342 bra 	$L__BB0_426;
	ld.local.u8 	%rs351, [%rd69];
	setp.ne.s16 	%p343, %rs351, 0;
	@%p343 bra 	$L__BB0_836;
	mov.b16 	%rs352, 1;
	st.local.u8 	[%rd69], %rs352;
$L__BB0_426:
	setp.eq.s32 	%p344, %r67, 0;
	@%p344 bra 	$L__BB0_429;
	ld.local.u8 	%rs353, [%rd70];
	setp.ne.s16 	%p345, %rs353, 0;
	@%p345 bra 	$L__BB0_836;
	mov.b16 	%rs354, 1;
	st.local.u8 	[%rd70], %rs354;
$L__BB0_429:
	setp.eq.s32 	%p346, %r68, 0;
	@%p346 bra 	$L__BB0_432;
	ld.local.u8 	%rs355, [%rd71];
	setp.ne.s16 	%p347, %rs355, 0;
	@%p347 bra 	$L__BB0_836;
	mov.b16 	%rs356, 1;
	st.local.u8 	[%rd71], %rs356;
$L__BB0_432:
	setp.eq.s32 	%p348, %r69, 0;
	@%p348 bra 	$L__BB0_435;
	ld.local.u8 	%rs357, [%rd72];
	setp.ne.s16 	%p349, %rs357, 0;
	@%p349 bra 	$L__BB0_836;
	mov.b16 	%rs358, 1;
	st.local.u8 	[%rd72], %rs358;
$L__BB0_435:
	setp.eq.s32 	%p350, %r70, 0;
	@%p350 bra 	$L__BB0_438;
	ld.local.u8 	%rs359, [%rd73];
	setp.ne.s16 	%p351, %rs359, 0;
	@%p351 bra 	$L__BB0_836;
	mov.b16 	%rs360, 1;
	st.local.u8 	[%rd73], %rs360;
$L__BB0_438:
	setp.eq.s32 	%p352, %r71, 0;
	mov.b16 	%rs361, 0;
	st.local.v2.u8 	[%rd3], {%rs361, %rs361};
	st.local.v2.u8 	[%rd3+2], {%rs361, %rs361};
	st.local.v2.u8 	[%rd3+4], {%rs361, %rs361};
	st.local.v2.u8 	[%rd3+6], {%rs361, %rs361};
	st.local.v2.u8 	[%rd3+8], {%rs361, %rs361};
	@%p352 bra 	$L__BB0_441;
	ld.local.u8 	%rs362, [%rd74];
	setp.ne.s16 	%p353, %rs362, 0;
	@%p353 bra 	$L__BB0_836;
	mov.b16 	%rs363, 1;
	st.local.u8 	[%rd74], %rs363;
$L__BB0_441:
	setp.eq.s32 	%p354, %r72, 0;
	@%p354 bra 	$L__BB0_444;
	ld.local.u8 	%rs364, [%rd75];
	setp.ne.s16 	%p355, %rs364, 0;
	@%p355 bra 	$L__BB0_836;
	mov.b16 	%rs365, 1;
	st.local.u8 	[%rd75], %rs365;
$L__BB0_444:
	setp.eq.s32 	%p356, %r73, 0;
	@%p356 bra 	$L__BB0_447;
	ld.local.u8 	%rs366, [%rd76];
	setp.ne.s16 	%p357, %rs366, 0;
	@%p357 bra 	$L__BB0_836;
	mov.b16 	%rs367, 1;
	st.local.u8 	[%rd76], %rs367;
$L__BB0_447:
	setp.eq.s32 	%p358, %r74, 0;
	@%p358 bra 	$L__BB0_450;
	ld.local.u8 	%rs368, [%rd77];
	setp.ne.s16 	%p359, %rs368, 0;
	@%p359 bra 	$L__BB0_836;
	mov.b16 	%rs369, 1;
	st.local.u8 	[%rd77], %rs369;
$L__BB0_450:
	setp.eq.s32 	%p360, %r75, 0;
	@%p360 bra 	$L__BB0_453;
	ld.local.u8 	%rs370, [%rd78];
	setp.ne.s16 	%p361, %rs370, 0;
	@%p361 bra 	$L__BB0_836;
	mov.b16 	%rs371, 1;
	st.local.u8 	[%rd78], %rs371;
$L__BB0_453:
	setp.eq.s32 	%p362, %r76, 0;
	@%p362 bra 	$L__BB0_456;
	ld.local.u8 	%rs372, [%rd79];
	setp.ne.s16 	%p363, %rs372, 0;
	@%p363 bra 	$L__BB0_836;
	mov.b16 	%rs373, 1;
	st.local.u8 	[%rd79], %rs373;
$L__BB0_456:
	setp.eq.s32 	%p364, %r77, 0;
	@%p364 bra 	$L__BB0_459;
	ld.local.u8 	%rs374, [%rd80];
	setp.ne.s16 	%p365, %rs374, 0;
	@%p365 bra 	$L__BB0_836;
	mov.b16 	%rs375, 1;
	st.local.u8 	[%rd80], %rs375;
$L__BB0_459:
	setp.eq.s32 	%p366, %r78, 0;
	@%p366 bra 	$L__BB0_462;
	ld.local.u8 	%rs376, [%rd81];
	setp.ne.s16 	%p367, %rs376, 0;
	@%p367 bra 	$L__BB0_836;
	mov.b16 	%rs377, 1;
	st.local.u8 	[%rd81], %rs377;
$L__BB0_462:
	setp.eq.s32 	%p368, %r79, 0;
	@%p368 bra 	$L__BB0_465;
	ld.local.u8 	%rs378, [%rd82];
	setp.ne.s16 	%p369, %rs378, 0;
	@%p369 bra 	$L__BB0_836;
	mov.b16 	%rs379, 1;
	st.local.u8 	[%rd82], %rs379;
$L__BB0_465:
	setp.eq.s32 	%p370, %r80, 0;
	mov.b16 	%rs380, 0;
	st.local.v2.u8 	[%rd3], {%rs380, %rs380};
	st.local.v2.u8 	[%rd3+2], {%rs380, %rs380};
	st.local.v2.u8 	[%rd3+4], {%rs380, %rs380};
	st.local.v2.u8 	[%rd3+6], {%rs380, %rs380};
	st.local.v2.u8 	[%rd3+8], {%rs380, %rs380};
	@%p370 bra 	$L__BB0_468;
	ld.local.u8 	%rs381, [%rd83];
	setp.ne.s16 	%p371, %rs381, 0;
	@%p371 bra 	$L__BB0_836;
	mov.b16 	%rs382, 1;
	st.local.u8 	[%rd83], %rs382;
$L__BB0_468:
	setp.eq.s32 	%p372, %r81, 0;
	@%p372 bra 	$L__BB0_471;
	ld.local.u8 	%rs383, [%rd84];
	setp.ne.s16 	%p373, %rs383, 0;
	@%p373 bra 	$L__BB0_836;
	mov.b16 	%rs384, 1;
	st.local.u8 	[%rd84], %rs384;
$L__BB0_471:
	setp.eq.s32 	%p374, %r82, 0;
	@%p374 bra 	$L__BB0_474;
	ld.local.u8 	%rs385, [%rd85];
	setp.ne.s16 	%p375, %rs385, 0;
	@%p375 bra 	$L__BB0_836;
	mov.b16 	%rs386, 1;
	st.local.u8 	[%rd85], %rs386;
$L__BB0_474:
	setp.eq.s32 	%p376, %r83, 0;
	@%p376 bra 	$L__BB0_477;
	ld.local.u8 	%rs387, [%rd86];
	setp.ne.s16 	%p377, %rs387, 0;
	@%p377 bra 	$L__BB0_836;
	mov.b16 	%rs388, 1;
	st.local.u8 	[%rd86], %rs388;
$L__BB0_477:
	setp.eq.s32 	%p378, %r84, 0;
	@%p378 bra 	$L__BB0_480;
	ld.local.u8 	%rs389, [%rd87];
	setp.ne.s16 	%p379, %rs389, 0;
	@%p379 bra 	$L__BB0_836;
	mov.b16 	%rs390, 1;
	st.local.u8 	[%rd87], %rs390;
$L__BB0_480:
	setp.eq.s32 	%p380, %r85, 0;
	@%p380 bra 	$L__BB0_483;
	ld.local.u8 	%rs391, [%rd88];
	setp.ne.s16 	%p381, %rs391, 0;
	@%p381 bra 	$L__BB0_836;
	mov.b16 	%rs392, 1;
	st.local.u8 	[%rd88], %rs392;
$L__BB0_483:
	setp.eq.s32 	%p382, %r86, 0;
	@%p382 bra 	$L__BB0_486;
	ld.local.u8 	%rs393, [%rd89];
	setp.ne.s16 	%p383, %rs393, 0;
	@%p383 bra 	$L__BB0_836;
	mov.b16 	%rs394, 1;
	st.local.u8 	[%rd89], %rs394;
$L__BB0_486:
	setp.eq.s32 	%p384, %r87, 0;
	@%p384 bra 	$L__BB0_489;
	ld.local.u8 	%rs395, [%rd90];
	setp.ne.s16 	%p385, %rs395, 0;
	@%p385 bra 	$L__BB0_836;
	mov.b16 	%rs396, 1;
	st.local.u8 	[%rd90], %rs396;
$L__BB0_489:
	setp.eq.s32 	%p386, %r88, 0;
	@%p386 bra 	$L__BB0_492;
	ld.local.u8 	%rs397, [%rd91];
	setp.ne.s16 	%p387, %rs397, 0;
	@%p387 bra 	$L__BB0_836;
	mov.b16 	%rs398, 1;
	st.local.u8 	[%rd91], %rs398;
$L__BB0_492:
	mov.b16 	%rs399, 0;
	st.local.v2.u8 	[%rd3], {%rs399, %rs399};
	st.local.v2.u8 	[%rd3+2], {%rs399, %rs399};
	st.local.v2.u8 	[%rd3+4], {%rs399, %rs399};
	st.local.v2.u8 	[%rd3+6], {%rs399, %rs399};
	st.local.v2.u8 	[%rd3+8], {%rs399, %rs399};
	ld.global.u32 	%r89, [%rd5];
	setp.eq.s32 	%p388, %r89, 0;
	@%p388 bra 	$L__BB0_495;
	cvt.s64.s32 	%rd342, %r89;
	add.s64 	%rd96, %rd3, %rd342;
	ld.local.u8 	%rs400, [%rd96];
	setp.ne.s16 	%p389, %rs400, 0;
	@%p389 bra 	$L__BB0_836;
	mov.b16 	%rs401, 1;
	st.local.u8 	[%rd96], %rs401;
$L__BB0_495:
	ld.global.u32 	%r90, [%rd5+4];
	setp.eq.s32 	%p390, %r90, 0;
	@%p390 bra 	$L__BB0_498;
	cvt.s64.s32 	%rd343, %r90;
	add.s64 	%rd97, %rd3, %rd343;
	ld.local.u8 	%rs402, [%rd97];
	setp.ne.s16 	%p391, %rs402, 0;
	@%p391 bra 	$L__BB0_836;
	mov.b16 	%rs403, 1;
	st.local.u8 	[%rd97], %rs403;
$L__BB0_498:
	ld.global.u32 	%r91, [%rd5+8];
	setp.eq.s32 	%p392, %r91, 0;
	@%p392 bra 	$L__BB0_501;
	cvt.s64.s32 	%rd344, %r91;
	add.s64 	%rd98, %rd3, %rd344;
	ld.local.u8 	%rs404, [%rd98];
	setp.ne.s16 	%p393, %rs404, 0;
	@%p393 bra 	$L__BB0_836;
	mov.b16 	%rs405, 1;
	st.local.u8 	[%rd98], %rs405;
$L__BB0_501:
	ld.global.u32 	%r92, [%rd5+36];
	setp.eq.s32 	%p394, %r92, 0;
	@%p394 bra 	$L__BB0_504;
	cvt.s64.s32 	%rd345, %r92;
	add.s64 	%rd99, %rd3, %rd345;
	ld.local.u8 	%rs406, [%rd99];
	setp.ne.s16 	%p395, %rs406, 0;
	@%p395 bra 	$L__BB0_836;
	mov.b16 	%rs407, 1;
	st.local.u8 	[%rd99], %rs407;
$L__BB0_504:
	ld.global.u32 	%r93, [%rd5+40];
	setp.eq.s32 	%p396, %r93, 0;
	@%p396 bra 	$L__BB0_507;
	cvt.s64.s32 	%rd346, %r93;
	add.s64 	%rd100, %rd3, %rd346;
	ld.local.u8 	%rs408, [%rd100];
	setp.ne.s16 	%p397, %rs408, 0;
	@%p397 bra 	$L__BB0_836;
	mov.b16 	%rs409, 1;
	st.local.u8 	[%rd100], %rs409;
$L__BB0_507:
	ld.global.u32 	%r94, [%rd5+44];
	setp.eq.s32 	%p398, %r94, 0;
	@%p398 bra 	$L__BB0_510;
	cvt.s64.s32 	%rd347, %r94;
	add.s64 	%rd101, %rd3, %rd347;
	ld.local.u8 	%rs410, [%rd101];
	setp.ne.s16 	%p399, %rs410, 0;
	@%p399 bra 	$L__BB0_836;
	mov.b16 	%rs411, 1;
	st.local.u8 	[%rd101], %rs411;
$L__BB0_510:
	ld.global.u32 	%r95, [%rd5+72];
	setp.eq.s32 	%p400, %r95, 0;
	@%p400 bra 	$L__BB0_513;
	cvt.s64.s32 	%rd348, %r95;
	add.s64 	%rd102, %rd3, %rd348;
	ld.local.u8 	%rs412, [%rd102];
	setp.ne.s16 	%p401, %rs412, 0;
	@%p401 bra 	$L__BB0_836;
	mov.b16 	%rs413, 1;
	st.local.u8 	[%rd102], %rs413;
$L__BB0_513:
	ld.global.u32 	%r96, [%rd5+76];
	setp.eq.s32 	%p402, %r96, 0;
	@%p402 bra 	$L__BB0_516;
	cvt.s64.s32 	%rd349, %r96;
	add.s64 	%rd103, %rd3, %rd349;
	ld.local.u8 	%rs414, [%rd103];
	setp.ne.s16 	%p403, %rs414, 0;
	@%p403 bra 	$L__BB0_836;
	mov.b16 	%rs415, 1;
	st.local.u8 	[%rd103], %rs415;
$L__BB0_516:
	ld.global.u32 	%r97, [%rd5+80];
	setp.eq.s32 	%p404, %r97, 0;
	@%p404 bra 	$L__BB0_519;
	cvt.s64.s32 	%rd350, %r97;
	add.s64 	%rd104, %rd3, %rd350;
	ld.local.u8 	%rs416, [%rd104];
	setp.ne.s16 	%p405, %rs416, 0;
	@%p405 bra 	$L__BB0_836;
	mov.b16 	%rs417, 1;
	st.local.u8 	[%rd104], %rs417;
$L__BB0_519:
	mov.b16 	%rs418, 0;
	st.local.v2.u8 	[%rd3], {%rs418, %rs418};
	st.local.v2.u8 	[%rd3+2], {%rs418, %rs418};
	st.local.v2.u8 	[%rd3+4], {%rs418, %rs418};
	st.local.v2.u8 	[%rd3+6], {%rs418, %rs418};
	st.local.v2.u8 	[%rd3+8], {%rs418, %rs418};
	ld.global.u32 	%r98, [%rd5+12];
	setp.eq.s32 	%p406, %r98, 0;
	@%p406 bra 	$L__BB0_522;
	cvt.s64.s32 	%rd351, %r98;
	add.s64 	%rd105, %rd3, %rd351;
	ld.local.u8 	%rs419, [%rd105];
	setp.ne.s16 	%p407, %rs419, 0;
	@%p407 bra 	$L__BB0_836;
	mov.b16 	%rs420, 1;
	st.local.u8 	[%rd105], %rs420;
$L__BB0_522:
	ld.global.u32 	%r99, [%rd5+16];
	setp.eq.s32 	%p408, %r99, 0;
	@%p408 bra 	$L__BB0_525;
	cvt.s64.s32 	%rd352, %r99;
	add.s64 	%rd106, %rd3, %rd352;
	ld.local.u8 	%rs421, [%rd106];
	setp.ne.s16 	%p409, %rs421, 0;
	@%p409 bra 	$L__BB0_836;
	mov.b16 	%rs422, 1;
	st.local.u8 	[%rd106], %rs422;
$L__BB0_525:
	ld.global.u32 	%r100, [%rd5+20];
	setp.eq.s32 	%p410, %r100, 0;
	@%p410 bra 	$L__BB0_528;
	cvt.s64.s32 	%rd353, %r100;
	add.s64 	%rd107, %rd3, %rd353;
	ld.local.u8 	%rs423, [%rd107];
	setp.ne.s16 	%p411, %rs423, 0;
	@%p411 bra 	$L__BB0_836;
	mov.b16 	%rs424, 1;
	st.local.u8 	[%rd107], %rs424;
$L__BB0_528:
	ld.global.u32 	%r101, [%rd5+48];
	setp.eq.s32 	%p412, %r101, 0;
	@%p412 bra 	$L__BB0_531;
	cvt.s64.s32 	%rd354, %r101;
	add.s64 	%rd108, %rd3, %rd354;
	ld.local.u8 	%rs425, [%rd108];
	setp.ne.s16 	%p413, %rs425, 0;
	@%p413 bra 	$L__BB0_836;
	mov.b16 	%rs426, 1;
	st.local.u8 	[%rd108], %rs426;
$L__BB0_531:
	ld.global.u32 	%r102, [%rd5+52];
	setp.eq.s32 	%p414, %r102, 0;
	@%p414 bra 	$L__BB0_534;
	cvt.s64.s32 	%rd355, %r102;
	add.s64 	%rd109, %rd3, %rd355;
	ld.local.u8 	%rs427, [%rd109];
	setp.ne.s16 	%p415, %rs427, 0;
	@%p415 bra 	$L__BB0_836;
	mov.b16 	%rs428, 1;
	st.local.u8 	[%rd109], %rs428;
$L__BB0_534:
	ld.global.u32 	%r103, [%rd5+56];
	setp.eq.s32 	%p416, %r103, 0;
	@%p416 bra 	$L__BB0_537;
	cvt.s64.s32 	%rd356, %r103;
	add.s64 	%rd110, %rd3, %rd356;
	ld.local.u8 	%rs429, [%rd110];
	setp.ne.s16 	%p417, %rs429, 0;
	@%p417 bra 	$L__BB0_836;
	mov.b16 	%rs430, 1;
	st.local.u8 	[%rd110], %rs430;
$L__BB0_537:
	ld.global.u32 	%r104, [%rd5+84];
	setp.eq.s32 	%p418, %r104, 0;
	@%p418 bra 	$L__BB0_540;
	cvt.s64.s32 	%rd357, %r104;
	add.s64 	%rd111, %rd3, %rd357;
	ld.local.u8 	%rs431, [%rd111];
	setp.ne.s16 	%p419, %rs431, 0;
	@%p419 bra 	$L__BB0_836;
	mov.b16 	%rs432, 1;
	st.local.u8 	[%rd111], %rs432;
$L__BB0_540:
	ld.global.u32 	%r105, [%rd5+88];
	setp.eq.s32 	%p420, %r105, 0;
	@%p420 bra 	$L__BB0_543;
	cvt.s64.s32 	%rd358, %r105;
	add.s64 	%rd112, %rd3, %rd358;
	ld.local.u8 	%rs433, [%rd112];
	setp.ne.s16 	%p421, %rs433, 0;
	@%p421 bra 	$L__BB0_836;
	mov.b16 	%rs434, 1;
	st.local.u8 	[%rd112], %rs434;
$L__BB0_543:
	ld.global.u32 	%r106, [%rd5+92];
	setp.eq.s32 	%p422, %r106, 0;
	@%p422 bra 	$L__BB0_546;
	cvt.s64.s32 	%rd359, %r106;
	add.s64 	%rd113, %rd3, %rd359;
	ld.local.u8 	%rs435, [%rd113];
	setp.ne.s16 	%p423, %rs435, 0;
	@%p423 bra 	$L__BB0_836;
	mov.b16 	%rs436, 1;
	st.local.u8 	[%rd113], %rs436;
$L__BB0_546:
	mov.b16 	%rs437, 0;
	st.local.v2.u8 	[%rd3], {%rs437, %rs437};
	st.local.v2.u8 	[%rd3+2], {%rs437, %rs437};
	st.local.v2.u8 	[%rd3+4], {%rs437, %rs437};
	st.local.v2.u8 	[%rd3+6], {%rs437, %rs437};
	st.local.v2.u8 	[%rd3+8], {%rs437, %rs437};
	ld.global.u32 	%r107, [%rd5+24];
	setp.eq.s32 	%p424, %r107, 0;
	@%p424 bra 	$L__BB0_549;
	cvt.s64.s32 	%rd360, %r107;
	add.s64 	%rd114, %rd3, %rd360;
	ld.local.u8 	%rs438, [%rd114];
	setp.ne.s16 	%p425, %rs438, 0;
	@%p425 bra 	$L__BB0_836;
	mov.b16 	%rs439, 1;
	st.local.u8 	[%rd114], %rs439;
$L__BB0_549:
	ld.global.u32 	%r108, [%rd5+28];
	setp.eq.s32 	%p426, %r108, 0;
	@%p426 bra 	$L__BB0_552;
	cvt.s64.s32 	%rd361, %r108;
	add.s64 	%rd115, %rd3, %rd361;
	ld.local.u8 	%rs440, [%rd115];
	setp.ne.s16 	%p427, %rs440, 0;
	@%p427 bra 	$L__BB0_836;
	mov.b16 	%rs441, 1;
	st.local.u8 	[%rd115], %rs441;
$L__BB0_552:
	ld.global.u32 	%r109, [%rd5+32];
	setp.eq.s32 	%p428, %r109, 0;
	@%p428 bra 	$L__BB0_555;
	cvt.s64.s32 	%rd362, %r109;
	add.s64 	%rd116, %rd3, %rd362;
	ld.local.u8 	%rs442, [%rd116];
	setp.ne.s16 	%p429, %rs442, 0;
	@%p429 bra 	$L__BB0_836;
	mov.b16 	%rs443, 1;
	st.local.u8 	[%rd116], %rs443;
$L__BB0_555:
	ld.global.u32 	%r110, [%rd5+60];
	setp.eq.s32 	%p430, %r110, 0;
	@%p430 bra 	$L__BB0_558;
	cvt.s64.s32 	%rd363, %r110;
	add.s64 	%rd117, %rd3, %rd363;
	ld.local.u8 	%rs444, [%rd117];
	setp.ne.s16 	%p431, %rs444, 0;
	@%p431 bra 	$L__BB0_836;
	mov.b16 	%rs445, 1;
	st.local.u8 	[%rd117], %rs445;
$L__BB0_558:
	ld.global.u32 	%r111, [%rd5+64];
	setp.eq.s32 	%p432, %r111, 0;
	@%p432 bra 	$L__BB0_561;
	cvt.s64.s32 	%rd364, %r111;
	add.s64 	%rd118, %rd3, %rd364;
	ld.local.u8 	%rs446, [%rd118];
	setp.ne.s16 	%p433, %rs446, 0;
	@%p433 bra 	$L__BB0_836;
	mov.b16 	%rs447, 1;
	st.local.u8 	[%rd118], %rs447;
$L__BB0_561:
	ld.global.u32 	%r112, [%rd5+68];
	setp.eq.s32 	%p434, %r112, 0;
	@%p434 bra 	$L__BB0_564;
	cvt.s64.s32 	%rd365, %r112;
	add.s64 	%rd119, %rd3, %rd365;
	ld.local.u8 	%rs448, [%rd119];
	setp.ne.s16 	%p435, %rs448, 0;
	@%p435 bra 	$L__BB0_836;
	mov.b16 	%rs449, 1;
	st.local.u8 	[%rd119], %rs449;
$L__BB0_564:
	ld.global.u32 	%r113, [%rd5+96];
	setp.eq.s32 	%p436, %r113, 0;
	@%p436 bra 	$L__BB0_567;
	cvt.s64.s32 	%rd366, %r113;
	add.s64 	%rd120, %rd3, %rd366;
	ld.local.u8 	%rs450, [%rd120];
	setp.ne.s16 	%p437, %rs450, 0;
	@%p437 bra 	$L__BB0_836;
	mov.b16 	%rs451, 1;
	st.local.u8 	[%rd120], %rs451;
$L__BB0_567:
	ld.global.u32 	%r114, [%rd5+100];
	setp.eq.s32 	%p438, %r114, 0;
	@%p438 bra 	$L__BB0_570;
	cvt.s64.s32 	%rd367, %r114;
	add.s64 	%rd121, %rd3, %rd367;
	ld.local.u8 	%rs452, [%rd121];
	setp.ne.s16 	%p439, %rs452, 0;
	@%p439 bra 	$L__BB0_836;
	mov.b16 	%rs453, 1;
	st.local.u8 	[%rd121], %rs453;
$L__BB0_570:
	ld.global.u32 	%r115, [%rd5+104];
	setp.eq.s32 	%p440, %r115, 0;
	@%p440 bra 	$L__BB0_573;
	cvt.s64.s32 	%rd368, %r115;
	add.s64 	%rd122, %rd3, %rd368;
	ld.local.u8 	%rs454, [%rd122];
	setp.ne.s16 	%p441, %rs454, 0;
	@%p441 bra 	$L__BB0_836;
	mov.b16 	%rs455, 1;
	st.local.u8 	[%rd122], %rs455;
$L__BB0_573:
	mov.b16 	%rs456, 0;
	st.local.v2.u8 	[%rd3], {%rs456, %rs456};
	st.local.v2.u8 	[%rd3+2], {%rs456, %rs456};
	st.local.v2.u8 	[%rd3+4], {%rs456, %rs456};
	st.local.v2.u8 	[%rd3+6], {%rs456, %rs456};
	st.local.v2.u8 	[%rd3+8], {%rs456, %rs456};
	ld.global.u32 	%r116, [%rd5+108];
	setp.eq.s32 	%p442, %r116, 0;
	@%p442 bra 	$L__BB0_576;
	cvt.s64.s32 	%rd369, %r116;
	add.s64 	%rd123, %rd3, %rd369;
	ld.local.u8 	%rs457, [%rd123];
	setp.ne.s16 	%p443, %rs457, 0;
	@%p443 bra 	$L__BB0_836;
	mov.b16 	%rs458, 1;
	st.local.u8 	[%rd123], %rs458;
$L__BB0_576:
	ld.global.u32 	%r117, [%rd5+112];
	setp.eq.s32 	%p444, %r117, 0;
	@%p444 bra 	$L__BB0_579;
	cvt.s64.s32 	%rd370, %r117;
	add.s64 	%rd124, %rd3, %rd370;
	ld.local.u8 	%rs459, [%rd124];
	setp.ne.s16 	%p445, %rs459, 0;
	@%p445 bra 	$L__BB0_836;
	mov.b16 	%rs460, 1;
	st.local.u8 	[%rd124], %rs460;
$L__BB0_579:
	ld.global.u32 	%r118, [%rd5+116];
	setp.eq.s32 	%p446, %r118, 0;
	@%p446 bra 	$L__BB0_582;
	cvt.s64.s32 	%rd371, %r118;
	add.s64 	%rd125, %rd3, %rd371;
	ld.local.u8 	%rs461, [%rd125];
	setp.ne.s16 	%p447, %rs461, 0;
	@%p447 bra 	$L__BB0_836;
	mov.b16 	%rs462, 1;
	st.local.u8 	[%rd125], %rs462;
$L__BB0_582:
	ld.global.u32 	%r119, [%rd5+144];
	setp.eq.s32 	%p448, %r119, 0;
	@%p448 bra 	$L__BB0_585;
	cvt.s64.s32 	%rd372, %r119;
	add.s64 	%rd126, %rd3, %rd372;
	ld.local.u8 	%rs463, [%rd126];
	setp.ne.s16 	%p449, %rs463, 0;
	@%p449 bra 	$L__BB0_836;
	mov.b16 	%rs464, 1;
	st.local.u8 	[%rd126], %rs464;
$L__BB0_585:
	ld.global.u32 	%r120, [%rd5+148];
	setp.eq.s32 	%p450, %r120, 0;
	@%p450 bra 	$L__BB0_588;
	cvt.s64.s32 	%rd373, %r120;
	add.s64 	%rd127, %rd3, %rd373;
	ld.local.u8 	%rs465, [%rd127];
	setp.ne.s16 	%p451, %rs465, 0;
	@%p451 bra 	$L__BB0_836;
	mov.b16 	%rs466, 1;
	st.local.u8 	[%rd127], %rs466;
$L__BB0_588:
	ld.global.u32 	%r121, [%rd5+152];
	setp.eq.s32 	%p452, %r121, 0;
	@%p452 bra 	$L__BB0_591;
	cvt.s64.s32 	%rd374, %r121;
	add.s64 	%rd128, %rd3, %rd374;
	ld.local.u8 	%rs467, [%rd128];
	setp.ne.s16 	%p453, %rs467, 0;
	@%p453 bra 	$L__BB0_836;
	mov.b16 	%rs468, 1;
	st.local.u8 	[%rd128], %rs468;
$L__BB0_591:
	ld.global.u32 	%r122, [%rd5+180];
	setp.eq.s32 	%p454, %r122, 0;
	@%p454 bra 	$L__BB0_594;
	cvt.s64.s32 	%rd375, %r122;
	add.s64 	%rd129, %rd3, %rd375;
	ld.local.u8 	%rs469, [%rd129];
	setp.ne.s16 	%p455, %rs469, 0;
	@%p455 bra 	$L__BB0_836;
	mov.b16 	%rs470, 1;
	st.local.u8 	[%rd129], %rs470;
$L__BB0_594:
	ld.global.u32 	%r123, [%rd5+184];
	setp.eq.s32 	%p456, %r123, 0;
	@%p456 bra 	$L__BB0_597;
	cvt.s64.s32 	%rd376, %r123;
	add.s64 	%rd130, %rd3, %rd376;
	ld.local.u8 	%rs471, [%rd130];
	setp.ne.s16 	%p457, %rs471, 0;
	@%p457 bra 	$L__BB0_836;
	mov.b16 	%rs472, 1;
	st.local.u8 	[%rd130], %rs472;
$L__BB0_597:
	ld.global.u32 	%r124, [%rd5+188];
	setp.eq.s32 	%p458, %r124, 0;
	@%p458 bra 	$L__BB0_600;
	cvt.s64.s32 	%rd377, %r124;
	add.s64 	%rd131, %rd3, %rd377;
	ld.local.u8 	%rs473, [%rd131];
	setp.ne.s16 	%p459, %rs473, 0;
	@%p459 bra 	$L__BB0_836;
	mov.b16 	%rs474, 1;
	st.local.u8 	[%rd131], %rs474;
$L__BB0_600:
	mov.b16 	%rs475, 0;
	st.local.v2.u8 	[%rd3], {%rs475, %rs475};
	st.local.v2.u8 	[%rd3+2], {%rs475, %rs475};
	st.local.v2.u8 	[%rd3+4], {%rs475, %rs475};
	st.local.v2.u8 	[%rd3+6], {%rs475, %rs475};
	st.local.v2.u8 	[%rd3+8], {%rs475, %rs475};
	ld.global.u32 	%r125, [%rd5+120];
	setp.eq.s32 	%p460, %r125, 0;
	@%p460 bra 	$L__BB0_603;
	cvt.s64.s32 	%rd378, %r125;
	add.s64 	%rd132, %rd3, %rd378;
	ld.local.u8 	%rs476, [%rd132];
	setp.ne.s16 	%p461, %rs476, 0;
	@%p461 bra 	$L__BB0_836;
	mov.b16 	%rs477, 1;
	st.local.u8 	[%rd132], %rs477;
$L__BB0_603:
	ld.global.u32 	%r126, [%rd5+124];
	setp.eq.s32 	%p462, %r126, 0;
	@%p462 bra 	$L__BB0_606;
	cvt.s64.s32 	%rd379, %r126;
	add.s64 	%rd133, %rd3, %rd379;
	ld.local.u8 	%rs478, [%rd133];
	setp.ne.s16 	%p463, %rs478, 0;
	@%p463 bra 	$L__BB0_836;
	mov.b16 	%rs479, 1;
	st.local.u8 	[%rd133], %rs479;
$L__BB0_606:
	ld.global.u32 	%r127, [%rd5+128];
	setp.eq.s32 	%p464, %r127, 0;
	@%p464 bra 	$L__BB0_609;
	cvt.s64.s32 	%rd380, %r127;
	add.s64 	%rd134, %rd3, %rd380;
	ld.local.u8 	%rs480, [%rd134];
	setp.ne.s16 	%p465, %rs480, 0;
	@%p465 bra 	$L__BB0_836;
	mov.b16 	%rs481, 1;
	st.local.u8 	[%rd134], %rs481;
$L__BB0_609:
	ld.global.u32 	%r128, [%rd5+156];
	setp.eq.s32 	%p466, %r128, 0;
	@%p466 bra 	$L__BB0_612;
	cvt.s64.s32 	%rd381, %r128;
	add.s64 	%rd135, %rd3, %rd381;
	ld.local.u8 	%rs482, [%rd135];
	setp.ne.s16 	%p467, %rs482, 0;
	@%p467 bra 	$L__BB0_836;
	mov.b16 	%rs483, 1;
	st.local.u8 	[%rd135], %rs483;
$L__BB0_612:
	ld.global.u32 	%r129, [%rd5+160];
	setp.eq.s32 	%p468, %r129, 0;
	@%p468 bra 	$L__BB0_615;
	cvt.s64.s32 	%rd382, %r129;
	add.s64 	%rd136, %rd3, %rd382;
	ld.local.u8 	%rs484, [%rd136];
	setp.ne.s16 	%p469, %rs484, 0;
	@%p469 bra 	$L__BB0_836;
	mov.b16 	%rs485, 1;
	st.local.u8 	[%rd136], %rs485;
$L__BB0_615:
	ld.global.u32 	%r130, [%rd5+164];
	setp.eq.s32 	%p470, %r130, 0;
	@%p470 bra 	$L__BB0_618;
	cvt.s64.s32 	%rd383, %r130;
	add.s64 	%rd137, %rd3, %rd383;
	ld.local.u8 	%rs486, [%rd137];
	setp.ne.s16 	%p471, %rs486, 0;
	@%p471 bra 	$L__BB0_836;
	mov.b16 	%rs487, 1;
	st.local.u8 	[%rd137], %rs487;
$L__BB0_618:
	ld.global.u32 	%r131, [%rd5+192];
	setp.eq.s32 	%p472, %r131, 0;
	@%p472 bra 	$L__BB0_621;
	cvt.s64.s32 	%rd384, %r131;
	add.s64 	%rd138, %rd3, %rd384;
	ld.local.u8 	%rs488, [%rd138];
	setp.ne.s16 	%p473, %rs488, 0;
	@%p473 bra 	$L__BB0_836;
	mov.b16 	%rs489, 1;
	st.local.u8 	[%rd138], %rs489;
$L__BB0_621:
	ld.global.u32 	%r132, [%rd5+196];
	setp.eq.s32 	%p474, %r132, 0;
	@%p474 bra 	$L__BB0_624;
	cvt.s64.s32 	%rd385, %r132;
	add.s64 	%rd139, %rd3, %rd385;
	ld.local.u8 	%rs490, [%rd139];
	setp.ne.s16 	%p475, %rs490, 0;
	@%p475 bra 	$L__BB0_836;
	mov.b16 	%rs491, 1;
	st.local.u8 	[%rd139], %rs491;
$L__BB0_624:
	ld.global.u32 	%r133, [%rd5+200];
	setp.eq.s32 	%p476, %r133, 0;
	@%p476 bra 	$L__BB0_627;
	cvt.s64.s32 	%rd386, %r133;
	add.s64 	%rd140, %rd3, %rd386;
	ld.local.u8 	%rs492, [%rd140];
	setp.ne.s16 	%p477, %rs492, 0;
	@%p477 bra 	$L__BB0_836;
	mov.b16 	%rs493, 1;
	st.local.u8 	[%rd140], %rs493;
$L__BB0_627:
	mov.b16 	%rs494, 0;
	st.local.v2.u8 	[%rd3], {%rs494, %rs494};
	st.local.v2.u8 	[%rd3+2], {%rs494, %rs494};
	st.local.v2.u8 	[%rd3+4], {%rs494, %rs494};
	st.local.v2.u8 	[%rd3+6], {%rs494, %rs494};
	st.local.v2.u8 	[%rd3+8], {%rs494, %rs494};
	ld.global.u32 	%r134, [%rd5+132];
	setp.eq.s32 	%p478, %r134, 0;
	@%p478 bra 	$L__BB0_630;
	cvt.s64.s32 	%rd387, %r134;
	add.s64 	%rd141, %rd3, %rd387;
	ld.local.u8 	%rs495, [%rd141];
	setp.ne.s16 	%p479, %rs495, 0;
	@%p479 bra 	$L__BB0_836;
	mov.b16 	%rs496, 1;
	st.local.u8 	[%rd141], %rs496;
$L__BB0_630:
	ld.global.u32 	%r135, [%rd5+136];
	setp.eq.s32 	%p480, %r135, 0;
	@%p480 bra 	$L__BB0_633;
	cvt.s64.s32 	%rd388, %r135;
	add.s64 	%rd142, %rd3, %rd388;
	ld.local.u8 	%rs497, [%rd142];
	setp.ne.s16 	%p481, %rs497, 0;
	@%p481 bra 	$L__BB0_836;
	mov.b16 	%rs498, 1;
	st.local.u8 	[%rd142], %rs498;
$L__BB0_633:
	ld.global.u32 	%r136, [%rd5+140];
	setp.eq.s32 	%p482, %r136, 0;
	@%p482 bra 	$L__BB0_636;
	cvt.s64.s32 	%rd389, %r136;
	add.s64 	%rd143, %rd3, %rd389;
	ld.local.u8 	%rs499, [%rd143];
	setp.ne.s16 	%p483, %rs499, 0;
	@%p483 bra 	$L__BB0_836;
	mov.b16 	%rs500, 1;
	st.local.u8 	[%rd143], %rs500;
$L__BB0_636:
	ld.global.u32 	%r137, [%rd5+168];
	setp.eq.s32 	%p484, %r137, 0;
	@%p484 bra 	$L__BB0_639;
	cvt.s64.s32 	%rd390, %r137;
	add.s64 	%rd144, %rd3, %rd390;
	ld.local.u8 	%rs501, [%rd144];
	setp.ne.s16 	%p485, %rs501, 0;
	@%p485 bra 	$L__BB0_836;
	mov.b16 	%rs502, 1;
	st.local.u8 	[%rd144], %rs502;
$L__BB0_639:
	ld.global.u32 	%r138, [%rd5+172];
	setp.eq.s32 	%p486, %r138, 0;
	@%p486 bra 	$L__BB0_642;
	cvt.s64.s32 	%rd391, %r138;
	add.s64 	%rd145, %rd3, %rd391;
	ld.local.u8 	%rs503, [%rd145];
	setp.ne.s16 	%p487, %rs503, 0;
	@%p487 bra 	$L__BB0_836;
	mov.b16 	%rs504, 1;
	st.local.u8 	[%rd145], %rs504;
$L__BB0_642:
	ld.global.u32 	%r139, [%rd5+176];
	setp.eq.s32 	%p488, %r139, 0;
	@%p488 bra 	$L__BB0_645;
	cvt.s64.s32 	%rd392, %r139;
	add.s64 	%rd146, %rd3, %rd392;
	ld.local.u8 	%rs505, [%rd146];
	setp.ne.s16 	%p489, %rs505, 0;
	@%p489 bra 	$L__BB0_836;
	mov.b16 	%rs506, 1;
	st.local.u8 	[%rd146], %rs506;
$L__BB0_645:
	ld.global.u32 	%r140, [%rd5+204];
	setp.eq.s32 	%p490, %r140, 0;
	@%p490 bra 	$L__BB0_648;
	cvt.s64.s32 	%rd393, %r140;
	add.s64 	%rd147, %rd3, %rd393;
	ld.local.u8 	%rs507, [%rd147];
	setp.ne.s16 	%p491, %rs507, 0;
	@%p491 bra 	$L__BB0_836;
	mov.b16 	%rs508, 1;
	st.local.u8 	[%rd147], %rs508;
$L__BB0_648:
	ld.global.u32 	%r141, [%rd5+208];
	setp.eq.s32 	%p492, %r141, 0;
	@%p492 bra 	$L__BB0_651;
	cvt.s64.s32 	%rd394, %r141;
	add.s64 	%rd148, %rd3, %rd394;
	ld.local.u8 	%rs509, [%rd148];
	setp.ne.s16 	%p493, %rs509, 0;
	@%p493 bra 	$L__BB0_836;
	mov.b16 	%rs510, 1;
	st.local.u8 	[%rd148], %rs510;
$L__BB0_651:
	ld.global.u32 	%r142, [%rd5+212];
	setp.eq.s32 	%p494, %r142, 0;
	@%p494 bra 	$L__BB0_654;
	cvt.s64.s32 	%rd395, %r142;
	add.s64 	%rd149, %rd3, %rd395;
	ld.local.u8 	%rs511, [%rd149];
	setp.ne.s16 	%p495, %rs511, 0;
	@%p495 bra 	$L__BB0_836;
	mov.b16 	%rs512, 1;
	st.local.u8 	[%rd149], %rs512;
$L__BB0_654:
	mov.b16 	%rs513, 0;
	st.local.v2.u8 	[%rd3], {%rs513, %rs513};
	st.local.v2.u8 	[%rd3+2], {%rs513, %rs513};
	st.local.v2.u8 	[%rd3+4], {%rs513, %rs513};
	st.local.v2.u8 	[%rd3+6], {%rs513, %rs513};
	st.local.v2.u8 	[%rd3+8], {%rs513, %rs513};
	ld.global.u32 	%r143, [%rd5+216];
	setp.eq.s32 	%p496, %r143, 0;
	@%p496 bra 	$L__BB0_657;
	cvt.s64.s32 	%rd396, %r143;
	add.s64 	%rd150, %rd3, %rd396;
	ld.local.u8 	%rs514, [%rd150];
	setp.ne.s16 	%p497, %rs514, 0;
	@%p497 bra 	$L__BB0_836;
	mov.b16 	%rs515, 1;
	st.local.u8 	[%rd150], %rs515;
$L__BB0_657:
	ld.global.u32 	%r144, [%rd5+220];
	setp.eq.s32 	%p498, %r144, 0;
	@%p498 bra 	$L__BB0_660;
	cvt.s64.s32 	%rd397, %r144;
	add.s64 	%rd151, %rd3, %rd397;
	ld.local.u8 	%rs516, [%rd151];
	setp.ne.s16 	%p499, %rs516, 0;
	@%p499 bra 	$L__BB0_836;
	mov.b16 	%rs517, 1;
	st.local.u8 	[%rd151], %rs517;
$L__BB0_660:
	ld.global.u32 	%r145, [%rd5+224];
	setp.eq.s32 	%p500, %r145, 0;
	@%p500 bra 	$L__BB0_663;
	cvt.s64.s32 	%rd398, %r145;
	add.s64 	%rd152, %rd3, %rd398;
	ld.local.u8 	%rs518, [%rd152];
	setp.ne.s16 	%p501, %rs518, 0;
	@%p501 bra 	$L__BB0_836;
	mov.b16 	%rs519, 1;
	st.local.u8 	[%rd152], %rs519;
$L__BB0_663:
	ld.global.u32 	%r146, [%rd5+252];
	setp.eq.s32 	%p502, %r146, 0;
	@%p502 bra 	$L__BB0_666;
	cvt.s64.s32 	%rd399, %r146;
	add.s64 	%rd153, %rd3, %rd399;
	ld.local.u8 	%rs520, [%rd153];
	setp.ne.s16 	%p503, %rs520, 0;
	@%p503 bra 	$L__BB0_836;
	mov.b16 	%rs521, 1;
	st.local.u8 	[%rd153], %rs521;
$L__BB0_666:
	ld.global.u32 	%r147, [%rd5+256];
	setp.eq.s32 	%p504, %r147, 0;
	@%p504 bra 	$L__BB0_669;
	cvt.s64.s32 	%rd400, %r147;
	add.s64 	%rd154, %rd3, %rd400;
	ld.local.u8 	%rs522, [%rd154];
	setp.ne.s16 	%p505, %rs522, 0;
	@%p505 bra 	$L__BB0_836;
	mov.b16 	%rs523, 1;
	st.local.u8 	[%rd154], %rs523;
$L__BB0_669:
	ld.global.u32 	%r148, [%rd5+260];
	setp.eq.s32 	%p506, %r148, 0;
	@%p506 bra 	$L__BB0_672;
	cvt.s64.s32 	%rd401, %r148;
	add.s64 	%rd155, %rd3, %rd401;
	ld.local.u8 	%rs524, [%rd155];
	setp.ne.s16 	%p507, %rs524, 0;
	@%p507 bra 	$L__BB0_836;
	mov.b16 	%rs525, 1;
	st.local.u8 	[%rd155], %rs525;
$L__BB0_672:
	ld.global.u32 	%r149, [%rd5+288];
	setp.eq.s32 	%p508, %r149, 0;
	@%p508 bra 	$L__BB0_675;
	cvt.s64.s32 	%rd402, %r149;
	add.s64 	%rd156, %rd3, %rd402;
	ld.local.u8 	%rs526, [%rd156];
	setp.ne.s16 	%p509, %rs526, 0;
	@%p509 bra 	$L__BB0_836;
	mov.b16 	%rs527, 1;
	st.local.u8 	[%rd156], %rs527;
$L__BB0_675:
	ld.global.u32 	%r150, [%rd5+292];
	setp.eq.s32 	%p510, %r150, 0;
	@%p510 bra 	$L__BB0_678;
	cvt.s64.s32 	%rd403, %r150;
	add.s64 	%rd157, %rd3, %rd403;
	ld.local.u8 	%rs528, [%rd157];
	setp.ne.s16 	%p511, %rs528, 0;
	@%p511 bra 	$L__BB0_836;
	mov.b16 	%rs529, 1;
	st.local.u8 	[%rd157], %rs529;
$L__BB0_678:
	ld.global.u32 	%r151, [%rd5+296];
	setp.eq.s32 	%p512, %r151, 0;
	@%p512 bra 	$L__BB0_681;
	cvt.s64.s32 	%rd404, %r151;
	add.s64 	%rd158, %rd3, %rd404;
	ld.local.u8 	%rs530, [%rd158];
	setp.ne.s16 	%p513, %rs530, 0;
	@%p513 bra 	$L__BB0_836;
	mov.b16 	%rs531, 1;
	st.local.u8 	[%rd158], %rs531;
$L__BB0_681:
	mov.b16 	%rs532, 0;
	st.local.v2.u8 	[%rd3], {%rs532, %rs532};
	st.local.v2.u8 	[%rd3+2], {%rs532, %rs532};
	st.local.v2.u8 	[%rd3+4], {%rs532, %rs532};
	st.local.v2.u8 	[%rd3+6], {%rs532, %rs532};
	st.local.v2.u8 	[%rd3+8], {%rs532, %rs532};
	ld.global.u32 	%r152, [%rd5+228];
	setp.eq.s32 	%p514, %r152, 0;
	@%p514 bra 	$L__BB0_684;
	cvt.s64.s32 	%rd405, %r152;
	add.s64 	%rd159, %rd3, %rd405;
	ld.local.u8 	%rs533, [%rd159];
	setp.ne.s16 	%p515, %rs533, 0;
	@%p515 bra 	$L__BB0_836;
	mov.b16 	%rs534, 1;
	st.local.u8 	[%rd159], %rs534;
$L__BB0_684:
	ld.global.u32 	%r153, [%rd5+232];
	setp.eq.s32 	%p516, %r153, 0;
	@%p516 bra 	$L__BB0_687;
	cvt.s64.s32 	%rd406, %r153;
	add.s64 	%rd160, %rd3, %rd406;
	ld.local.u8 	%rs535, [%rd160];
	setp.ne.s16 	%p517, %rs535, 0;
	@%p517 bra 	$L__BB0_836;
	mov.b16 	%rs536, 1;
	st.local.u8 	[%rd160], %rs536;
$L__BB0_687:
	ld.global.u32 	%r154, [%rd5+236];
	setp.eq.s32 	%p518, %r154, 0;
	@%p518 bra 	$L__BB0_690;
	cvt.s64.s32 	%rd407, %r154;
	add.s64 	%rd161, %rd3, %rd407;
	ld.local.u8 	%rs537, [%rd161];
	setp.ne.s16 	%p519, %rs537, 0;
	@%p519 bra 	$L__BB0_836;
	mov.b16 	%rs538, 1;
	st.local.u8 	[%rd161], %rs538;
$L__BB0_690:
	ld.global.u32 	%r155, [%rd5+264];
	setp.eq.s32 	%p520, %r155, 0;
	@%p520 bra 	$L__BB0_693;
	cvt.s64.s32 	%rd408, %r155;
	add.s64 	%rd162, %rd3, %rd408;
	ld.local.u8 	%rs539, [%rd162];
	setp.ne.s16 	%p521, %rs539, 0;
	@%p521 bra 	$L__BB0_836;
	mov.b16 	%rs540, 1;
	st.local.u8 	[%rd162], %rs540;
$L__BB0_693:
	ld.global.u32 	%r156, [%rd5+268];
	setp.eq.s32 	%p522, %r156, 0;
	@%p522 bra 	$L__BB0_696;
	cvt.s64.s32 	%rd409, %r156;
	add.s64 	%rd163, %rd3, %rd409;
	ld.local.u8 	%rs541, [%rd163];
	setp.ne.s16 	%p523, %rs541, 0;
	@%p523 bra 	$L__BB0_836;
	mov.b16 	%rs542, 1;
	st.local.u8 	[%rd163], %rs542;
$L__BB0_696:
	ld.global.u32 	%r157, [%rd5+272];
	setp.eq.s32 	%p524, %r157, 0;
	@%p524 bra 	$L__BB0_699;
	cvt.s64.s32 	%rd410, %r157;
	add.s64 	%rd164, %rd3, %rd410;
	ld.local.u8 	%rs543, [%rd164];
	setp.ne.s16 	%p525, %rs543, 0;
	@%p525 bra 	$L__BB0_836;
	mov.b16 	%rs544, 1;
	st.local.u8 	[%rd164], %rs544;
$L__BB0_699:
	ld.global.u32 	%r158, [%rd5+300];
	setp.eq.s32 	%p526, %r158, 0;
	@%p526 bra 	$L__BB0_702;
	cvt.s64.s32 	%rd411, %r158;
	add.s64 	%rd165, %rd3, %rd411;
	ld.local.u8 	%rs545, [%rd165];
	setp.ne.s16 	%p527, %rs545, 0;
	@%p527 bra 	$L__BB0_836;
	mov.b16 	%rs546, 1;
	st.local.u8 	[%rd165], %rs546;
$L__BB0_702:
	ld.global.u32 	%r159, [%rd5+304];
	setp.eq.s32 	%p528, %r159, 0;
	@%p528 bra 	$L__BB0_705;
	cvt.s64.s32 	%rd412, %r159;
	add.s64 	%rd166, %rd3, %rd412;
	ld.local.u8 	%rs547, [%rd166];
	setp.ne.s16 	%p529, %rs547, 0;
	@%p529 bra 	$L__BB0_836;
	mov.b16 	%rs548, 1;
	st.local.u8 	[%rd166], %rs548;
$L__BB0_705:
	ld.global.u32 	%r160, [%rd5+308];
	setp.eq.s32 	%p530, %r160, 0;
	@%p530 bra 	$L__BB0_708;
	cvt.s64.s32 	%rd413, %r160;
	add.s64 	%rd167, %rd3, %rd413;
	ld.local.u8 	%rs549, [%rd167];
	setp.ne.s16 	%p531, %rs549, 0;
	@%p531 bra 	$L__BB0_836;
	mov.b16 	%rs550, 1;
	st.local.u8 	[%rd167], %rs550;
$L__BB0_708:
	mov.b16 	%rs551, 0;
	st.local.v2.u8 	[%rd3], {%rs551, %rs551};
	st.local.v2.u8 	[%rd3+2], {%rs551, %rs551};
	st.local.v2.u8 	[%rd3+4], {%rs551, %rs551};
	st.local.v2.u8 	[%rd3+6], {%rs551, %rs551};
	st.local.v2.u8 	[%rd3+8], {%rs551, %rs551};
	ld.global.u32 	%r161, [%rd5+240];
	setp.eq.s32 	%p532, %r161, 0;
	@%p532 bra 	$L__BB0_711;
	cvt.s64.s32 	%rd414, %r161;
	add.s64 	%rd168, %rd3, %rd414;
	ld.local.u8 	%rs552, [%rd168];
	setp.ne.s16 	%p533, %rs552, 0;
	@%p533 bra 	$L__BB0_836;
	mov.b16 	%rs553, 1;
	st.local.u8 	[%rd168], %rs553;
$L__BB0_711:
	ld.global.u32 	%r162, [%rd5+244];
	setp.eq.s32 	%p534, %r162, 0;
	@%p534 bra 	$L__BB0_714;
	cvt.s64.s32 	%rd415, %r162;
	add.s64 	%rd169, %rd3, %rd415;
	ld.local.u8 	%rs554, [%rd169];
	setp.ne.s16 	%p535, %rs554, 0;
	@%p535 bra 	$L__BB0_836;
	mov.b16 	%rs555, 1;
	st.local.u8 	[%rd169], %rs555;
$L__BB0_714:
	ld.global.u32 	%r163, [%rd5+248];
	setp.eq.s32 	%p536, %r163, 0;
	@%p536 bra 	$L__BB0_717;
	cvt.s64.s32 	%rd416, %r163;
	add.s64 	%rd170, %rd3, %rd416;
	ld.local.u8 	%rs556, [%rd170];
	setp.ne.s16 	%p537, %rs556, 0;
	@%p537 bra 	$L__BB0_836;
	mov.b16 	%rs557, 1;
	st.local.u8 	[%rd170], %rs557;
$L__BB0_717:
	ld.global.u32 	%r164, [%rd5+276];
	setp.eq.s32 	%p538, %r164, 0;
	@%p538 bra 	$L__BB0_720;
	cvt.s64.s32 	%rd417, %r164;
	add.s64 	%rd171, %rd3, %rd417;
	ld.local.u8 	%rs558, [%rd171];
	setp.ne.s16 	%p539, %rs558, 0;
	@%p539 bra 	$L__BB0_836;
	mov.b16 	%rs559, 1;
	st.local.u8 	[%rd171], %rs559;
$L__BB0_720:
	ld.global.u32 	%r165, [%rd5+280];
	setp.eq.s32 	%p540, %r165, 0;
	@%p540 bra 	$L__BB0_723;
	cvt.s64.s32 	%rd418, %r165;
	add.s64 	%rd172, %rd3, %rd418;
	ld.local.u8 	%rs560, [%rd172];
	setp.ne.s16 	%p541, %rs560, 0;
	@%p541 bra 	$L__BB0_836;
	mov.b16 	%rs561, 1;
	st.local.u8 	[%rd172], %rs561;
$L__BB0_723:
	ld.global.u32 	%r166, [%rd5+284];
	setp.eq.s32 	%p542, %r166, 0;
	@%p542 bra 	$L__BB0_726;
	cvt.s64.s32 	%rd419, %r166;
	add.s64 	%rd173, %rd3, %rd419;
	ld.local.u8 	%rs562, [%rd173];
	setp.ne.s16 	%p543, %rs562, 0;
	@%p543 bra 	$L__BB0_836;
	mov.b16 	%rs563, 1;
	st.local.u8 	[%rd173], %rs563;
$L__BB0_726:
	ld.global.u32 	%r167, [%rd5+312];
	setp.eq.s32 	%p544, %r167, 0;
	@%p544 bra 	$L__BB0_729;
	cvt.s64.s32 	%rd420, %r167;
	add.s64 	%rd174, %rd3, %rd420;
	ld.local.u8 	%rs564, [%rd174];
	setp.ne.s16 	%p545, %rs564, 0;
	@%p545 bra 	$L__BB0_836;
	mov.b16 	%rs565, 1;
	st.local.u8 	[%rd174], %rs565;
$L__BB0_729:
	ld.global.u32 	%r168, [%rd5+316];
	setp.eq.s32 	%p546, %r168, 0;
	@%p546 bra 	$L__BB0_732;
	cvt.s64.s32 	%rd421, %r168;
	add.s64 	%rd175, %rd3, %rd421;
	ld.local.u8 	%rs566, [%rd175];
	setp.ne.s16 	%p547, %rs566, 0;
	@%p547 bra 	$L__BB0_836;
	mov.b16 	%rs567, 1;
	st.local.u8 	[%rd175], %rs567;
$L__BB0_732:
	ld.global.u32 	%r169, [%rd5+320];
	setp.eq.s32 	%p548, %r169, 0;
	@%p548 bra 	$L__BB0_734;
	cvt.s64.s32 	%rd422, %r169;
	add.s64 	%rd423, %rd3, %rd422;
	ld.local.u8 	%rs568, [%rd423];
	setp.ne.s16 	%p549, %rs568, 0;
	@%p549 bra 	$L__BB0_836;
$L__BB0_734:
	ld.param.u64 	%rd450, [_Z29createPartialSolutionUsingBFSPiS_S_iS_S__param_4];
	cvta.to.global.u64 	%rd424, %rd450;
	atom.global.add.u32 	%r197, [%rd424], 1;
	mul.lo.s32 	%r198, %r197, 81;
	mov.b32 	%r279, 0;
	mov.u32 	%r281, %r279;
$L__BB0_735:
	ld.param.u64 	%rd449, [_Z29createPartialSolutionUsingBFSPiS_S_iS_S__param_1];
	mul.lo.s32 	%r201, %r279, 9;
	add.s32 	%r246, %r201, %r198;
	mul.wide.s32 	%rd425, %r201, 4;
	add.s64 	%rd202, %rd5, %rd425;
	ld.global.u32 	%r247, [%rd202];
	cvta.to.global.u64 	%rd426, %rd449;
	mul.wide.s32 	%rd427, %r246, 4;
	add.s64 	%rd203, %rd426, %rd427;
	st.global.u32 	[%rd203], %r247;
	setp.ne.s32 	%p550, %r247, 0;
	@%p550 bra 	$L__BB0_737;
	add.s32 	%r248, %r281, %r198;
	mul.wide.s32 	%rd428, %r248, 4;
	add.s64 	%rd429, %rd1, %rd428;
	st.global.u32 	[%rd429], %r201;
	add.s32 	%r281, %r281, 1;
$L__BB0_737:
	ld.global.u32 	%r249, [%rd202+4];
	st.global.u32 	[%rd203+4], %r249;
	setp.ne.s32 	%p551, %r249, 0;
	@%p551 bra 	$L__BB0_739;
	add.s32 	%r250, %r201, 1;
	add.s32 	%r251, %r281, %r198;
	mul.wide.s32 	%rd430, %r251, 4;
	add.s64 	%rd431, %rd1, %rd430;
	st.global.u32 	[%rd431], %r250;
	add.s32 	%r281, %r281, 1;
$L__BB0_739:
	ld.global.u32 	%r252, [%rd202+8];
	st.global.u32 	[%rd203+8], %r252;
	setp.ne.s32 	%p552, %r252, 0;
	@%p552 bra 	$L__BB0_741;
	add.s32 	%r253, %r201, 2;
	add.s32 	%r254, %r281, %r198;
	mul.wide.s32 	%rd432, %r254, 4;
	add.s64 	%rd433, %rd1, %rd432;
	st.global.u32 	[%rd433], %r253;
	add.s32 	%r281, %r281, 1;
$L__BB0_741:
	ld.global.u32 	%r255, [%rd202+12];
	st.global.u32 	[%rd203+12], %r255;
	setp.ne.s32 	%p553, %r255, 0;
	@%p553 bra 	$L__BB0_743;
	add.s32 	%r256, %r201, 3;
	add.s32 	%r257, %r281, %r198;
	mul.wide.s32 	%rd434, %r257, 4;
	add.s64 	%rd435, %rd1, %rd434;
	st.global.u32 	[%rd435], %r256;
	add.s32 	%r281, %r281, 1;
$L__BB0_743:
	ld.global.u32 	%r258, [%rd202+16];
	st.global.u32 	[%rd203+16], %r258;
	setp.ne.s32 	%p554, %r258, 0;
	@%p554 bra 	$L__BB0_745;
	add.s32 	%r259, %r201, 4;
	add.s32 	%r260, %r281, %r198;
	mul.wide.s32 	%rd436, %r260, 4;
	add.s64 	%rd437, %rd1, %rd436;
	st.global.u32 	[%rd437], %r259;
	add.s32 	%r281, %r281, 1;
$L__BB0_745:
	ld.global.u32 	%r261, [%rd202+20];
	st.global.u32 	[%rd203+20], %r261;
	setp.ne.s32 	%p555, %r261, 0;
	@%p555 bra 	$L__BB0_747;
	add.s32 	%r262, %r201, 5;
	add.s32 	%r263, %r281, %r198;
	mul.wide.s32 	%rd438, %r263, 4;
	add.s64 	%rd439, %rd1, %rd438;
	st.global.u32 	[%rd439], %r262;
	add.s32 	%r281, %r281, 1;
$L__BB0_747:
	ld.global.u32 	%r264, [%rd202+24];
	st.global.u32 	[%rd203+24], %r264;
	setp.ne.s32 	%p556, %r264, 0;
	@%p556 bra 	$L__BB0_749;
	add.s32 	%r265, %r201, 6;
	add.s32 	%r266, %r281, %r198;
	mul.wide.s32 	%rd440, %r266, 4;
	add.s64 	%rd441, %rd1, %rd440;
	st.global.u32 	[%rd441], %r265;
	add.s32 	%r281, %r281, 1;
$L__BB0_749:
	ld.global.u32 	%r267, [%rd202+28];
	st.global.u32 	[%rd203+28], %r267;
	setp.ne.s32 	%p557, %r267, 0;
	@%p557 bra 	$L__BB0_751;
	add.s32 	%r268, %r201, 7;
	add.s32 	%r269, %r281, %r198;
	mul.wide.s32 	%rd442, %r269, 4;
	add.s64 	%rd443, %rd1, %rd442;
	st.global.u32 	[%rd443], %r268;
	add.s32 	%r281, %r281, 1;
$L__BB0_751:
	ld.global.u32 	%r270, [%rd202+32];
	st.global.u32 	[%rd203+32], %r270;
	setp.ne.s32 	%p558, %r270, 0;
	@%p558 bra 	$L__BB0_753;
	add.s32 	%r271, %r201, 8;
	add.s32 	%r272, %r281, %r198;
	mul.wide.s32 	%rd444, %r272, 4;
	add.s64 	%rd445, %rd1, %rd444;
	st.global.u32 	[%rd445], %r271;
	add.s32 	%r281, %r281, 1;
$L__BB0_753:
	add.s32 	%r279, %r279, 1;
	setp.ne.s32 	%p559, %r279, 9;
	@%p559 bra 	$L__BB0_735;
	ld.param.u64 	%rd451, [_Z29createPartialSolutionUsingBFSPiS_S_iS_S__param_5];
	cvta.to.global.u64 	%rd446, %rd451;
	mul.wide.s32 	%rd447, %r197, 4;
	add.s64 	%rd448, %rd446, %rd447;
	st.global.u32 	[%rd448], %r281;
	bra.uni 	$L__BB0_837;
$L__BB0_755:
	ld.global.u32 	%r242, [%rd7];
	add.s32 	%r243, %r242, -10;
	setp.lt.u32 	%p9, %r243, -9;
	@%p9 bra 	$L__BB0_836;
	ld.global.u32 	%r170, [%rd8];
	setp.eq.s32 	%p10, %r170, 0;
	@%p10 bra 	$L__BB0_759;
	cvt.s64.s32 	%rd217, %r170;
	add.s64 	%rd176, %rd4, %rd217;
	ld.local.u8 	%rs2, [%rd176];
	setp.ne.s16 	%p11, %rs2, 0;
	@%p11 bra 	$L__BB0_836;
	mov.b16 	%rs3, 1;
	st.local.u8 	[%rd176], %rs3;
$L__BB0_759:
	ld.global.u32 	%r171, [%rd8+4];
	setp.eq.s32 	%p12, %r171, 0;
	@%p12 bra 	$L__BB0_762;
	cvt.s64.s32 	%rd218, %r171;
	add.s64 	%rd177, %rd4, %rd218;
	ld.local.u8 	%rs4, [%rd177];
	setp.ne.s16 	%p13, %rs4, 0;
	@%p13 bra 	$L__BB0_836;
	mov.b16 	%rs5, 1;
	st.local.u8 	[%rd177], %rs5;
$L__BB0_762:
	ld.global.u32 	%r172, [%rd8+8];
	setp.eq.s32 	%p14, %r172, 0;
	@%p14 bra 	$L__BB0_765;
	cvt.s64.s32 	%rd219, %r172;
	add.s64 	%rd178, %rd4, %rd219;
	ld.local.u8 	%rs6, [%rd178];
	setp.ne.s16 	%p15, %rs6, 0;
	@%p15 bra 	$L__BB0_836;
	mov.b16 	%rs7, 1;
	st.local.u8 	[%rd178], %rs7;
$L__BB0_765:
	ld.global.u32 	%r173, [%rd8+12];
	setp.eq.s32 	%p16, %r173, 0;
	@%p16 bra 	$L__BB0_768;
	cvt.s64.s32 	%rd220, %r173;
	add.s64 	%rd179, %rd4, %rd220;
	ld.local.u8 	%rs8, [%rd179];
	setp.ne.s16 	%p17, %rs8, 0;
	@%p17 bra 	$L__BB0_836;
	mov.b16 	%rs9, 1;
	st.local.u8 	[%rd179], %rs9;
$L__BB0_768:
	ld.global.u32 	%r174, [%rd8+16];
	setp.eq.s32 	%p18, %r174, 0;
	@%p18 bra 	$L__BB0_771;
	cvt.s64.s32 	%rd221, %r174;
	add.s64 	%rd180, %rd4, %rd221;
	ld.local.u8 	%rs10, [%rd180];
	setp.ne.s16 	%p19, %rs10, 0;
	@%p19 bra 	$L__BB0_836;
	mov.b16 	%rs11, 1;
	st.local.u8 	[%rd180], %rs11;
$L__BB0_771:
	ld.global.u32 	%r175, [%rd8+20];
	setp.eq.s32 	%p20, %r175, 0;
	@%p20 bra 	$L__BB0_774;
	cvt.s64.s32 	%rd222, %r175;
	add.s64 	%rd181, %rd4, %rd222;
	ld.local.u8 	%rs12, [%rd181];
	setp.ne.s16 	%p21, %rs12, 0;
	@%p21 bra 	$L__BB0_836;
	mov.b16 	%rs13, 1;
	st.local.u8 	[%rd181], %rs13;
$L__BB0_774:
	ld.global.u32 	%r176, [%rd8+24];
	setp.eq.s32 	%p22, %r176, 0;
	@%p22 bra 	$L__BB0_777;
	cvt.s64.s32 	%rd223, %r176;
	add.s64 	%rd182, %rd4, %rd223;
	ld.local.u8 	%rs14, [%rd182];
	setp.ne.s16 	%p23, %rs14, 0;
	@%p23 bra 	$L__BB0_836;
	mov.b16 	%rs15, 1;
	st.local.u8 	[%rd182], %rs15;
$L__BB0_777:
	ld.global.u32 	%r177, [%rd8+28];
	setp.eq.s32 	%p24, %r177, 0;
	@%p24 bra 	$L__BB0_780;
	cvt.s64.s32 	%rd224, %r177;
	add.s64 	%rd183, %rd4, %rd224;
	ld.local.u8 	%rs16, [%rd183];
	setp.ne.s16 	%p25, %rs16, 0;
	@%p25 bra 	$L__BB0_836;
	mov.b16 	%rs17, 1;
	st.local.u8 	[%rd183], %rs17;
$L__BB0_780:
	ld.global.u32 	%r178, [%rd8+32];
	setp.eq.s32 	%p26, %r178, 0;
	@%p26 bra 	$L__BB0_783;
	cvt.s64.s32 	%rd225, %r178;
	add.s64 	%rd184, %rd4, %rd225;
	ld.local.u8 	%rs18, [%rd184];
	setp.ne.s16 	%p27, %rs18, 0;
	@%p27 bra 	$L__BB0_836;
	mov.b16 	%rs19, 1;
	st.local.u8 	[%rd184], %rs19;
$L__BB0_783:
	mov.b16 	%rs20, 0;
	st.local.v2.u8 	[%rd4], {%rs20, %rs20};
	st.local.v2.u8 	[%rd4+2], {%rs20, %rs20};
	st.local.v2.u8 	[%rd4+4], {%rs20, %rs20};
	st.local.v2.u8 	[%rd4+6], {%rs20, %rs20};
	st.local.v2.u8 	[%rd4+8], {%rs20, %rs20};
	ld.global.u32 	%r179, [%rd9];
	setp.eq.s32 	%p28, %r179, 0;
	@%p28 bra 	$L__BB0_786;
	cvt.s64.s32 	%rd226, %r179;
	add.s64 	%rd185, %rd4, %rd226;
	ld.local.u8 	%rs21, [%rd185];
	setp.ne.s16 	%p29, %rs21, 0;
	@%p29 bra 	$L__BB0_836;
	mov.b16 	%rs22, 1;
	st.local.u8 	[%rd185], %rs22;
$L__BB0_786:
	ld.global.u32 	%r180, [%rd9+36];
	setp.eq.s32 	%p30, %r180, 0;
	@%p30 bra 	$L__BB0_789;
	cvt.s64.s32 	%rd227, %r180;
	add.s64 	%rd186, %rd4, %rd227;
	ld.local.u8 	%rs23, [%rd186];
	setp.ne.s16 	%p31, %rs23, 0;
	@%p31 bra 	$L__BB0_836;
	mov.b16 	%rs24, 1;
	st.local.u8 	[%rd186], %rs24;
$L__BB0_789:
	ld.global.u32 	%r181, [%rd9+72];
	setp.eq.s32 	%p32, %r181, 0;
	@%p32 bra 	$L__BB0_792;
	cvt.s64.s32 	%rd228, %r181;
	add.s64 	%rd187, %rd4, %rd228;
	ld.local.u8 	%rs25, [%rd187];
	setp.ne.s16 	%p33, %rs25, 0;
	@%p33 bra 	$L__BB0_836;
	mov.b16 	%rs26, 1;
	st.local.u8 	[%rd187], %rs26;
$L__BB0_792:
	ld.global.u32 	%r182, [%rd9+108];
	setp.eq.s32 	%p34, %r182, 0;
	@%p34 bra 	$L__BB0_795;
	cvt.s64.s32 	%rd229, %r182;
	add.s64 	%rd188, %rd4, %rd229;
	ld.local.u8 	%rs27, [%rd188];
	setp.ne.s16 	%p35, %rs27, 0;
	@%p35 bra 	$L__BB0_836;
	mov.b16 	%rs28, 1;
	st.local.u8 	[%rd188], %rs28;
$L__BB0_795:
	ld.global.u32 	%r183, [%rd9+144];
	setp.eq.s32 	%p36, %r183, 0;
	@%p36 bra 	$L__BB0_798;
	cvt.s64.s32 	%rd230, %r183;
	add.s64 	%rd189, %rd4, %rd230;
	ld.local.u8 	%rs29, [%rd189];
	setp.ne.s16 	%p37, %rs29, 0;
	@%p37 bra 	$L__BB0_836;
	mov.b16 	%rs30, 1;
	st.local.u8 	[%rd189], %rs30;
$L__BB0_798:
	ld.global.u32 	%r184, [%rd9+180];
	setp.eq.s32 	%p38, %r184, 0;
	@%p38 bra 	$L__BB0_801;
	cvt.s64.s32 	%rd231, %r184;
	add.s64 	%rd190, %rd4, %rd231;
	ld.local.u8 	%rs31, [%rd190];
	setp.ne.s16 	%p39, %rs31, 0;
	@%p39 bra 	$L__BB0_836;
	mov.b16 	%rs32, 1;
	st.local.u8 	[%rd190], %rs32;
$L__BB0_801:
	ld.global.u32 	%r185, [%rd9+216];
	setp.eq.s32 	%p40, %r185, 0;
	@%p40 bra 	$L__BB0_804;
	cvt.s64.s32 	%rd232, %r185;
	add.s64 	%rd191, %rd4, %rd232;
	ld.local.u8 	%rs33, [%rd191];
	setp.ne.s16 	%p41, %rs33, 0;
	@%p41 bra 	$L__BB0_836;
	mov.b16 	%rs34, 1;
	st.local.u8 	[%rd191], %rs34;
$L__BB0_804:
	ld.global.u32 	%r186, [%rd9+252];
	setp.eq.s32 	%p42, %r186, 0;
	@%p42 bra 	$L__BB0_807;
	cvt.s64.s32 	%rd233, %r186;
	add.s64 	%rd192, %rd4, %rd233;
	ld.local.u8 	%rs35, [%rd192];
	setp.ne.s16 	%p43, %rs35, 0;
	@%p43 bra 	$L__BB0_836;
	mov.b16 	%rs36, 1;
	st.local.u8 	[%rd192], %rs36;
$L__BB0_807:
	ld.global.u32 	%r187, [%rd9+288];
	setp.eq.s32 	%p44, %r187, 0;
	@%p44 bra 	$L__BB0_810;
	cvt.s64.s32 	%rd234, %r187;
	add.s64 	%rd193, %rd4, %rd234;
	ld.local.u8 	%rs37, [%rd193];
	setp.ne.s16 	%p45, %rs37, 0;
	@%p45 bra 	$L__BB0_836;
	mov.b16 	%rs38, 1;
	st.local.u8 	[%rd193], %rs38;
$L__BB0_810:
	mov.b16 	%rs39, 0;
	st.local.v2.u8 	[%rd4], {%rs39, %rs39};
	st.local.v2.u8 	[%rd4+2], {%rs39, %rs39};
	st.local.v2.u8 	[%rd4+4], {%rs39, %rs39};
	st.local.v2.u8 	[%rd4+6], {%rs39, %rs39};
	st.local.v2.u8 	[%rd4+8], {%rs39, %rs39};
	ld.global.u32 	%r188, [%rd10];
	setp.eq.s32 	%p46, %r188, 0;
	@%p46 bra 	$L__BB0_813;
	cvt.s64.s32 	%rd235, %r188;
	add.s64 	%rd194, %rd4, %rd235;
	ld.local.u8 	%rs40, [%rd194];
	setp.ne.s16 	%p47, %rs40, 0;
	@%p47 bra 	$L__BB0_836;
	mov.b16 	%rs41, 1;
	st.local.u8 	[%rd194], %rs41;
$L__BB0_813:
	ld.global.u32 	%r189, [%rd10+4];
	setp.eq.s32 	%p48, %r189, 0;
	@%p48 bra 	$L__BB0_816;
	cvt.s64.s32 	%rd236, %r189;
	add.s64 	%rd195, %rd4, %rd236;
	ld.local.u8 	%rs42, [%rd195];
	setp.ne.s16 	%p49, %rs42, 0;
	@%p49 bra 	$L__BB0_836;
	mov.b16 	%rs43, 1;
	st.local.u8 	[%rd195], %rs43;
$L__BB0_816:
	ld.global.u32 	%r190, [%rd10+8];
	setp.eq.s32 	%p50, %r190, 0;
	@%p50 bra 	$L__BB0_819;
	cvt.s64.s32 	%rd237, %r190;
	add.s64 	%rd196, %rd4, %rd237;
	ld.local.u8 	%rs44, [%rd196];
	setp.ne.s16 	%p51, %rs44, 0;
	@%p51 bra 	$L__BB0_836;
	mov.b16 	%rs45, 1;
	st.local.u8 	[%rd196], %rs45;
$L__BB0_819:
	ld.global.u32 	%r191, [%rd10+36];
	setp.eq.s32 	%p52, %r191, 0;
	@%p52 bra 	$L__BB0_822;
	cvt.s64.s32 	%rd238, %r191;
	add.s64 	%rd197, %rd4, %rd238;
	ld.local.u8 	%rs46, [%rd197];
	setp.ne.s16 	%p53, %rs46, 0;
	@%p53 bra 	$L__BB0_836;
	mov.b16 	%rs47, 1;
	st.local.u8 	[%rd197], %rs47;
$L__BB0_822:
	ld.global.u32 	%r192, [%rd10+40];
	setp.eq.s32 	%p54, %r192, 0;
	@%p54 bra 	$L__BB0_825;
	cvt.s64.s32 	%rd239, %r192;
	add.s64 	%rd198, %rd4, %rd239;
	ld.local.u8 	%rs48, [%rd198];
	setp.ne.s16 	%p55, %rs48, 0;
	@%p55 bra 	$L__BB0_836;
	mov.b16 	%rs49, 1;
	st.local.u8 	[%rd198], %rs49;
$L__BB0_825:
	ld.global.u32 	%r193, [%rd10+44];
	setp.eq.s32 	%p56, %r193, 0;
	@%p56 bra 	$L__BB0_828;
	cvt.s64.s32 	%rd240, %r193;
	add.s64 	%rd199, %rd4, %rd240;
	ld.local.u8 	%rs50, [%rd199];
	setp.ne.s16 	%p57, %rs50, 0;
	@%p57 bra 	$L__BB0_836;
	mov.b16 	%rs51, 1;
	st.local.u8 	[%rd199], %rs51;
$L__BB0_828:
	ld.global.u32 	%r194, [%rd10+72];
	setp.eq.s32 	%p58, %r194, 0;
	@%p58 bra 	$L__BB0_831;
	cvt.s64.s32 	%rd241, %r194;
	add.s64 	%rd200, %rd4, %rd241;
	ld.local.u8 	%rs52, [%rd200];
	setp.ne.s16 	%p59, %rs52, 0;
	@%p59 bra 	$L__BB0_836;
	mov.b16 	%rs53, 1;
	st.local.u8 	[%rd200], %rs53;
$L__BB0_831:
	ld.global.u32 	%r195, [%rd10+76];
	setp.eq.s32 	%p60, %r195, 0;
	@%p60 bra 	$L__BB0_834;
	cvt.s64.s32 	%rd242, %r195;
	add.s64 	%rd201, %rd4, %rd242;
	ld.local.u8 	%rs54, [%rd201];
	setp.ne.s16 	%p61, %rs54, 0;
	@%p61 bra 	$L__BB0_836;
	mov.b16 	%rs55, 1;
	st.local.u8 	[%rd201], %rs55;
$L__BB0_834:
	ld.global.u32 	%r196, [%rd10+80];
	setp.eq.s32 	%p62, %r196, 0;
	@%p62 bra 	$L__BB0_734;
	cvt.s64.s32 	%rd243, %r196;
	add.s64 	%rd244, %rd4, %rd243;
	ld.local.u8 	%rs56, [%rd244];
	setp.ne.s16 	%p63, %rs56, 0;
	@%p63 bra 	$L__BB0_836;
	bra.uni 	$L__BB0_734;
$L__BB0_836:
	mov.b32 	%r244, 0;
	st.global.u32 	[%rd6], %r244;
$L__BB0_837:
	add.s32 	%r278, %r278, 1;
	setp.ne.s32 	%p560, %r278, 10;
	@%p560 bra 	$L__BB0_5;
$L__BB0_838:
	setp.ne.s32 	%p561, %r6, 0;
	add.s32 	%r222, %r277, 1;
	mad.lo.s32 	%r273, %r276, 81, 80;
	setp.lt.s32 	%p562, %r277, %r273;
	and.pred  	%p563, %p561, %p562;
	mov.u32 	%r277, %r222;
	@%p563 bra 	$L__BB0_3;
	mov.u32 	%r274, %ntid.x;
	mov.u32 	%r275, %nctaid.x;
	mad.lo.s32 	%r276, %r274, %r275, %r276;
	setp.lt.s32 	%p564, %r276, %r2;
	@%p564 bra 	$L__BB0_2;
$L__BB0_840:
	ret;

}
	// .globl	_Z15sudokuBacktrackPiiS_S_S_S_
.visible .entry _Z15sudokuBacktrackPiiS_S_S_S_(
	.param .u64 .ptr .align 1 _Z15sudokuBacktrackPiiS_S_S_S__param_0,
	.param .u32 _Z15sudokuBacktrackPiiS_S_S_S__param_1,
	.param .u64 .ptr .align 1 _Z15sudokuBacktrackPiiS_S_S_S__param_2,
	.param .u64 .ptr .align 1 _Z15sudokuBacktrackPiiS_S_S_S__param_3,
	.param .u64 .ptr .align 1 _Z15sudokuBacktrackPiiS_S_S_S__param_4,
	.param .u64 .ptr .align 1 _Z15sudokuBacktrackPiiS_S_S_S__param_5
)
{
	.local .align 8 .b8 	__local_depot1[32];
	.reg .b64 	%SP;
	.reg .b64 	%SPL;
	.reg .pred 	%p<557>;
	.reg .b16 	%rs<575>;
	.reg .b32 	%r<319>;
	.reg .b64 	%rd<431>;

	mov.u64 	%SPL, __local_depot1;
	cvta.local.u64 	%SP, %SPL;
	ld.param.u64 	%rd203, [_Z15sudokuBacktrackPiiS_S_S_S__param_0];
	ld.param.u32 	%r204, [_Z15sudokuBacktrackPiiS_S_S_S__param_1];
	ld.param.u64 	%rd200, [_Z15sudokuBacktrackPiiS_S_S_S__param_2];
	ld.param.u64 	%rd204, [_Z15sudokuBacktrackPiiS_S_S_S__param_4];
	cvta.to.global.u64 	%rd1, %rd203;
	cvta.to.global.u64 	%rd2, %rd204;
	add.u64 	%rd3, %SPL, 0;
	add.u64 	%rd4, %SPL, 10;
	mov.u32 	%r205, %ntid.x;
	mov.u32 	%r206, %ctaid.x;
	mov.u32 	%r207, %tid.x;
	mad.lo.s32 	%r316, %r205, %r206, %r207;
	ld.global.u32 	%r208, [%rd2];
	setp.ne.s32 	%p1, %r208, 0;
	setp.ge.s32 	%p2, %r316, %r204;
	setp.gt.s32 	%p3, %r316, 32767;
	or.pred  	%p4, %p2, %p3;
	or.pred  	%p5, %p1, %p4;
	@%p5 bra 	$L__BB1_821;
	min.s32 	%r2, %r204, 32768;
	cvta.to.global.u64 	%rd5, %rd200;
$L__BB1_2:
	ld.param.u64 	%rd429, [_Z15sudokuBacktrackPiiS_S_S_S__param_3];
	cvta.to.global.u64 	%rd207, %rd429;
	mul.wide.s32 	%rd208, %r316, 4;
	add.s64 	%rd209, %rd207, %rd208;
	ld.global.u32 	%r4, [%rd209];
	setp.lt.s32 	%p6, %r4, 1;
	@%p6 bra 	$L__BB1_820;
	mul.lo.s32 	%r5, %r316, 81;
	mul.wide.s32 	%rd210, %r5, 4;
	add.s64 	%rd6, %rd1, %rd210;
	mov.b32 	%r318, 0;
$L__BB1_4:
	add.s32 	%r210, %r318, %r5;
	mul.wide.s32 	%rd211, %r210, 4;
	add.s64 	%rd212, %rd5, %rd211;
	ld.global.u32 	%r211, [%rd212];
	mul.hi.s32 	%r212, %r211, 954437177;
	shr.u32 	%r213, %r212, 31;
	shr.s32 	%r214, %r212, 1;
	add.s32 	%r8, %r214, %r213;
	mul.lo.s32 	%r10, %r8, 9;
	sub.s32 	%r9, %r211, %r10;
	add.s32 	%r215, %r9, %r5;
	add.s32 	%r216, %r215, %r10;
	mul.wide.s32 	%rd213, %r216, 4;
	add.s64 	%rd7, %rd1, %rd213;
	ld.global.u32 	%r217, [%rd7];
	add.s32 	%r218, %r217, 1;
	st.global.u32 	[%rd7], %r218;
	mov.b16 	%rs1, 0;
	st.local.v2.u8 	[%rd4], {%rs1, %rs1};
	st.local.v2.u8 	[%rd4+2], {%rs1, %rs1};
	st.local.v2.u8 	[%rd4+4], {%rs1, %rs1};
	st.local.v2.u8 	[%rd4+6], {%rs1, %rs1};
	st.local.v2.u8 	[%rd4+8], {%rs1, %rs1};
	setp.gt.s32 	%p7, %r211, -9;
	setp.gt.s32 	%p8, %r9, -1;
	and.pred  	%p9, %p7, %p8;
	@%p9 bra 	$L__BB1_734;
	mov.b16 	%rs63, 0;
	st.local.v2.u8 	[%rd3], {%rs63, %rs63};
	st.local.v2.u8 	[%rd3+2], {%rs63, %rs63};
	st.local.v2.u8 	[%rd3+4], {%rs63, %rs63};
	st.local.v2.u8 	[%rd3+6], {%rs63, %rs63};
	st.local.v2.u8 	[%rd3+8], {%rs63, %rs63};
	ld.global.u32 	%r11, [%rd6];
	setp.eq.s32 	%p65, %r11, 0;
	cvt.s64.s32 	%rd247, %r11;
	add.s64 	%rd8, %rd3, %rd247;
	@%p65 bra 	$L__BB1_8;
	ld.local.u8 	%rs64, [%rd8];
	setp.ne.s16 	%p66, %rs64, 0;
	@%p66 bra 	$L__BB1_815;
	mov.b16 	%rs65, 1;
	st.local.u8 	[%rd8], %rs65;
$L__BB1_8:
	ld.global.u32 	%r12, [%rd6+4];
	setp.eq.s32 	%p67, %r12, 0;
	cvt.s64.s32 	%rd248, %r12;
	add.s64 	%rd9, %rd3, %rd248;
	@%p67 bra 	$L__BB1_11;
	ld.local.u8 	%rs66, [%rd9];
	setp.ne.s16 	%p68, %rs66, 0;
	@%p68 bra 	$L__BB1_815;
	mov.b16 	%rs67, 1;
	st.local.u8 	[%rd9], %rs67;
$L__BB1_11:
	ld.global.u32 	%r13, [%rd6+8];
	setp.eq.s32 	%p69, %r13, 0;
	cvt.s64.s32 	%rd249, %r13;
	add.s64 	%rd10, %rd3, %rd249;
	@%p69 bra 	$L__BB1_14;
	ld.local.u8 	%rs68, [%rd10];
	setp.ne.s16 	%p70, %rs68, 0;
	@%p70 bra 	$L__BB1_815;
	mov.b16 	%rs69, 1;
	st.local.u8 	[%rd10], %rs69;
$L__BB1_14:
	ld.global.u32 	%r14, [%rd6+12];
	setp.eq.s32 	%p71, %r14, 0;
	cvt.s64.s32 	%rd250, %r14;
	add.s64 	%rd11, %rd3, %rd250;
	@%p71 bra 	$L__BB1_17;
	ld.local.u8 	%rs70, [%rd11];
	setp.ne.s16 	%p72, %rs70, 0;
	@%p72 bra 	$L__BB1_815;
	mov.b16 	%rs71, 1;
	st.local.u8 	[%rd11], %rs71;
$L__BB1_17:
	ld.global.u32 	%r15, [%rd6+16];
	setp.eq.s32 	%p73, %r15, 0;
	cvt.s64.s32 	%rd251, %r15;
	add.s64 	%rd12, %rd3, %rd251;
	@%p73 bra 	$L__BB1_20;
	ld.local.u8 	%rs72, [%rd12];
	setp.ne.s16 	%p74, %rs72, 0;
	@%p74 bra 	$L__BB1_815;
	mov.b16 	%rs73, 1;
	st.local.u8 	[%rd12], %rs73;
$L__BB1_20:
	ld.global.u32 	%r16, [%rd6+20];
	setp.eq.s32 	%p75, %r16, 0;
	cvt.s64.s32 	%rd252, %r16;
	add.s64 	%rd13, %rd3, %rd252;
	@%p75 bra 	$L__BB1_23;
	ld.local.u8 	%rs74, [%rd13];
	setp.ne.s16 	%p76, %rs74, 0;
	@%p76 bra 	$L__BB1_815;
	mov.b16 	%rs75, 1;
	st.local.u8 	[%rd13], %rs75;
$L__BB1_23:
	ld.global.u32 	%r17, [%rd6+24];
	setp.eq.s32 	%p77, %r17, 0;
	cvt.s64.s32 	%rd253, %r17;
	add.s64 	%rd14, %rd3, %rd253;
	@%p77 bra 	$L__BB1_26;
	ld.local.u8 	%rs76, [%rd14];
	setp.ne.s16 	%p78, %rs76, 0;
	@%p78 bra 	$L__BB1_815;
	mov.b16 	%rs77, 1;
	st.local.u8 	[%rd14], %rs77;
$L__BB1_26:
	ld.global.u32 	%r18, [%rd6+28];
	setp.eq.s32 	%p79, %r18, 0;
	cvt.s64.s32 	%rd254, %r18;
	add.s64 	%rd15, %rd3, %rd254;
	@%p79 bra 	$L__BB1_29;
	ld.local.u8 	%rs78, [%rd15];
	setp.ne.s16 	%p80, %rs78, 0;
	@%p80 bra 	$L__BB1_815;
	mov.b16 	%rs79, 1;
	st.local.u8 	[%rd15], %rs79;
$L__BB1_29:
	ld.global.u32 	%r19, [%rd6+32];
	setp.eq.s32 	%p81, %r19, 0;
	cvt.s64.s32 	%rd255, %r19;
	add.s64 	%rd16, %rd3, %rd255;
	@%p81 bra 	$L__BB1_32;
	ld.local.u8 	%rs80, [%rd16];
	setp.ne.s16 	%p82, %rs80, 0;
	@%p82 bra 	$L__BB1_815;
	mov.b16 	%rs81, 1;
	st.local.u8 	[%rd16], %rs81;
$L__BB1_32:
	mov.b16 	%rs82, 0;
	st.local.v2.u8 	[%rd3], {%rs82, %rs82};
	st.local.v2.u8 	[%rd3+2], {%rs82, %rs82};
	st.local.v2.u8 	[%rd3+4], {%rs82, %rs82};
	st.local.v2.u8 	[%rd3+6], {%rs82, %rs82};
	st.local.v2.u8 	[%rd3+8], {%rs82, %rs82};
	ld.global.u32 	%r20, [%rd6+36];
	setp.eq.s32 	%p83, %r20, 0;
	cvt.s64.s32 	%rd256, %r20;
	add.s64 	%rd17, %rd3, %rd256;
	@%p83 bra 	$L__BB1_35;
	ld.local.u8 	%rs83, [%rd17];
	setp.ne.s16 	%p84, %rs83, 0;
	@%p84 bra 	$L__BB1_815;
	mov.b16 	%rs84, 1;
	st.local.u8 	[%rd17], %rs84;
$L__BB1_35:
	ld.global.u32 	%r21, [%rd6+40];
	setp.eq.s32 	%p85, %r21, 0;
	cvt.s64.s32 	%rd257, %r21;
	add.s64 	%rd18, %rd3, %rd257;
	@%p85 bra 	$L__BB1_38;
	ld.local.u8 	%rs85, [%rd18];
	setp.ne.s16 	%p86, %rs85, 0;
	@%p86 bra 	$L__BB1_815;
	mov.b16 	%rs86, 1;
	st.local.u8 	[%rd18], %rs86;
$L__BB1_38:
	ld.global.u32 	%r22, [%rd6+44];
	setp.eq.s32 	%p87, %r22, 0;
	cvt.s64.s32 	%rd258, %r22;
	add.s64 	%rd19, %rd3, %rd258;
	@%p87 bra 	$L__BB1_41;
	ld.local.u8 	%rs87, [%rd19];
	setp.ne.s16 	%p88, %rs87, 0;
	@%p88 bra 	$L__BB1_815;
	mov.b16 	%rs88, 1;
	st.local.u8 	[%rd19], %rs88;
$L__BB1_41:
	ld.global.u32 	%r23, [%rd6+48];
	setp.eq.s32 	%p89, %r23, 0;
	cvt.s64.s32 	%rd259, %r23;
	add.s64 	%rd20, %rd3, %rd259;
	@%p89 bra 	$L__BB1_44;
	ld.local.u8 	%rs89, [%rd20];
	setp.ne.s16 	%p90, %rs89, 0;
	@%p90 bra 	$L__BB1_815;
	mov.b16 	%rs90, 1;
	st.local.u8 	[%rd20], %rs90;
$L__BB1_44:
	ld.global.u32 	%r24, [%rd6+52];
	setp.eq.s32 	%p91, %r24, 0;
	cvt.s64.s32 	%rd260, %r24;
	add.s64 	%rd21, %rd3, %rd260;
	@%p91 bra 	$L__BB1_47;
	ld.local.u8 	%rs91, [%rd21];
	setp.ne.s16 	%p92, %rs91, 0;
	@%p92 bra 	$L__BB1_815;
	mov.b16 	%rs92, 1;
	st.local.u8 	[%rd21], %rs92;
$L__BB1_47:
	ld.global.u32 	%r25, [%rd6+56];
	setp.eq.s32 	%p93, %r25, 0;
	cvt.s64.s32 	%rd261, %r25;
	add.s64 	%rd22, %rd3, %rd261;
	@%p93 bra 	$L__BB1_50;
	ld.local.u8 	%rs93, [%rd22];
	setp.ne.s16 	%p94, %rs93, 0;
	@%p94 bra 	$L__BB1_815;
	mov.b16 	%rs94, 1;
	st.local.u8 	[%rd22], %rs94;
$L__BB1_50:
	ld.global.u32 	%r26, [%rd6+60];
	setp.eq.s32 	%p95, %r26, 0;
	cvt.s64.s32 	%rd262, %r26;
	add.s64 	%rd23, %rd3, %rd262;
	@%p95 bra 	$L__BB1_53;
	ld.local.u8 	%rs95, [%rd23];
	setp.ne.s16 	%p96, %rs95, 0;
	@%p96 bra 	$L__BB1_815;
	mov.b16 	%rs96, 1;
	st.local.u8 	[%rd23], %rs96;
$L__BB1_53:
	ld.global.u32 	%r27, [%rd6+64];
	setp.eq.s32 	%p97, %r27, 0;
	cvt.s64.s32 	%rd263, %r27;
	add.s64 	%rd24, %rd3, %rd263;
	@%p97 bra 	$L__BB1_56;
	ld.local.u8 	%rs97, [%rd24];
	setp.ne.s16 	%p98, %rs97, 0;
	@%p98 bra 	$L__BB1_815;
	mov.b16 	%rs98, 1;
	st.local.u8 	[%rd24], %rs98;
$L__BB1_56:
	ld.global.u32 	%r28, [%rd6+68];
	setp.eq.s32 	%p99, %r28, 0;
	cvt.s64.s32 	%rd264, %r28;
	add.s64 	%rd25, %rd3, %rd264;
	@%p99 bra 	$L__BB1_59;
	ld.local.u8 	%rs99, [%rd25];
	setp.ne.s16 	%p100, %rs99, 0;
	@%p100 bra 	$L__BB1_815;
	mov.b16 	%rs100, 1;
	st.local.u8 	[%rd25], %rs100;
$L__BB1_59:
	mov.b16 	%rs101, 0;
	st.local.v2.u8 	[%rd3], {%rs101, %rs101};
	st.local.v2.u8 	[%rd3+2], {%rs101, %rs101};
	st.local.v2.u8 	[%rd3+4], {%rs101, %rs101};
	st.local.v2.u8 	[%rd3+6], {%rs101, %rs101};
	st.local.v2.u8 	[%rd3+8], {%rs101, %rs101};
	ld.global.u32 	%r29, [%rd6+72];
	setp.eq.s32 	%p101, %r29, 0;
	cvt.s64.s32 	%rd265, %r29;
	add.s64 	%rd26, %rd3, %rd265;
	@%p101 bra 	$L__BB1_62;
	ld.local.u8 	%rs102, [%rd26];
	setp.ne.s16 	%p102, %rs102, 0;
	@%p102 bra 	$L__BB1_815;
	mov.b16 	%rs103, 1;
	st.local.u8 	[%rd26], %rs103;
$L__BB1_62:
	ld.global.u32 	%r30, [%rd6+76];
	setp.eq.s32 	%p103, %r30, 0;
	cvt.s64.s32 	%rd266, %r30;
	add.s64 	%rd27, %rd3, %rd266;
	@%p103 bra 	$L__BB1_65;
	ld.local.u8 	%rs104, [%rd27];
	setp.ne.s16 	%p104, %rs104, 0;
	@%p104 bra 	$L__BB1_815;
	mov.b16 	%rs105, 1;
	st.local.u8 	[%rd27], %rs105;
$L__BB1_65:
	ld.global.u32 	%r31, [%rd6+80];
	setp.eq.s32 	%p105, %r31, 0;
	cvt.s64.s32 	%rd267, %r31;
	add.s64 	%rd28, %rd3, %rd267;
	@%p105 bra 	$L__BB1_68;
	ld.local.u8 	%rs106, [%rd28];
	setp.ne.s16 	%p106, %rs106, 0;
	@%p106 bra 	$L__BB1_815;
	mov.b16 	%rs107, 1;
	st.local.u8 	[%rd28], %rs107;
$L__BB1_68:
	ld.global.u32 	%r32, [%rd6+84];
	setp.eq.s32 	%p107, %r32, 0;
	cvt.s64.s32 	%rd268, %r32;
	add.s64 	%rd29, %rd3, %rd268;
	@%p107 bra 	$L__BB1_71;
	ld.local.u8 	%rs108, [%rd29];
	setp.ne.s16 	%p108, %rs108, 0;
	@%p108 bra 	$L__BB1_815;
	mov.b16 	%rs109, 1;
	st.local.u8 	[%rd29], %rs109;
$L__BB1_71:
	ld.global.u32 	%r33, [%rd6+88];
	setp.eq.s32 	%p109, %r33, 0;
	cvt.s64.s32 	%rd269, %r33;
	add.s64 	%rd30, %rd3, %rd269;
	@%p109 bra 	$L__BB1_74;
	ld.local.u8 	%rs110, [%rd30];
	setp.ne.s16 	%p110, %rs110, 0;
	@%p110 bra 	$L__BB1_815;
	mov.b16 	%rs111, 1;
	st.local.u8 	[%rd30], %rs111;
$L__BB1_74:
	ld.global.u32 	%r34, [%rd6+92];
	setp.eq.s32 	%p111, %r34, 0;
	cvt.s64.s32 	%rd270, %r34;
	add.s64 	%rd31, %rd3, %rd270;
	@%p111 bra 	$L__BB1_77;
	ld.local.u8 	%rs112, [%rd31];
	setp.ne.s16 	%p112, %rs112, 0;
	@%p112 bra 	$L__BB1_815;
	mov.b16 	%rs113, 1;
	st.local.u8 	[%rd31], %rs113;
$L__BB1_77:
	ld.global.u32 	%r35, [%rd6+96];
	setp.eq.s32 	%p113, %r35, 0;
	cvt.s64.s32 	%rd271, %r35;
	add.s64 	%rd32, %rd3, %rd271;
	@%p113 bra 	$L__BB1_80;
	ld.local.u8 	%rs114, [%rd32];
	setp.ne.s16 	%p114, %rs114, 0;
	@%p114 bra 	$L__BB1_815;
	mov.b16 	%rs115, 1;
	st.local.u8 	[%rd32], %rs115;
$L__BB1_80:
	ld.global.u32 	%r36, [%rd6+100];
	setp.eq.s32 	%p115, %r36, 0;
	cvt.s64.s32 	%rd272, %r36;
	add.s64 	%rd33, %rd3, %rd272;
	@%p115 bra 	$L__BB1_83;
	ld.local.u8 	%rs116, [%rd33];
	setp.ne.s16 	%p116, %rs116, 0;
	@%p116 bra 	$L__BB1_815;
	mov.b16 	%rs117, 1;
	st.local.u8 	[%rd33], %rs117;
$L__BB1_83:
	ld.global.u32 	%r37, [%rd6+104];
	setp.eq.s32 	%p117, %r37, 0;
	cvt.s64.s32 	%rd273, %r37;
	add.s64 	%rd34, %rd3, %rd273;
	@%p117 bra 	$L__BB1_86;
	ld.local.u8 	%rs118, [%rd34];
	setp.ne.s16 	%p118, %rs118, 0;
	@%p118 bra 	$L__BB1_815;
	mov.b16 	%rs119, 1;
	st.local.u8 	[%rd34], %rs119;
$L__BB1_86:
	mov.b16 	%rs120, 0;
	st.local.v2.u8 	[%rd3], {%rs120, %rs120};
	st.local.v2.u8 	[%rd3+2], {%rs120, %rs120};
	st.local.v2.u8 	[%rd3+4], {%rs120, %rs120};
	st.local.v2.u8 	[%rd3+6], {%rs120, %rs120};
	st.local.v2.u8 	[%rd3+8], {%rs120, %rs120};
	ld.global.u32 	%r38, [%rd6+108];
	setp.eq.s32 	%p119, %r38, 0;
	cvt.s64.s32 	%rd274, %r38;
	add.s64 	%rd35, %rd3, %rd274;
	@%p119 bra 	$L__BB1_89;
	ld.local.u8 	%rs121, [%rd35];
	setp.ne.s16 	%p120, %rs121, 0;
	@%p120 bra 	$L__BB1_815;
	mov.b16 	%rs122, 1;
	st.local.u8 	[%rd35], %rs122;
$L__BB1_89:
	ld.global.u32 	%r39, [%rd6+112];
	setp.eq.s32 	%p121, %r39, 0;
	cvt.s64.s32 	%rd275, %r39;
	add.s64 	%rd36, %rd3, %rd275;
	@%p121 bra 	$L__BB1_92;
	ld.local.u8 	%rs123, [%rd36];
	setp.ne.s16 	%p122, %rs123, 0;
	@%p122 bra 	$L__BB1_815;
	mov.b16 	%rs124, 1;
	st.local.u8 	[%rd36], %rs124;
$L__BB1_92:
	ld.global.u32 	%r40, [%rd6+116];
	setp.eq.s32 	%p123, %r40, 0;
	cvt.s64.s32 	%rd276, %r40;
	add.s64 	%rd37, %rd3, %rd276;
	@%p123 bra 	$L__BB1_95;
	ld.local.u8 	%rs125, [%rd37];
	setp.ne.s16 	%p124, %rs125, 0;
	@%p124 bra 	$L__BB1_815;
	mov.b16 	%rs126, 1;
	st.local.u8 	[%rd37], %rs126;
$L__BB1_95:
	ld.global.u32 	%r41, [%rd6+120];
	setp.eq.s32 	%p125, %r41, 0;
	cvt.s64.s32 	%rd277, %r41;
	add.s64 	%rd38, %rd3, %rd277;
	@%p125 bra 	$L__BB1_98;
	ld.local.u8 	%rs127, [%rd38];
	setp.ne.s16 	%p126, %rs127, 0;
	@%p126 bra 	$L__BB1_815;
	mov.b16 	%rs128, 1;
	st.local.u8 	[%rd38], %rs128;
$L__BB1_98:
	ld.global.u32 	%r42, [%rd6+124];
	setp.eq.s32 	%p127, %r42, 0;
	cvt.s64.s32 	%rd278, %r42;
	add.s64 	%rd39, %rd3, %rd278;
	@%p127 bra 	$L__BB1_101;
	ld.local.u8 	%rs129, [%rd39];
	setp.ne.s16 	%p128, %rs129, 0;
	@%p128 bra 	$L__BB1_815;
	mov.b16 	%rs130, 1;
	st.local.u8 	[%rd39], %rs130;
$L__BB1_101:
	ld.global.u32 	%r43, [%rd6+128];
	setp.eq.s32 	%p129, %r43, 0;
	cvt.s64.s32 	%rd279, %r43;
	add.s64 	%rd40, %rd3, %rd279;
	@%p129 bra 	$L__BB1_104;
	ld.local.u8 	%rs131, [%rd40];
	setp.ne.s16 	%p130, %rs131, 0;
	@%p130 bra 	$L__BB1_815;
	mov.b16 	%rs132, 1;
	st.local.u8 	[%rd40], %rs132;
$L__BB1_104:
	ld.global.u32 	%r44, [%rd6+132];
	setp.eq.s32 	%p131, %r44, 0;
	cvt.s64.s32 	%rd280, %r44;
	add.s64 	%rd41, %rd3, %rd280;
	@%p131 bra 	$L__BB1_107;
	ld.local.u8 	%rs133, [%rd41];
	setp.ne.s16 	%p132, %rs133, 0;
	@%p132 bra 	$L__BB1_815;
	mov.b16 	%rs134, 1;
	st.local.u8 	[%rd41], %rs134;
$L__BB1_107:
	ld.global.u32 	%r45, [%rd6+136];
	setp.eq.s32 	%p133, %r45, 0;
	cvt.s64.s32 	%rd281, %r45;
	add.s64 	%rd42, %rd3, %rd281;
	@%p133 bra 	$L__BB1_110;
	ld.local.u8 	%rs135, [%rd42];
	setp.ne.s16 	%p134, %rs135, 0;
	@%p134 bra 	$L__BB1_815;
	mov.b16 	%rs136, 1;
	st.local.u8 	[%rd42], %rs136;
$L__BB1_110:
	ld.global.u32 	%r46, [%rd6+140];
	setp.eq.s32 	%p135, %r46, 0;
	cvt.s64.s32 	%rd282, %r46;
	add.s64 	%rd43, %rd3, %rd282;
	@%p135 bra 	$L__BB1_113;
	ld.local.u8 	%rs137, [%rd43];
	setp.ne.s16 	%p136, %rs137, 0;
	@%p136 bra 	$L__BB1_815;
	mov.b16 	%rs138, 1;
	st.local.u8 	[%rd43], %rs138;
$L__BB1_113:
	mov.b16 	%rs139, 0;
	st.local.v2.u8 	[%rd3], {%rs139, %rs139};
	st.local.v2.u8 	[%rd3+2], {%rs139, %rs139};
	st.local.v2.u8 	[%rd3+4], {%rs139, %rs139};
	st.local.v2.u8 	[%rd3+6], {%rs139, %rs139};
	st.local.v2.u8 	[%rd3+8], {%rs139, %rs139};
	ld.global.u32 	%r47, [%rd6+144];
	setp.eq.s32 	%p137, %r47, 0;
	cvt.s64.s32 	%rd283, %r47;
	add.s64 	%rd44, %rd3, %rd283;
	@%p137 bra 	$L__BB1_116;
	ld.local.u8 	%rs140, [%rd44];
	setp.ne.s16 	%p138, %rs140, 0;
	@%p138 bra 	$L__BB1_815;
	mov.b16 	%rs141, 1;
	st.local.u8 	[%rd44], %rs141;
$L__BB1_116:
	ld.global.u32 	%r48, [%rd6+148];
	setp.eq.s32 	%p139, %r48, 0;
	cvt.s64.s32 	%rd284, %r48;
	add.s64 	%rd45, %rd3, %rd284;
	@%p139 bra 	$L__BB1_119;
	ld.local.u8 	%rs142, [%rd45];
	setp.ne.s16 	%p140, %rs142, 0;
	@%p140 bra 	$L__BB1_815;
	mov.b16 	%rs143, 1;
	st.local.u8 	[%rd45], %rs143;
$L__BB1_119:
	ld.global.u32 	%r49, [%rd6+152];
	setp.eq.s32 	%p141, %r49, 0;
	cvt.s64.s32 	%rd285, %r49;
	add.s64 	%rd46, %rd3, %rd285;
	@%p141 bra 	$L__BB1_122;
	ld.local.u8 	%rs144, [%rd46];
	setp.ne.s16 	%p142, %rs144, 0;
	@%p142 bra 	$L__BB1_815;
	mov.b16 	%rs145, 1;
	st.local.u8 	[%rd46], %rs145;
$L__BB1_122:
	ld.global.u32 	%r50, [%rd6+156];
	setp.eq.s32 	%p143, %r50, 0;
	cvt.s64.s32 	%rd286, %r50;
	add.s64 	%rd47, %rd3, %rd286;
	@%p143 bra 	$L__BB1_125;
	ld.local.u8 	%rs146, [%rd47];
	setp.ne.s16 	%p144, %rs146, 0;
	@%p144 bra 	$L__BB1_815;
	mov.b16 	%rs147, 1;
	st.local.u8 	[%rd47], %rs147;
$L__BB1_125:
	ld.global.u32 	%r51, [%rd6+160];
	setp.eq.s32 	%p145, %r51, 0;
	cvt.s64.s32 	%rd287, %r51;
	add.s64 	%rd48, %rd3, %rd287;
	@%p145 bra 	$L__BB1_128;
	ld.local.u8 	%rs148, [%rd48];
	setp.ne.s16 	%p146, %rs148, 0;
	@%p146 bra 	$L__BB1_815;
	mov.b16 	%rs149, 1;
	st.local.u8 	[%rd48], %rs149;
$L__BB1_128:
	ld.global.u32 	%r52, [%rd6+164];
	setp.eq.s32 	%p147, %r52, 0;
	cvt.s64.s32 	%rd288, %r52;
	add.s64 	%rd49, %rd3, %rd288;
	@%p147 bra 	$L__BB1_131;
	ld.local.u8 	%rs150, [%rd49];
	setp.ne.s16 	%p148, %rs150, 0;
	@%p148 bra 	$L__BB1_815;
	mov.b16 	%rs151, 1;
	st.local.u8 	[%rd49], %rs151;
$L__BB1_131:
	ld.global.u32 	%r53, [%rd6+168];
	setp.eq.s32 	%p149, %r53, 0;
	cvt.s64.s32 	%rd289, %r53;
	add.s64 	%rd50, %rd3, %rd289;
	@%p149 bra 	$L__BB1_134;
	ld.local.u8 	%rs152, [%rd50];
	setp.ne.s16 	%p150, %rs152, 0;
	@%p150 bra 	$L__BB1_815;
	mov.b16 	%rs153, 1;
	st.local.u8 	[%rd50], %rs153;
$L__BB1_134:
	ld.global.u32 	%r54, [%rd6+172];
	setp.eq.s32 	%p151, %r54, 0;
	cvt.s64.s32 	%rd290, %r54;
	add.s64 	%rd51, %rd3, %rd290;
	@%p151 bra 	$L__BB1_137;
	ld.local.u8 	%rs154, [%rd51];
	setp.ne.s16 	%p152, %rs154, 0;
	@%p152 bra 	$L__BB1_815;
	mov.b16 	%rs155, 1;
	st.local.u8 	[%rd51], %rs155;
$L__BB1_137:
	ld.global.u32 	%r55, [%rd6+176];
	setp.eq.s32 	%p153, %r55, 0;
	cvt.s64.s32 	%rd291, %r55;
	add.s64 	%rd52, %rd3, %rd291;
	@%p153 bra 	$L__BB1_140;
	ld.local.u8 	%rs156, [%rd52];
	setp.ne.s16 	%p154, %rs156, 0;
	@%p154 bra 	$L__BB1_815;
	mov.b16 	%rs157, 1;
	st.local.u8 	[%rd52], %rs157;
$L__BB1_140:
	mov.b16 	%rs158, 0;
	st.local.v2.u8 	[%rd3], {%rs158, %rs158};
	st.local.v2.u8 	[%rd3+2], {%rs158, %rs158};
	st.local.v2.u8 	[%rd3+4], {%rs158, %rs158};
	st.local.v2.u8 	[%rd3+6], {%rs158, %rs158};
	st.local.v2.u8 	[%rd3+8], {%rs158, %rs158};
	ld.global.u32 	%r56, [%rd6+180];
	setp.eq.s32 	%p155, %r56, 0;
	cvt.s64.s32 	%rd292, %r56;
	add.s64 	%rd53, %rd3, %rd292;
	@%p155 bra 	$L__BB1_143;
	ld.local.u8 	%rs159, [%rd53];
	setp.ne.s16 	%p156, %rs159, 0;
	@%p156 bra 	$L__BB1_815;
	mov.b16 	%rs160, 1;
	st.local.u8 	[%rd53], %rs160;
$L__BB1_143:
	ld.global.u32 	%r57, [%rd6+184];
	setp.eq.s32 	%p157, %r57, 0;
	cvt.s64.s32 	%rd293, %r57;
	add.s64 	%rd54, %rd3, %rd293;
	@%p157 bra 	$L__BB1_146;
	ld.local.u8 	%rs161, [%rd54];
	setp.ne.s16 	%p158, %rs161, 0;
	@%p158 bra 	$L__BB1_815;
	mov.b16 	%rs162, 1;
	st.local.u8 	[%rd54], %rs162;
$L__BB1_146:
	ld.global.u32 	%r58, [%rd6+188];
	setp.eq.s32 	%p159, %r58, 0;
	cvt.s64.s32 	%rd294, %r58;
	add.s64 	%rd55, %rd3, %rd294;
	@%p159 bra 	$L__BB1_149;
	ld.local.u8 	%rs163, [%rd55];
	setp.ne.s16 	%p160, %rs163, 0;
	@%p160 bra 	$L__BB1_815;
	mov.b16 	%rs164, 1;
	st.local.u8 	[%rd55], %rs164;
$L__BB1_149:
	ld.global.u32 	%r59, [%rd6+192];
	setp.eq.s32 	%p161, %r59, 0;
	cvt.s64.s32 	%rd295, %r59;
	add.s64 	%rd56, %rd3, %rd295;
	@%p161 bra 	$L__BB1_152;
	ld.local.u8 	%rs165, [%rd56];
	setp.ne.s16 	%p162, %rs165, 0;
	@%p162 bra 	$L__BB1_815;
	mov.b16 	%rs166, 1;
	st.local.u8 	[%rd56], %rs166;
$L__BB1_152:
	ld.global.u32 	%r60, [%rd6+196];
	setp.eq.s32 	%p163, %r60, 0;
	cvt.s64.s32 	%rd296, %r60;
	add.s64 	%rd57, %rd3, %rd296;
	@%p163 bra 	$L__BB1_155;
	ld.local.u8 	%rs167, [%rd57];
	setp.ne.s16 	%p164, %rs167, 0;
	@%p164 bra 	$L__BB1_815;
	mov.b16 	%rs168, 1;
	st.local.u8 	[%rd57], %rs168;
$L__BB1_155:
	ld.global.u32 	%r61, [%rd6+200];
	setp.eq.s32 	%p165, %r61, 0;
	cvt.s64.s32 	%rd297, %r61;
	add.s64 	%rd58, %rd3, %rd297;
	@%p165 bra 	$L__BB1_158;
	ld.local.u8 	%rs169, [%rd58];
	setp.ne.s16 	%p166, %rs169, 0;
	@%p166 bra 	$L__BB1_815;
	mov.b16 	%rs170, 1;
	st.local.u8 	[%rd58], %rs170;
$L__BB1_158:
	ld.global.u32 	%r62, [%rd6+204];
	setp.eq.s32 	%p167, %r62, 0;
	cvt.s64.s32 	%rd298, %r62;
	add.s64 	%rd59, %rd3, %rd298;
	@%p167 bra 	$L__BB1_161;
	ld.local.u8 	%rs171, [%rd59];
	setp.ne.s16 	%p168, %rs171, 0;
	@%p168 bra 	$L__BB1_815;
	mov.b16 	%rs172, 1;
	st.local.u8 	[%rd59], %rs172;
$L__BB1_161:
	ld.global.u32 	%r63, [%rd6+208];
	setp.eq.s32 	%p169, %r63, 0;
	cvt.s64.s32 	%rd299, %r63;
	add.s64 	%rd60, %rd3, %rd299;
	@%p169 bra 	$L__BB1_164;
	ld.local.u8 	%rs173, [%rd60];
	setp.ne.s16 	%p170, %rs173, 0;
	@%p170 bra 	$L__BB1_815;
	mov.b16 	%rs174, 1;
	st.local.u8 	[%rd60], %rs174;
$L__BB1_164:
	ld.global.u32 	%r64, [%rd6+212];
	setp.eq.s32 	%p171, %r64, 0;
	cvt.s64.s32 	%rd300, %r64;
	add.s64 	%rd61, %rd3, %rd300;
	@%p171 bra 	$L__BB1_167;
	ld.local.u8 	%rs175, [%rd61];
	setp.ne.s16 	%p172, %rs175, 0;
	@%p172 bra 	$L__BB1_815;
	mov.b16 	%rs176, 1;
	st.local.u8 	[%rd61], %rs176;
$L__BB1_167:
	mov.b16 	%rs177, 0;
	st.local.v2.u8 	[%rd3], {%rs177, %rs177};
	st.local.v2.u8 	[%rd3+2], {%rs177, %rs177};
	st.local.v2.u8 	[%rd3+4], {%rs177, %rs177};
	st.local.v2.u8 	[%rd3+6], {%rs177, %rs177};
	st.local.v2.u8 	[%rd3+8], {%rs177, %rs177};
	ld.global.u32 	%r65, [%rd6+216];
	setp.eq.s32 	%p173, %r65, 0;
	cvt.s64.s32 	%rd301, %r65;
	add.s64 	%rd62, %rd3, %rd301;
	@%p173 bra 	$L__BB1_170;
	ld.local.u8 	%rs178, [%rd62];
	setp.ne.s16 	%p174, %rs178, 0;
	@%p174 bra 	$L__BB1_815;
	mov.b16 	%rs179, 1;
	st.local.u8 	[%rd62], %rs179;
$L__BB1_170:
	ld.global.u32 	%r66, [%rd6+220];
	setp.eq.s32 	%p175, %r66, 0;
	cvt.s64.s32 	%rd302, %r66;
	add.s64 	%rd63, %rd3, %rd302;
	@%p175 bra 	$L__BB1_173;
	ld.local.u8 	%rs180, [%rd63];
	setp.ne.s16 	%p176, %rs180, 0;
	@%p176 bra 	$L__BB1_815;
	mov.b16 	%rs181, 1;
	st.local.u8 	[%rd63], %rs181;
$L__BB1_173:
	ld.global.u32 	%r67, [%rd6+224];
	setp.eq.s32 	%p177, %r67, 0;
	cvt.s64.s32 	%rd303, %r67;
	add.s64 	%rd64, %rd3, %rd303;
	@%p177 bra 	$L__BB1_176;
	ld.local.u8 	%rs182, [%rd64];
	setp.ne.s16 	%p178, %rs182, 0;
	@%p178 bra 	$L__BB1_815;
	mov.b16 	%rs183, 1;
	st.local.u8 	[%rd64], %rs183;
$L__BB1_176:
	ld.global.u32 	%r68, [%rd6+228];
	setp.eq.s32 	%p179, %r68, 0;
	cvt.s64.s32 	%rd304, %r68;
	add.s64 	%rd65, %rd3, %rd304;
	@%p179 bra 	$L__BB1_179;
	ld.local.u8 	%rs184, [%rd65];
	setp.ne.s16 	%p180, %rs184, 0;
	@%p180 bra 	$L__BB1_815;
	mov.b16 	%rs185, 1;
	st.local.u8 	[%rd65], %rs185;
$L__BB1_179:
	ld.global.u32 	%r69, [%rd6+232];
	setp.eq.s32 	%p181, %r69, 0;
	cvt.s64.s32 	%rd305, %r69;
	add.s64 	%rd66, %rd3, %rd305;
	@%p181 bra 	$L__BB1_182;
	ld.local.u8 	%rs186, [%rd66];
	setp.ne.s16 	%p182, %rs186, 0;
	@%p182 bra 	$L__BB1_815;
	mov.b16 	%rs187, 1;
	st.local.u8 	[%rd66], %rs187;
$L__BB1_182:
	ld.global.u32 	%r70, [%rd6+236];
	setp.eq.s32 	%p183, %r70, 0;
	cvt.s64.s32 	%rd306, %r70;
	add.s64 	%rd67, %rd3, %rd306;
	@%p183 bra 	$L__BB1_185;
	ld.local.u8 	%rs188, [%rd67];
	setp.ne.s16 	%p184, %rs188, 0;
	@%p184 bra 	$L__BB1_815;
	mov.b16 	%rs189, 1;
	st.local.u8 	[%rd67], %rs189;
$L__BB1_185:
	ld.global.u32 	%r71, [%rd6+240];
	setp.eq.s32 	%p185, %r71, 0;
	cvt.s64.s32 	%rd307, %r71;
	add.s64 	%rd68, %rd3, %rd307;
	@%p185 bra 	$L__BB1_188;
	ld.local.u8 	%rs190, [%rd68];
	setp.ne.s16 	%p186, %rs190, 0;
	@%p186 bra 	$L__BB1_815;
	mov.b16 	%rs191, 1;
	st.local.u8 	[%rd68], %rs191;
$L__BB1_188:
	ld.global.u32 	%r72, [%rd6+244];
	setp.eq.s32 	%p187, %r72, 0;
	cvt.s64.s32 	%rd308, %r72;
	add.s64 	%rd69, %rd3, %rd308;
	@%p187 bra 	$L__BB1_191;
	ld.local.u8 	%rs192, [%rd69];
	setp.ne.s16 	%p188, %rs192, 0;
	@%p188 bra 	$L__BB1_815;
	mov.b16 	%rs193, 1;
	st.local.u8 	[%rd69], %rs193;
$L__BB1_191:
	ld.global.u32 	%r73, [%rd6+248];
	setp.eq.s32 	%p189, %r73, 0;
	cvt.s64.s32 	%rd309, %r73;
	add.s64 	%rd70, %rd3, %rd309;
	@%p189 bra 	$L__BB1_194;
	ld.local.u8 	%rs194, [%rd70];
	setp.ne.s16 	%p190, %rs194, 0;
	@%p190 bra 	$L__BB1_815;
	mov.b16 	%rs195, 1;
	st.local.u8 	[%rd70], %rs195;
$L__BB1_194:
	mov.b16 	%rs196, 0;
	st.local.v2.u8 	[%rd3], {%rs196, %rs196};
	st.local.v2.u8 	[%rd3+2], {%rs196, %rs196};
	st.local.v2.u8 	[%rd3+4], {%rs196, %rs196};
	st.local.v2.u8 	[%rd3+6], {%rs196, %rs196};
	st.local.v2.u8 	[%rd3+8], {%rs196, %rs196};
	ld.global.u32 	%r74, [%rd6+252];
	setp.eq.s32 	%p191, %r74, 0;
	cvt.s64.s32 	%rd310, %r74;
	add.s64 	%rd71, %rd3, %rd310;
	@%p191 bra 	$L__BB1_197;
	ld.local.u8 	%rs197, [%rd71];
	setp.ne.s16 	%p192, %rs197, 0;
	@%p192 bra 	$L__BB1_815;
	mov.b16 	%rs198, 1;
	st.local.u8 	[%rd71], %rs198;
$L__BB1_197:
	ld.global.u32 	%r75, [%rd6+256];
	setp.eq.s32 	%p193, %r75, 0;
	cvt.s64.s32 	%rd311, %r75;
	add.s64 	%rd72, %rd3, %rd311;
	@%p193 bra 	$L__BB1_200;
	ld.local.u8 	%rs199, [%rd72];
	setp.ne.s16 	%p194, %rs199, 0;
	@%p194 bra 	$L__BB1_815;
	mov.b16 	%rs200, 1;
	st.local.u8 	[%rd72], %rs200;
$L__BB1_200:
	ld.global.u32 	%r76, [%rd6+260];
	setp.eq.s32 	%p195, %r76, 0;
	cvt.s64.s32 	%rd312, %r76;
	add.s64 	%rd73, %rd3, %rd312;
	@%p195 bra 	$L__BB1_203;
	ld.local.u8 	%rs201, [%rd73];
	setp.ne.s16 	%p196, %rs201, 0;
	@%p196 bra 	$L__BB1_815;
	mov.b16 	%rs202, 1;
	st.local.u8 	[%rd73], %rs202;
$L__BB1_203:
	ld.global.u32 	%r77, [%rd6+264];
	setp.eq.s32 	%p197, %r77, 0;
	cvt.s64.s32 	%rd313, %r77;
	add.s64 	%rd74, %rd3, %rd313;
	@%p197 bra 	$L__BB1_206;
	ld.local.u8 	%rs203, [%rd74];
	setp.ne.s16 	%p198, %rs203, 0;
	@%p198 bra 	$L__BB1_815;
	mov.b16 	%rs204, 1;
	st.local.u8 	[%rd74], %rs204;
$L__BB1_206:
	ld.global.u32 	%r78, [%rd6+268];
	setp.eq.s32 	%p199, %r78, 0;
	cvt.s64.s32 	%rd314, %r78;
	add.s64 	%rd75, %rd3, %rd314;
	@%p199 bra 	$L__BB1_209;
	ld.local.u8 	%rs205, [%rd75];
	setp.ne.s16 	%p200, %rs205, 0;
	@%p200 bra 	$L__BB1_815;
	mov.b16 	%rs206, 1;
	st.local.u8 	[%rd75], %rs206;
$L__BB1_209:
	ld.global.u32 	%r79, [%rd6+272];
	setp.eq.s32 	%p201, %r79, 0;
	cvt.s64.s32 	%rd315, %r79;
	add.s64 	%rd76, %rd3, %rd315;
	@%p201 bra 	$L__BB1_212;
	ld.local.u8 	%rs207, [%rd76];
	setp.ne.s16 	%p202, %rs207, 0;
	@%p202 bra 	$L__BB1_815;
	mov.b16 	%rs208, 1;
	st.local.u8 	[%rd76], %rs208;
$L__BB1_212:
	ld.global.u32 	%r80, [%rd6+276];
	setp.eq.s32 	%p203, %r80, 0;
	cvt.s64.s32 	%rd316, %r80;
	add.s64 	%rd77, %rd3, %rd316;
	@%p203 bra 	$L__BB1_215;
	ld.local.u8 	%rs209, [%rd77];
	setp.ne.s16 	%p204, %rs209, 0;
	@%p204 bra 	$L__BB1_815;
	mov.b16 	%rs210, 1;
	st.local.u8 	[%rd77], %rs210;
$L__BB1_215:
	ld.global.u32 	%r81, [%rd6+280];
	setp.eq.s32 	%p205, %r81, 0;
	cvt.s64.s32 	%rd317, %r81;
	add.s64 	%rd78, %rd3, %rd317;
	@%p205 bra 	$L__BB1_218;
	ld.local.u8 	%rs211, [%rd78];
	setp.ne.s16 	%p206, %rs211, 0;
	@%p206 bra 	$L__BB1_815;
	mov.b16 	%rs212, 1;
	st.local.u8 	[%rd78], %rs212;
$L__BB1_218:
	ld.global.u32 	%r82, [%rd6+284];
	setp.eq.s32 	%p207, %r82, 0;
	cvt.s64.s32 	%rd318, %r82;
	add.s64 	%rd79, %rd3, %rd318;
	@%p207 bra 	$L__BB1_221;
	ld.local.u8 	%rs213, [%rd79];
	setp.ne.s16 	%p208, %rs213, 0;
	@%p208 bra 	$L__BB1_815;
	mov.b16 	%rs214, 1;
	st.local.u8 	[%rd79], %rs214;
$L__BB1_221:
	mov.b16 	%rs215, 0;
	st.local.v2.u8 	[%rd3], {%rs215, %rs215};
	st.local.v2.u8 	[%rd3+2], {%rs215, %rs215};
	st.local.v2.u8 	[%rd3+4], {%rs215, %rs215};
	st.local.v2.u8 	[%rd3+6], {%rs215, %rs215};
	st.local.v2.u8 	[%rd3+8], {%rs215, %rs215};
	ld.global.u32 	%r83, [%rd6+288];
	setp.eq.s32 	%p209, %r83, 0;
	cvt.s64.s32 	%rd319, %r83;
	add.s64 	%rd80, %rd3, %rd319;
	@%p209 bra 	$L__BB1_224;
	ld.local.u8 	%rs216, [%rd80];
	setp.ne.s16 	%p210, %rs216, 0;
	@%p210 bra 	$L__BB1_815;
	mov.b16 	%rs217, 1;
	st.local.u8 	[%rd80], %rs217;
$L__BB1_224:
	ld.global.u32 	%r84, [%rd6+292];
	setp.eq.s32 	%p211, %r84, 0;
	cvt.s64.s32 	%rd320, %r84;
	add.s64 	%rd81, %rd3, %rd320;
	@%p211 bra 	$L__BB1_227;
	ld.local.u8 	%rs218, [%rd81];
	setp.ne.s16 	%p212, %rs218, 0;
	@%p212 bra 	$L__BB1_815;
	mov.b16 	%rs219, 1;
	st.local.u8 	[%rd81], %rs219;
$L__BB1_227:
	ld.global.u32 	%r85, [%rd6+296];
	setp.eq.s32 	%p213, %r85, 0;
	cvt.s64.s32 	%rd321, %r85;
	add.s64 	%rd82, %rd3, %rd321;
	@%p213 bra 	$L__BB1_230;
	ld.local.u8 	%rs220, [%rd82];
	setp.ne.s16 	%p214, %rs220, 0;
	@%p214 bra 	$L__BB1_815;
	mov.b16 	%rs221, 1;
	st.local.u8 	[%rd82], %rs221;
$L__BB1_230:
	ld.global.u32 	%r86, [%rd6+300];
	setp.eq.s32 	%p215, %r86, 0;
	cvt.s64.s32 	%rd322, %r86;
	add.s64 	%rd83, %rd3, %rd322;
	@%p215 bra 	$L__BB1_233;
	ld.local.u8 	%rs222, [%rd83];
	setp.ne.s16 	%p216, %rs222, 0;
	@%p216 bra 	$L__BB1_815;
	mov.b16 	%rs223, 1;
	st.local.u8 	[%rd83], %rs223;
$L__BB1_233:
	ld.global.u32 	%r87, [%rd6+304];
	setp.eq.s32 	%p217, %r87, 0;
	cvt.s64.s32 	%rd323, %r87;
	add.s64 	%rd84, %rd3, %rd323;
	@%p217 bra 	$L__BB1_236;
	ld.local.u8 	%rs224, [%rd84];
	setp.ne.s16 	%p218, %rs224, 0;
	@%p218 bra 	$L__BB1_815;
	mov.b16 	%rs225, 1;
	st.local.u8 	[%rd84], %rs225;
$L__BB1_236:
	ld.global.u32 	%r88, [%rd6+308];
	setp.eq.s32 	%p219, %r88, 0;
	cvt.s64.s32 	%rd324, %r88;
	add.s64 	%rd85, %rd3, %rd324;
	@%p219 bra 	$L__BB1_239;
	ld.local.u8 	%rs226, [%rd85];
	setp.ne.s16 	%p220, %rs226, 0;
	@%p220 bra 	$L__BB1_815;
	mov.b16 	%rs227, 1;
	st.local.u8 	[%rd85], %rs227;
$L__BB1_239:
	ld.global.u32 	%r89, [%rd6+312];
	setp.eq.s32 	%p221, %r89, 0;
	cvt.s64.s32 	%rd325, %r89;
	add.s64 	%rd86, %rd3, %rd325;
	@%p221 bra 	$L__BB1_242;
	ld.local.u8 	%rs228, [%rd86];
	setp.ne.s16 	%p222, %rs228, 0;
	@%p222 bra 	$L__BB1_815;
	mov.b16 	%rs229, 1;
	st.local.u8 	[%rd86], %rs229;
$L__BB1_242:
	ld.global.u32 	%r90, [%rd6+316];
	setp.eq.s32 	%p223, %r90, 0;
	cvt.s64.s32 	%rd326, %r90;
	add.s64 	%rd87, %rd3, %rd326;
	@%p223 bra 	$L__BB1_245;
	ld.local.u8 	%rs230, [%rd87];
	setp.ne.s16 	%p224, %rs230, 0;
	@%p224 bra 	$L__BB1_815;
	mov.b16 	%rs231, 1;
	st.local.u8 	[%rd87], %rs231;
$L__BB1_245:
	ld.global.u32 	%r91, [%rd6+320];
	setp.eq.s32 	%p225, %r91, 0;
	cvt.s64.s32 	%rd327, %r91;
	add.s64 	%rd88, %rd3, %rd327;
	@%p225 bra 	$L__BB1_248;
	ld.local.u8 	%rs232, [%rd88];
	setp.ne.s16 	%p226, %rs232, 0;
	@%p226 bra 	$L__BB1_815;
	mov.b16 	%rs233, 1;
	st.local.u8 	[%rd88], %rs233;
$L__BB1_248:
	setp.eq.s32 	%p227, %r11, 0;
	mov.b16 	%rs234, 0;
	st.local.v2.u8 	[%rd3], {%rs234, %rs234};
	st.local.v2.u8 	[%rd3+2], {%rs234, %rs234};
	st.local.v2.u8 	[%rd3+4], {%rs234, %rs234};
	st.local.v2.u8 	[%rd3+6], {%rs234, %rs234};
	st.local.v2.u8 	[%rd3+8], {%rs234, %rs234};
	@%p227 bra 	$L__BB1_251;
	ld.local.u8 	%rs235, [%rd8];
	setp.ne.s16 	%p228, %rs235, 0;
	@%p228 bra 	$L__BB1_815;
	mov.b16 	%rs236, 1;
	st.local.u8 	[%rd8], %rs236;
$L__BB1_251:
	setp.eq.s32 	%p229, %r12, 0;
	@%p229 bra 	$L__BB1_254;
	ld.local.u8 	%rs237, [%rd9];
	setp.ne.s16 	%p230, %rs237, 0;
	@%p230 bra 	$L__BB1_815;
	mov.b16 	%rs238, 1;
	st.local.u8 	[%rd9], %rs238;
$L__BB1_254:
	setp.eq.s32 	%p231, %r13, 0;
	@%p231 bra 	$L__BB1_257;
	ld.local.u8 	%rs239, [%rd10];
	setp.ne.s16 	%p232, %rs239, 0;
	@%p232 bra 	$L__BB1_815;
	mov.b16 	%rs240, 1;
	st.local.u8 	[%rd10], %rs240;
$L__BB1_257:
	setp.eq.s32 	%p233, %r14, 0;
	@%p233 bra 	$L__BB1_260;
	ld.local.u8 	%rs241, [%rd11];
	setp.ne.s16 	%p234, %rs241, 0;
	@%p234 bra 	$L__BB1_815;
	mov.b16 	%rs242, 1;
	st.local.u8 	[%rd11], %rs242;
$L__BB1_260:
	setp.eq.s32 	%p235, %r15, 0;
	@%p235 bra 	$L__BB1_263;
	cvt.s64.s32 	%rd328, %r15;
	add.s64 	%rd329, %rd3, %rd328;
	ld.local.u8 	%rs243, [%rd329];
	setp.ne.s16 	%p236, %rs243, 0;
	@%p236 bra 	$L__BB1_815;
	cvt.s64.s32 	%rd330, %r15;
	add.s64 	%rd331, %rd3, %rd330;
	mov.b16 	%rs244, 1;
	st.local.u8 	[%rd331], %rs244;
$L__BB1_263:
	setp.eq.s32 	%p237, %r16, 0;
	@%p237 bra 	$L__BB1_266;
	ld.local.u8 	%rs245, [%rd13];
	setp.ne.s16 	%p238, %rs245, 0;
	@%p238 bra 	$L__BB1_815;
	mov.b16 	%rs246, 1;
	st.local.u8 	[%rd13], %rs246;
$L__BB1_266:
	setp.eq.s32 	%p239, %r17, 0;
	@%p239 bra 	$L__BB1_269;
	cvt.s64.s32 	%rd332, %r17;
	add.s64 	%rd333, %rd3, %rd332;
	ld.local.u8 	%rs247, [%rd333];
	setp.ne.s16 	%p240, %rs247, 0;
	@%p240 bra 	$L__BB1_815;
	cvt.s64.s32 	%rd334, %r17;
	add.s64 	%rd335, %rd3, %rd334;
	mov.b16 	%rs248, 1;
	st.local.u8 	[%rd335], %rs248;
$L__BB1_269:
	setp.eq.s32 	%p241, %r18, 0;
	@%p241 bra 	$L__BB1_272;
	cvt.s64.s32 	%rd336, %r18;
	add.s64 	%rd337, %rd3, %rd336;
	ld.local.u8 	%rs249, [%rd337];
	setp.ne.s16 	%p242, %rs249, 0;
	@%p242 bra 	$L__BB1_815;
	cvt.s64.s32 	%rd338, %r18;
	add.s64 	%rd339, %rd3, %rd338;
	mov.b16 	%rs250, 1;
	st.local.u8 	[%rd339], %rs250;
$L__BB1_272:
	setp.eq.s32 	%p243, %r19, 0;
	@%p243 bra 	$L__BB1_275;
	ld.local.u8 	%rs251, [%rd16];
	setp.ne.s16 	%p244, %rs251, 0;
	@%p244 bra 	$L__BB1_815;
	mov.b16 	%rs252, 1;
	st.local.u8 	[%rd16], %rs252;
$L__BB1_275:
	setp.eq.s32 	%p245, %r20, 0;
	mov.b16 	%rs253, 0;
	st.local.v2.u8 	[%rd3], {%rs253, %rs253};
	st.local.v2.u8 	[%rd3+2], {%rs253, %rs253};
	st.local.v2.u8 	[%rd3+4], {%rs253, %rs253};
	st.local.v2.u8 	[%rd3+6], {%rs253, %rs253};
	st.local.v2.u8 	[%rd3+8], {%rs253, %rs253};
	@%p245 bra 	$L__BB1_278;
	ld.local.u8 	%rs254, [%rd17];
	setp.ne.s16 	%p246, %rs254, 0;
	@%p246 bra 	$L__BB1_815;
	mov.b16 	%rs255, 1;
	st.local.u8 	[%rd17], %rs255;
$L__BB1_278:
	setp.eq.s32 	%p247, %r21, 0;
	@%p247 bra 	$L__BB1_281;
	ld.local.u8 	%rs256, [%rd18];
	setp.ne.s16 	%p248, %rs256, 0;
	@%p248 bra 	$L__BB1_815;
	mov.b16 	%rs257, 1;
	st.local.u8 	[%rd18], %rs257;
$L__BB1_281:
	setp.eq.s32 	%p249, %r22, 0;
	@%p249 bra 	$L__BB1_284;
	ld.local.u8 	%rs258, [%rd19];
	setp.ne.s16 	%p250, %rs258, 0;
	@%p250 bra 	$L__BB1_815;
	mov.b16 	%rs259, 1;
	st.local.u8 	[%rd19], %rs259;
$L__BB1_284:
	setp.eq.s32 	%p251, %r23, 0;
	@%p251 bra 	$L__BB1_287;
	ld.local.u8 	%rs260, [%rd20];
	setp.ne.s16 	%p252, %rs260, 0;
	@%p252 bra 	$L__BB1_815;
	mov.b16 	%rs261, 1;
	st.local.u8 	[%rd20], %rs261;
$L__BB1_287:
	setp.eq.s32 	%p253, %r24, 0;
	@%p253 bra 	$L__BB1_290;
	ld.local.u8 	%rs262, [%rd21];
	setp.ne.s16 	%p254, %rs262, 0;
	@%p254 bra 	$L__BB1_815;
	mov.b16 	%rs263, 1;
	st.local.u8 	[%rd21], %rs263;
$L__BB1_290:
	setp.eq.s32 	%p255, %r25, 0;
	@%p255 bra 	$L__BB1_293;
	ld.local.u8 	%rs264, [%rd22];
	setp.ne.s16 	%p256, %rs264, 0;
	@%p256 bra 	$L__BB1_815;
	mov.b16 	%rs265, 1;
	st.local.u8 	[%rd22], %rs265;
$L__BB1_293:
	setp.eq.s32 	%p257, %r26, 0;
	@%p257 bra 	$L__BB1_296;
	ld.local.u8 	%rs266, [%rd23];
	setp.ne.s16 	%p258, %rs266, 0;
	@%p258 bra 	$L__BB1_815;
	mov.b16 	%rs267, 1;
	st.local.u8 	[%rd23], %rs267;
$L__BB1_296:
	setp.eq.s32 	%p259, %r27, 0;
	@%p259 bra 	$L__BB1_299;
	ld.local.u8 	%rs268, [%rd24];
	setp.ne.s16 	%p260, %rs268, 0;
	@%p260 bra 	$L__BB1_815;
	mov.b16 	%rs269, 1;
	st.local.u8 	[%rd24], %rs269;
$L__BB1_299:
	setp.eq.s32 	%p261, %r28, 0;
	@%p261 bra 	$L__BB1_302;
	ld.local.u8 	%rs270, [%rd25];
	setp.ne.s16 	%p262, %rs270, 0;
	@%p262 bra 	$L__BB1_815;
	mov.b16 	%rs271, 1;
	st.local.u8 	[%rd25], %rs271;
$L__BB1_302:
	setp.eq.s32 	%p263, %r29, 0;
	mov.b16 	%rs272, 0;
	st.local.v2.u8 	[%rd3], {%rs272, %rs272};
	st.local.v2.u8 	[%rd3+2], {%rs272, %rs272};
	st.local.v2.u8 	[%rd3+4], {%rs272, %rs272};
	st.local.v2.u8 	[%rd3+6], {%rs272, %rs272};
	st.local.v2.u8 	[%rd3+8], {%rs272, %rs272};
	@%p263 bra 	$L__BB1_305;
	ld.local.u8 	%rs273, [%rd26];
	setp.ne.s16 	%p264, %rs273, 0;
	@%p264 bra 	$L__BB1_815;
	mov.b16 	%rs274, 1;
	st.local.u8 	[%rd26], %rs274;
$L__BB1_305:
	setp.eq.s32 	%p265, %r30, 0;
	@%p265 bra 	$L__BB1_308;
	ld.local.u8 	%rs275, [%rd27];
	setp.ne.s16 	%p266, %rs275, 0;
	@%p266 bra 	$L__BB1_815;
	mov.b16 	%rs276, 1;
	st.local.u8 	[%rd27], %rs276;
$L__BB1_308:
	setp.eq.s32 	%p267, %r31, 0;
	@%p267 bra 	$L__BB1_311;
	ld.local.u8 	%rs277, [%rd28];
	setp.ne.s16 	%p268, %rs277, 0;
	@%p268 bra 	$L__BB1_815;
	mov.b16 	%rs278, 1;
	st.local.u8 	[%rd28], %rs278;
$L__BB1_311:
	setp.eq.s32 	%p269, %r32, 0;
	@%p269 bra 	$L__BB1_314;
	ld.local.u8 	%rs279, [%rd29];
	setp.ne.s16 	%p270, %rs279, 0;
	@%p270 bra 	$L__BB1_815;
	mov.b16 	%rs280, 1;
	st.local.u8 	[%rd29], %rs280;
$L__BB1_314:
	setp.eq.s32 	%p271, %r33, 0;
	@%p271 bra 	$L__BB1_317;
	ld.local.u8 	%rs281, [%rd30];
	setp.ne.s16 	%p272, %rs281, 0;
	@%p272 bra 	$L__BB1_815;
	mov.b16 	%rs282, 1;
	st.local.u8 	[%rd30], %rs282;
$L__BB1_317:
	setp.eq.s32 	%p273, %r34, 0;
	@%p273 bra 	$L__BB1_320;
	cvt.s64.s32 	%rd340, %r34;
	add.s64 	%rd89, %rd3, %rd340;
	ld.local.u8 	%rs283, [%rd89];
	setp.ne.s16 	%p274, %rs283, 0;
	@%p274 bra 	$L__BB1_815;
	mov.b16 	%rs284, 1;
	st.local.u8 	[%rd89], %rs284;
$L__BB1_320:
	setp.eq.s32 	%p275, %r35, 0;
	@%p275 bra 	$L__BB1_323;
	ld.local.u8 	%rs285, [%rd32];
	setp.ne.s16 	%p276, %rs285, 0;
	@%p276 bra 	$L__BB1_815;
	mov.b16 	%rs286, 1;
	st.local.u8 	[%rd32], %rs286;
$L__BB1_323:
	setp.eq.s32 	%p277, %r36, 0;
	@%p277 bra 	$L__BB1_326;
	ld.local.u8 	%rs287, [%rd33];
	setp.ne.s16 	%p278, %rs287, 0;
	@%p278 bra 	$L__BB1_815;
	mov.b16 	%rs288, 1;
	st.local.u8 	[%rd33], %rs288;
$L__BB1_326:
	setp.eq.s32 	%p279, %r37, 0;
	@%p279 bra 	$L__BB1_329;
	ld.local.u8 	%rs289, [%rd34];
	setp.ne.s16 	%p280, %rs289, 0;
	@%p280 bra 	$L__BB1_815;
	mov.b16 	%rs290, 1;
	st.local.u8 	[%rd34], %rs290;
$L__BB1_329:
	setp.eq.s32 	%p281, %r38, 0;
	mov.b16 	%rs291, 0;
	st.local.v2.u8 	[%rd3], {%rs291, %rs291};
	st.local.v2.u8 	[%rd3+2], {%rs291, %rs291};
	st.local.v2.u8 	[%rd3+4], {%rs291, %rs291};
	st.local.v2.u8 	[%rd3+6], {%rs291, %rs291};
	st.local.v2.u8 	[%rd3+8], {%rs291, %rs291};
	@%p281 bra 	$L__BB1_332;
	ld.local.u8 	%rs292, [%rd35];
	setp.ne.s16 	%p282, %rs292, 0;
	@%p282 bra 	$L__BB1_815;
	mov.b16 	%rs293, 1;
	st.local.u8 	[%rd35], %rs293;
$L__BB1_332:
	setp.eq.s32 	%p283, %r39, 0;
	@%p283 bra 	$L__BB1_335;
	ld.local.u8 	%rs294, [%rd36];
	setp.ne.s16 	%p284, %rs294, 0;
	@%p284 bra 	$L__BB1_815;
	mov.b16 	%rs295, 1;
	st.local.u8 	[%rd36], %rs295;
$L__BB1_335:
	setp.eq.s32 	%p285, %r40, 0;
	@%p285 bra 	$L__BB1_338;
	ld.local.u8 	%rs296, [%rd37];
	setp.ne.s16 	%p286, %rs296, 0;
	@%p286 bra 	$L__BB1_815;
	mov.b16 	%rs297, 1;
	st.local.u8 	[%rd37], %rs297;
$L__BB1_338:
	@%p125 bra 	$L__BB1_341;
	ld.local.u8 	%rs298, [%rd38];
	setp.ne.s16 	%p288, %rs298, 0;
	@%p288 bra 	$L__BB1_815;
	mov.b16 	%rs299, 1;
	st.local.u8 	[%rd38], %rs299;
$L__BB1_341:
	@%p127 bra 	$L__BB1_344;
	ld.local.u8 	%rs300, [%rd39];
	setp.ne.s16 	%p290, %rs300, 0;
	@%p290 bra 	$L__BB1_815;
	mov.b16 	%rs301, 1;
	st.local.u8 	[%rd39], %rs301;
$L__BB1_344:
	@%p129 bra 	$L__BB1_347;
	ld.local.u8 	%rs302, [%rd40];
	setp.ne.s16 	%p292, %rs302, 0;
	@%p292 bra 	$L__BB1_815;
	mov.b16 	%rs303, 1;
	st.local.u8 	[%rd40], %rs303;
$L__BB1_347:
	@%p131 bra 	$L__BB1_350;
	ld.local.u8 	%rs304, [%rd41];
	setp.ne.s16 	%p294, %rs304, 0;
	@%p294 bra 	$L__BB1_815;
	mov.b16 	%rs305, 1;
	st.local.u8 	[%rd41], %rs305;
$L__BB1_350:
	@%p133 bra 	$L__BB1_353;
	ld.local.u8 	%rs306, [%rd42];
	setp.ne.s16 	%p296, %rs306, 0;
	@%p296 bra 	$L__BB1_815;
	mov.b16 	%rs307, 1;
	st.local.u8 	[%rd42], %rs307;
$L__BB1_353:
	@%p135 bra 	$L__BB1_356;
	ld.local.u8 	%rs308, [%rd43];
	setp.ne.s16 	%p298, %rs308, 0;
	@%p298 bra 	$L__BB1_815;
	mov.b16 	%rs309, 1;
	st.local.u8 	[%rd43], %rs309;
$L__BB1_356:
	setp.eq.s32 	%p299, %r47, 0;
	mov.b16 	%rs310, 0;
	st.local.v2.u8 	[%rd3], {%rs310, %rs310};
	st.local.v2.u8 	[%rd3+2], {%rs310, %rs310};
	st.local.v2.u8 	[%rd3+4], {%rs310, %rs310};
	st.local.v2.u8 	[%rd3+6], {%rs310, %rs310};
	st.local.v2.u8 	[%rd3+8], {%rs310, %rs310};
	@%p299 bra 	$L__BB1_359;
	ld.local.u8 	%rs311, [%rd44];
	setp.ne.s16 	%p300, %rs311, 0;
	@%p300 bra 	$L__BB1_815;
	mov.b16 	%rs312, 1;
	st.local.u8 	[%rd44], %rs312;
$L__BB1_359:
	setp.eq.s32 	%p301, %r48, 0;
	@%p301 bra 	$L__BB1_362;
	ld.local.u8 	%rs313, [%rd45];
	setp.ne.s16 	%p302, %rs313, 0;
	@%p302 bra 	$L__BB1_815;
	mov.b16 	%rs314, 1;
	st.local.u8 	[%rd45], %rs314;
$L__BB1_362:
	setp.eq.s32 	%p303, %r49, 0;
	@%p303 bra 	$L__BB1_365;
	ld.local.u8 	%rs315, [%rd46];
	setp.ne.s16 	%p304, %rs315, 0;
	@%p304 bra 	$L__BB1_815;
	mov.b16 	%rs316, 1;
	st.local.u8 	[%rd46], %rs316;
$L__BB1_365:
	setp.eq.s32 	%p305, %r50, 0;
	@%p305 bra 	$L__BB1_368;
	ld.local.u8 	%rs317, [%rd47];
	setp.ne.s16 	%p306, %rs317, 0;
	@%p306 bra 	$L__BB1_815;
	mov.b16 	%rs318, 1;
	st.local.u8 	[%rd47], %rs318;
$L__BB1_368:
	setp.eq.s32 	%p307, %r51, 0;
	@%p307 bra 	$L__BB1_371;
	ld.local.u8 	%rs319, [%rd48];
	setp.ne.s16 	%p308, %rs319, 0;
	@%p308 bra 	$L__BB1_815;
	mov.b16 	%rs320, 1;
	st.local.u8 	[%rd48], %rs320;
$L__BB1_371:
	setp.eq.s32 	%p309, %r52, 0;
	@%p309 bra 	$L__BB1_374;
	ld.local.u8 	%rs321, [%rd49];
	setp.ne.s16 	%p310, %rs321, 0;
	@%p310 bra 	$L__BB1_815;
	mov.b16 	%rs322, 1;
	st.local.u8 	[%rd49], %rs322;
$L__BB1_374:
	setp.eq.s32 	%p311, %r53, 0;
	@%p311 bra 	$L__BB1_377;
	ld.local.u8 	%rs323, [%rd50];
	setp.ne.s16 	%p312, %rs323, 0;
	@%p312 bra 	$L__BB1_815;
	mov.b16 	%rs324, 1;
	st.local.u8 	[%rd50], %rs324;
$L__BB1_377:
	setp.eq.s32 	%p313, %r54, 0;
	@%p313 bra 	$L__BB1_380;
	ld.local.u8 	%rs325, [%rd51];
	setp.ne.s16 	%p314, %rs325, 0;
	@%p314 bra 	$L__BB1_815;
	mov.b16 	%rs326, 1;
	st.local.u8 	[%rd51], %rs326;
$L__BB1_380:
	setp.eq.s32 	%p315, %r55, 0;
	@%p315 bra 	$L__BB1_383;
	ld.local.u8 	%rs327, [%rd52];
	setp.ne.s16 	%p316, %rs327, 0;
	@%p316 bra 	$L__BB1_815;
	mov.b16 	%rs328, 1;
	st.local.u8 	[%rd52], %rs328;
$L__BB1_383:
	setp.eq.s32 	%p317, %r56, 0;
	mov.b16 	%rs329, 0;
	st.local.v2.u8 	[%rd3], {%rs329, %rs329};
	st.local.v2.u8 	[%rd3+2], {%rs329, %rs329};
	st.local.v2.u8 	[%rd3+4], {%rs329, %rs329};
	st.local.v2.u8 	[%rd3+6], {%rs329, %rs329};
	st.local.v2.u8 	[%rd3+8], {%rs329, %rs329};
	@%p317 bra 	$L__BB1_386;
	ld.local.u8 	%rs330, [%rd53];
	setp.ne.s16 	%p318, %rs330, 0;
	@%p318 bra 	$L__BB1_815;
	mov.b16 	%rs331, 1;
	st.local.u8 	[%rd53], %rs331;
$L__BB1_386:
	setp.eq.s32 	%p319, %r57, 0;
	@%p319 bra 	$L__BB1_389;
	ld.local.u8 	%rs332, [%rd54];
	setp.ne.s16 	%p320, %rs332, 0;
	@%p320 bra 	$L__BB1_815;
	mov.b16 	%rs333, 1;
	st.local.u8 	[%rd54], %rs333;
$L__BB1_389:
	setp.eq.s32 	%p321, %r58, 0;
	@%p321 bra 	$L__BB1_392;
	ld.local.u8 	%rs334, [%rd55];
	setp.ne.s16 	%p322, %rs334, 0;
	@%p322 bra 	$L__BB1_815;
	mov.b16 	%rs335, 1;
	st.local.u8 	[%rd55], %rs335;
$L__BB1_392:
	setp.eq.s32 	%p323, %r59, 0;
	@%p323 bra 	$L__BB1_395;
	ld.local.u8 	%rs336, [%rd56];
	setp.ne.s16 	%p324, %rs336, 0;
	@%p324 bra 	$L__BB1_815;
	mov.b16 	%rs337, 1;
	st.local.u8 	[%rd56], %rs337;
$L__BB1_395:
	setp.eq.s32 	%p325, %r60, 0;
	@%p325 bra 	$L__BB1_398;
	ld.local.u8 	%rs338, [%rd57];
	setp.ne.s16 	%p326, %rs338, 0;
	@%p326 bra 	$L__BB1_815;
	mov.b16 	%rs339, 1;
	st.local.u8 	[%rd57], %rs339;
$L__BB1_398:
	setp.eq.s32 	%p327, %r61, 0;
	@%p327 bra 	$L__BB1_401;
	ld.local.u8 	%rs340, [%rd58];
	setp.ne.s16 	%p328, %rs340, 0;
	@%p328 bra 	$L__BB1_815;
	mov.b16 	%rs341, 1;
	st.local.u8 	[%rd58], %rs341;
$L__BB1_401:
	setp.eq.s32 	%p329, %r62, 0;
	@%p329 bra 	$L__BB1_404;
	ld.local.u8 	%rs342, [%rd59];
	setp.ne.s16 	%p330, %rs342, 0;
	@%p330 bra 	$L__BB1_815;
	mov.b16 	%rs343, 1;
	st.local.u8 	[%rd59], %rs343;
$L__BB1_404:
	setp.eq.s32 	%p331, %r63, 0;
	@%p331 bra 	$L__BB1_407;
	ld.local.u8 	%rs344, [%rd60];
	setp.ne.s16 	%p332, %rs344, 0;
	@%p332 bra 	$L__BB1_815;
	mov.b16 	%rs345, 1;
	st.local.u8 	[%rd60], %rs345;
$L__BB1_407:
	setp.eq.s32 	%p333, %r64, 0;
	@%p333 bra 	$L__BB1_410;
	ld.local.u8 	%rs346, [%rd61];
	setp.ne.s16 	%p334, %rs346, 0;
	@%p334 bra 	$L__BB1_815;
	mov.b16 	%rs347, 1;
	st.local.u8 	[%rd61], %rs347;
$L__BB1_410:
	setp.eq.s32 	%p335, %r65, 0;
	mov.b16 	%rs348, 0;
	st.local.v2.u8 	[%rd3], {%rs348, %rs348};
	st.local.v2.u8 	[%rd3+2], {%rs348, %rs348};
	st.local.v2.u8 	[%rd3+4], {%rs348, %rs348};
	st.local.v2.u8 	[%rd3+6], {%rs348, %rs348};
	st.local.v2.u8 	[%rd3+8], {%rs348, %rs348};
	@%p335 bra 	$L__BB1_413;
	ld.local.u8 	%rs349, [%rd62];
	setp.ne.s16 	%p336, %rs349, 0;
	@%p336 bra 	$L__BB1_815;
	mov.b16 	%rs350, 1;
	st.local.u8 	[%rd62], %rs350;
$L__BB1_413:
	setp.eq.s32 	%p337, %r66, 0;
	@%p337 bra 	$L__BB1_416;
	cvt.s64.s32 	%rd341, %r66;
	add.s64 	%rd90, %rd3, %rd341;
	ld.local.u8 	%rs351, [%rd90];
	setp.ne.s16 	%p338, %rs351, 0;
	@%p338 bra 	$L__BB1_815;
	mov.b16 	%rs352, 1;
	st.local.u8 	[%rd90], %rs352;
$L__BB1_416:
	setp.eq.s32 	%p339, %r67, 0;
	@%p339 bra 	$L__BB1_419;
	ld.local.u8 	%rs353, [%rd64];
	setp.ne.s16 	%p340, %rs353, 0;
	@%p340 bra 	$L__BB1_815;
	mov.b16 	%rs354, 1;
	st.local.u8 	[%rd64], %rs354;
$L__BB1_419:
	setp.eq.s32 	%p341, %r68, 0;
	@%p341 bra 	$L__BB1_422;
	ld.local.u8 	%rs355, [%rd65];
	setp.ne.s16 	%p342, %rs355, 0;
	@%p342 bra 	$L__BB1_815;
	mov.b16 	%rs356, 1;
	st.local.u8 	[%rd65], %rs356;
$L__BB1_422:
	setp.eq.s32 	%p343, %r69, 0;
	@%p343 bra 	$L__BB1_425;
	ld.local.u8 	%rs357, [%rd66];
	setp.ne.s16 	%p344, %rs357, 0;
	@%p344 bra 	$L__BB1_815;
	mov.b16 	%rs358, 1;
	st.local.u8 	[%rd66], %rs358;
$L__BB1_425:
	setp.eq.s32 	%p345, %r70, 0;
	@%p345 bra 	$L__BB1_428;
	ld.local.u8 	%rs359, [%rd67];
	setp.ne.s16 	%p346, %rs359, 0;
	@%p346 bra 	$L__BB1_815;
	mov.b16 	%rs360, 1;
	st.local.u8 	[%rd67], %rs360;
$L__BB1_428:
	setp.eq.s32 	%p347, %r71, 0;
	@%p347 bra 	$L__BB1_431;
	ld.local.u8 	%rs361, [%rd68];
	setp.ne.s16 	%p348, %rs361, 0;
	@%p348 bra 	$L__BB1_815;
	mov.b16 	%rs362, 1;
	st.local.u8 	[%rd68], %rs362;
$L__BB1_431:
	setp.eq.s32 	%p349, %r72, 0;
	@%p349 bra 	$L__BB1_434;
	ld.local.u8 	%rs363, [%rd69];
	setp.ne.s16 	%p350, %rs363, 0;
	@%p350 bra 	$L__BB1_815;
	mov.b16 	%rs364, 1;
	st.local.u8 	[%rd69], %rs364;
$L__BB1_434:
	setp.eq.s32 	%p351, %r73, 0;
	@%p351 bra 	$L__BB1_437;
	ld.local.u8 	%rs365, [%rd70];
	setp.ne.s16 	%p352, %rs365, 0;
	@%p352 bra 	$L__BB1_815;
	mov.b16 	%rs366, 1;
	st.local.u8 	[%rd70], %rs366;
$L__BB1_437:
	setp.eq.s32 	%p353, %r74, 0;
	mov.b16 	%rs367, 0;
	st.local.v2.u8 	[%rd3], {%rs367, %rs367};
	st.local.v2.u8 	[%rd3+2], {%rs367, %rs367};
	st.local.v2.u8 	[%rd3+4], {%rs367, %rs367};
	st.local.v2.u8 	[%rd3+6], {%rs367, %rs367};
	st.local.v2.u8 	[%rd3+8], {%rs367, %rs367};
	@%p353 bra 	$L__BB1_440;
	ld.local.u8 	%rs368, [%rd71];
	setp.ne.s16 	%p354, %rs368, 0;
	@%p354 bra 	$L__BB1_815;
	mov.b16 	%rs369, 1;
	st.local.u8 	[%rd71], %rs369;
$L__BB1_440:
	setp.eq.s32 	%p355, %r75, 0;
	@%p355 bra 	$L__BB1_443;
	ld.local.u8 	%rs370, [%rd72];
	setp.ne.s16 	%p356, %rs370, 0;
	@%p356 bra 	$L__BB1_815;
	mov.b16 	%rs371, 1;
	st.local.u8 	[%rd72], %rs371;
$L__BB1_443:
	setp.eq.s32 	%p357, %r76, 0;
	@%p357 bra 	$L__BB1_446;
	ld.local.u8 	%rs372, [%rd73];
	setp.ne.s16 	%p358, %rs372, 0;
	@%p358 bra 	$L__BB1_815;
	mov.b16 	%rs373, 1;
	st.local.u8 	[%rd73], %rs373;
$L__BB1_446:
	setp.eq.s32 	%p359, %r77, 0;
	@%p359 bra 	$L__BB1_449;
	ld.local.u8 	%rs374, [%rd74];
	setp.ne.s16 	%p360, %rs374, 0;
	@%p360 bra 	$L__BB1_815;
	mov.b16 	%rs375, 1;
	st.local.u8 	[%rd74], %rs375;
$L__BB1_449:
	setp.eq.s32 	%p361, %r78, 0;
	@%p361 bra 	$L__BB1_452;
	ld.local.u8 	%rs376, [%rd75];
	setp.ne.s16 	%p362, %rs376, 0;
	@%p362 bra 	$L__BB1_815;
	mov.b16 	%rs377, 1;
	st.local.u8 	[%rd75], %rs377;
$L__BB1_452:
	setp.eq.s32 	%p363, %r79, 0;
	@%p363 bra 	$L__BB1_455;
	ld.local.u8 	%rs378, [%rd76];
	setp.ne.s16 	%p364, %rs378, 0;
	@%p364 bra 	$L__BB1_815;
	mov.b16 	%rs379, 1;
	st.local.u8 	[%rd76], %rs379;
$L__BB1_455:
	setp.eq.s32 	%p365, %r80, 0;
	@%p365 bra 	$L__BB1_458;
	ld.local.u8 	%rs380, [%rd77];
	setp.ne.s16 	%p366, %rs380, 0;
	@%p366 bra 	$L__BB1_815;
	mov.b16 	%rs381, 1;
	st.local.u8 	[%rd77], %rs381;
$L__BB1_458:
	setp.eq.s32 	%p367, %r81, 0;
	@%p367 bra 	$L__BB1_461;
	ld.local.u8 	%rs382, [%rd78];
	setp.ne.s16 	%p368, %rs382, 0;
	@%p368 bra 	$L__BB1_815;
	mov.b16 	%rs383, 1;
	st.local.u8 	[%rd78], %rs383;
$L__BB1_461:
	setp.eq.s32 	%p369, %r82, 0;
	@%p369 bra 	$L__BB1_464;
	ld.local.u8 	%rs384, [%rd79];
	setp.ne.s16 	%p370, %rs384, 0;
	@%p370 bra 	$L__BB1_815;
	mov.b16 	%rs385, 1;
	st.local.u8 	[%rd79], %rs385;
$L__BB1_464:
	setp.eq.s32 	%p371, %r83, 0;
	mov.b16 	%rs386, 0;
	st.local.v2.u8 	[%rd3], {%rs386, %rs386};
	st.local.v2.u8 	[%rd3+2], {%rs386, %rs386};
	st.local.v2.u8 	[%rd3+4], {%rs386, %rs386};
	st.local.v2.u8 	[%rd3+6], {%rs386, %rs386};
	st.local.v2.u8 	[%rd3+8], {%rs386, %rs386};
	@%p371 bra 	$L__BB1_467;
	ld.local.u8 	%rs387, [%rd80];
	setp.ne.s16 	%p372, %rs387, 0;
	@%p372 bra 	$L__BB1_815;
	mov.b16 	%rs388, 1;
	st.local.u8 	[%rd80], %rs388;
$L__BB1_467:
	setp.eq.s32 	%p373, %r84, 0;
	@%p373 bra 	$L__BB1_470;
	ld.local.u8 	%rs389, [%rd81];
	setp.ne.s16 	%p374, %rs389, 0;
	@%p374 bra 	$L__BB1_815;
	mov.b16 	%rs390, 1;
	st.local.u8 	[%rd81], %rs390;
$L__BB1_470:
	setp.eq.s32 	%p375, %r85, 0;
	@%p375 bra 	$L__BB1_473;
	ld.local.u8 	%rs391, [%rd82];
	setp.ne.s16 	%p376, %rs391, 0;
	@%p376 bra 	$L__BB1_815;
	mov.b16 	%rs392, 1;
	st.local.u8 	[%rd82], %rs392;
$L__BB1_473:
	setp.eq.s32 	%p377, %r86, 0;
	@%p377 bra 	$L__BB1_476;
	ld.local.u8 	%rs393, [%rd83];
	setp.ne.s16 	%p378, %rs393, 0;
	@%p378 bra 	$L__BB1_815;
	mov.b16 	%rs394, 1;
	st.local.u8 	[%rd83], %rs394;
$L__BB1_476:
	setp.eq.s32 	%p379, %r87, 0;
	@%p379 bra 	$L__BB1_479;
	ld.local.u8 	%rs395, [%rd84];
	setp.ne.s16 	%p380, %rs395, 0;
	@%p380 bra 	$L__BB1_815;
	mov.b16 	%rs396, 1;
	st.local.u8 	[%rd84], %rs396;
$L__BB1_479:
	setp.eq.s32 	%p381, %r88, 0;
	@%p381 bra 	$L__BB1_482;
	ld.local.u8 	%rs397, [%rd85];
	setp.ne.s16 	%p382, %rs397, 0;
	@%p382 bra 	$L__BB1_815;
	mov.b16 	%rs398, 1;
	st.local.u8 	[%rd85], %rs398;
$L__BB1_482:
	setp.eq.s32 	%p383, %r89, 0;
	@%p383 bra 	$L__BB1_485;
	ld.local.u8 	%rs399, [%rd86];
	setp.ne.s16 	%p384, %rs399, 0;
	@%p384 bra 	$L__BB1_815;
	mov.b16 	%rs400, 1;
	st.local.u8 	[%rd86], %rs400;
$L__BB1_485:
	setp.eq.s32 	%p385, %r90, 0;
	@%p385 bra 	$L__BB1_488;
	ld.local.u8 	%rs401, [%rd87];
	setp.ne.s16 	%p386, %rs401, 0;
	@%p386 bra 	$L__BB1_815;
	mov.b16 	%rs402, 1;
	st.local.u8 	[%rd87], %rs402;
$L__BB1_488:
	setp.eq.s32 	%p387, %r91, 0;
	@%p387 bra 	$L__BB1_491;
	ld.local.u8 	%rs403, [%rd88];
	setp.ne.s16 	%p388, %rs403, 0;
	@%p388 bra 	$L__BB1_815;
	mov.b16 	%rs404, 1;
	st.local.u8 	[%rd88], %rs404;
$L__BB1_491:
	mov.b16 	%rs405, 0;
	st.local.v2.u8 	[%rd3], {%rs405, %rs405};
	st.local.v2.u8 	[%rd3+2], {%rs405, %rs405};
	st.local.v2.u8 	[%rd3+4], {%rs405, %rs405};
	st.local.v2.u8 	[%rd3+6], {%rs405, %rs405};
	st.local.v2.u8 	[%rd3+8], {%rs405, %rs405};
	ld.global.u32 	%r92, [%rd6];
	setp.eq.s32 	%p389, %r92, 0;
	@%p389 bra 	$L__BB1_494;
	cvt.s64.s32 	%rd342, %r92;
	add.s64 	%rd91, %rd3, %rd342;
	ld.local.u8 	%rs406, [%rd91];
	setp.ne.s16 	%p390, %rs406, 0;
	@%p390 bra 	$L__BB1_815;
	mov.b16 	%rs407, 1;
	st.local.u8 	[%rd91], %rs407;
$L__BB1_494:
	ld.global.u32 	%r93, [%rd6+4];
	setp.eq.s32 	%p391, %r93, 0;
	@%p391 bra 	$L__BB1_497;
	cvt.s64.s32 	%rd343, %r93;
	add.s64 	%rd92, %rd3, %rd343;
	ld.local.u8 	%rs408, [%rd92];
	setp.ne.s16 	%p392, %rs408, 0;
	@%p392 bra 	$L__BB1_815;
	mov.b16 	%rs409, 1;
	st.local.u8 	[%rd92], %rs409;
$L__BB1_497:
	ld.global.u32 	%r94, [%rd6+8];
	setp.eq.s32 	%p393, %r94, 0;
	@%p393 bra 	$L__BB1_500;
	cvt.s64.s32 	%rd344, %r94;
	add.s64 	%rd93, %rd3, %rd344;
	ld.local.u8 	%rs410, [%rd93];
	setp.ne.s16 	%p394, %rs410, 0;
	@%p394 bra 	$L__BB1_815;
	mov.b16 	%rs411, 1;
	st.local.u8 	[%rd93], %rs411;
$L__BB1_500:
	ld.global.u32 	%r95, [%rd6+36];
	setp.eq.s32 	%p395, %r95, 0;
	@%p395 bra 	$L__BB1_503;
	cvt.s64.s32 	%rd345, %r95;
	add.s64 	%rd94, %rd3, %rd345;
	ld.local.u8 	%rs412, [%rd94];
	setp.ne.s16 	%p396, %rs412, 0;
	@%p396 bra 	$L__BB1_815;
	mov.b16 	%rs413, 1;
	st.local.u8 	[%rd94], %rs413;
$L__BB1_503:
	ld.global.u32 	%r96, [%rd6+40];
	setp.eq.s32 	%p397, %r96, 0;
	@%p397 bra 	$L__BB1_506;
	cvt.s64.s32 	%rd346, %r96;
	add.s64 	%rd95, %rd3, %rd346;
	ld.local.u8 	%rs414, [%rd95];
	setp.ne.s16 	%p398, %rs414, 0;
	@%p398 bra 	$L__BB1_815;
	mov.b16 	%rs415, 1;
	st.local.u8 	[%rd95], %rs415;
$L__BB1_506:
	ld.global.u32 	%r97, [%rd6+44];
	setp.eq.s32 	%p399, %r97, 0;
	@%p399 bra 	$L__BB1_509;
	cvt.s64.s32 	%rd347, %r97;
	add.s64 	%rd96, %rd3, %rd347;
	ld.local.u8 	%rs416, [%rd96];
	setp.ne.s16 	%p400, %rs416, 0;
	@%p400 bra 	$L__BB1_815;
	mov.b16 	%rs417, 1;
	st.local.u8 	[%rd96], %rs417;
$L__BB1_509:
	ld.global.u32 	%r98, [%rd6+72];
	setp.eq.s32 	%p401, %r98, 0;
	@%p401 bra 	$L__BB1_512;
	cvt.s64.s32 	%rd348, %r98;
	add.s64 	%rd97, %rd3, %rd348;
	ld.local.u8 	%rs418, [%rd97];
	setp.ne.s16 	%p402, %rs418, 0;
	@%p402 bra 	$L__BB1_815;
	mov.b16 	%rs419, 1;
	st.local.u8 	[%rd97], %rs419;
$L__BB1_512:
	ld.global.u32 	%r99, [%rd6+76];
	setp.eq.s32 	%p403, %r99, 0;
	@%p403 bra 	$L__BB1_515;
	cvt.s64.s32 	%rd349, %r99;
	add.s64 	%rd98, %rd3, %rd349;
	ld.local.u8 	%rs420, [%rd98];
	setp.ne.s16 	%p404, %rs420, 0;
	@%p404 bra 	$L__BB1_815;
	mov.b16 	%rs421, 1;
	st.local.u8 	[%rd98], %rs421;
$L__BB1_515:
	ld.global.u32 	%r100, [%rd6+80];
	setp.eq.s32 	%p405, %r100, 0;
	@%p405 bra 	$L__BB1_518;
	cvt.s64.s32 	%rd350, %r100;
	add.s64 	%rd99, %rd3, %rd350;
	ld.local.u8 	%rs422, [%rd99];
	setp.ne.s16 	%p406, %rs422, 0;
	@%p406 bra 	$L__BB1_815;
	mov.b16 	%rs423, 1;
	st.local.u8 	[%rd99], %rs423;
$L__BB1_518:
	mov.b16 	%rs424, 0;
	st.local.v2.u8 	[%rd3], {%rs424, %rs424};
	st.local.v2.u8 	[%rd3+2], {%rs424, %rs424};
	st.local.v2.u8 	[%rd3+4], {%rs424, %rs424};
	st.local.v2.u8 	[%rd3+6], {%rs424, %rs424};
	st.local.v2.u8 	[%rd3+8], {%rs424, %rs424};
	ld.global.u32 	%r101, [%rd6+12];
	setp.eq.s32 	%p407, %r101, 0;
	@%p407 bra 	$L__BB1_521;
	cvt.s64.s32 	%rd351, %r101;
	add.s64 	%rd100, %rd3, %rd351;
	ld.local.u8 	%rs425, [%rd100];
	setp.ne.s16 	%p408, %rs425, 0;
	@%p408 bra 	$L__BB1_815;
	mov.b16 	%rs426, 1;
	st.local.u8 	[%rd100], %rs426;
$L__BB1_521:
	ld.global.u32 	%r102, [%rd6+16];
	setp.eq.s32 	%p409, %r102, 0;
	@%p409 bra 	$L__BB1_524;
	cvt.s64.s32 	%rd352, %r102;
	add.s64 	%rd101, %rd3, %rd352;
	ld.local.u8 	%rs427, [%rd101];
	setp.ne.s16 	%p410, %rs427, 0;
	@%p410 bra 	$L__BB1_815;
	mov.b16 	%rs428, 1;
	st.local.u8 	[%rd101], %rs428;
$L__BB1_524:
	ld.global.u32 	%r103, [%rd6+20];
	setp.eq.s32 	%p411, %r103, 0;
	@%p411 bra 	$L__BB1_527;
	cvt.s64.s32 	%rd353, %r103;
	add.s64 	%rd102, %rd3, %rd353;
	ld.local.u8 	%rs429, [%rd102];
	setp.ne.s16 	%p412, %rs429, 0;
	@%p412 bra 	$L__BB1_815;
	mov.b16 	%rs430, 1;
	st.local.u8 	[%rd102], %rs430;
$L__BB1_527:
	ld.global.u32 	%r104, [%rd6+48];
	setp.eq.s32 	%p413, %r104, 0;
	@%p413 bra 	$L__BB1_530;
	cvt.s64.s32 	%rd354, %r104;
	add.s64 	%rd103, %rd3, %rd354;
	ld.local.u8 	%rs431, [%rd103];
	setp.ne.s16 	%p414, %rs431, 0;
	@%p414 bra 	$L__BB1_815;
	mov.b16 	%rs432, 1;
	st.local.u8 	[%rd103], %rs432;
$L__BB1_530:
	ld.global.u32 	%r105, [%rd6+52];
	setp.eq.s32 	%p415, %r105, 0;
	@%p415 bra 	$L__BB1_533;
	cvt.s64.s32 	%rd355, %r105;
	add.s64 	%rd104, %rd3, %rd355;
	ld.local.u8 	%rs433, [%rd104];
	setp.ne.s16 	%p416, %rs433, 0;
	@%p416 bra 	$L__BB1_815;
	mov.b16 	%rs434, 1;
	st.local.u8 	[%rd104], %rs434;
$L__BB1_533:
	ld.global.u32 	%r106, [%rd6+56];
	setp.eq.s32 	%p417, %r106, 0;
	@%p417 bra 	$L__BB1_536;
	cvt.s64.s32 	%rd356, %r106;
	add.s64 	%rd105, %rd3, %rd356;
	ld.local.u8 	%rs435, [%rd105];
	setp.ne.s16 	%p418, %rs435, 0;
	@%p418 bra 	$L__BB1_815;
	mov.b16 	%rs436, 1;
	st.local.u8 	[%rd105], %rs436;
$L__BB1_536:
	ld.global.u32 	%r107, [%rd6+84];
	setp.eq.s32 	%p419, %r107, 0;
	@%p419 bra 	$L__BB1_539;
	cvt.s64.s32 	%rd357, %r107;
	add.s64 	%rd106, %rd3, %rd357;
	ld.local.u8 	%rs437, [%rd106];
	setp.ne.s16 	%p420, %rs437, 0;
	@%p420 bra 	$L__BB1_815;
	mov.b16 	%rs438, 1;
	st.local.u8 	[%rd106], %rs438;
$L__BB1_539:
	ld.global.u32 	%r108, [%rd6+88];
	setp.eq.s32 	%p421, %r108, 0;
	@%p421 bra 	$L__BB1_542;
	cvt.s64.s32 	%rd358, %r108;
	add.s64 	%rd107, %rd3, %rd358;
	ld.local.u8 	%rs439, [%rd107];
	setp.ne.s16 	%p422, %rs439, 0;
	@%p422 bra 	$L__BB1_815;
	mov.b16 	%rs440, 1;
	st.local.u8 	[%rd107], %rs440;
$L__BB1_542:
	ld.global.u32 	%r109, [%rd6+92];
	setp.eq.s32 	%p423, %r109, 0;
	@%p423 bra 	$L__BB1_545;
	cvt.s64.s32 	%rd359, %r109;
	add.s64 	%rd108, %rd3, %rd359;
	ld.local.u8 	%rs441, [%rd108];
	setp.ne.s16 	%p424, %rs441, 0;
	@%p424 bra 	$L__BB1_815;
	mov.b16 	%rs442, 1;
	st.local.u8 	[%rd108], %rs442;
$L__BB1_545:
	mov.b16 	%rs443, 0;
	st.local.v2.u8 	[%rd3], {%rs443, %rs443};
	st.local.v2.u8 	[%rd3+2], {%rs443, %rs443};
	st.local.v2.u8 	[%rd3+4], {%rs443, %rs443};
	st.local.v2.u8 	[%rd3+6], {%rs443, %rs443};
	st.local.v2.u8 	[%rd3+8], {%rs443, %rs443};
	ld.global.u32 	%r110, [%rd6+24];
	setp.eq.s32 	%p425, %r110, 0;
	@%p425 bra 	$L__BB1_548;
	cvt.s64.s32 	%rd360, %r110;
	add.s64 	%rd109, %rd3, %rd360;
	ld.local.u8 	%rs444, [%rd109];
	setp.ne.s16 	%p426, %rs444, 0;
	@%p426 bra 	$L__BB1_815;
	mov.b16 	%rs445, 1;
	st.local.u8 	[%rd109], %rs445;
$L__BB1_548:
	ld.global.u32 	%r111, [%rd6+28];
	setp.eq.s32 	%p427, %r111, 0;
	@%p427 bra 	$L__BB1_551;
	cvt.s64.s32 	%rd361, %r111;
	add.s64 	%rd110, %rd3, %rd361;
	ld.local.u8 	%rs446, [%rd110];
	setp.ne.s16 	%p428, %rs446, 0;
	@%p428 bra 	$L__BB1_815;
	mov.b16 	%rs447, 1;
	st.local.u8 	[%rd110], %rs447;
$L__BB1_551:
	ld.global.u32 	%r112, [%rd6+32];
	setp.eq.s32 	%p429, %r112, 0;
	@%p429 bra 	$L__BB1_554;
	cvt.s64.s32 	%rd362, %r112;
	add.s64 	%rd111, %rd3, %rd362;
	ld.local.u8 	%rs448, [%rd111];
	setp.ne.s16 	%p430, %rs448, 0;
	@%p430 bra 	$L__BB1_815;
	mov.b16 	%rs449, 1;
	st.local.u8 	[%rd111], %rs449;
$L__BB1_554:
	ld.global.u32 	%r113, [%rd6+60];
	setp.eq.s32 	%p431, %r113, 0;
	@%p431 bra 	$L__BB1_557;
	cvt.s64.s32 	%rd363, %r113;
	add.s64 	%rd112, %rd3, %rd363;
	ld.local.u8 	%rs450, [%rd112];
	setp.ne.s16 	%p432, %rs450, 0;
	@%p432 bra 	$L__BB1_815;
	mov.b16 	%rs451, 1;
	st.local.u8 	[%rd112], %rs451;
$L__BB1_557:
	ld.global.u32 	%r114, [%rd6+64];
	setp.eq.s32 	%p433, %r114, 0;
	@%p433 bra 	$L__BB1_560;
	cvt.s64.s32 	%rd364, %r114;
	add.s64 	%rd113, %rd3, %rd364;
	ld.local.u8 	%rs452, [%rd113];
	setp.ne.s16 	%p434, %rs452, 0;
	@%p434 bra 	$L__BB1_815;
	mov.b16 	%rs453, 1;
	st.local.u8 	[%rd113], %rs453;
$L__BB1_560:
	ld.global.u32 	%r115, [%rd6+68];
	setp.eq.s32 	%p435, %r115, 0;
	@%p435 bra 	$L__BB1_563;
	cvt.s64.s32 	%rd365, %r115;
	add.s64 	%rd114, %rd3, %rd365;
	ld.local.u8 	%rs454, [%rd114];
	setp.ne.s16 	%p436, %rs454, 0;
	@%p436 bra 	$L__BB1_815;
	mov.b16 	%rs455, 1;
	st.local.u8 	[%rd114], %rs455;
$L__BB1_563:
	ld.global.u32 	%r116, [%rd6+96];
	setp.eq.s32 	%p437, %r116, 0;
	@%p437 bra 	$L__BB1_566;
	cvt.s64.s32 	%rd366, %r116;
	add.s64 	%rd115, %rd3, %rd366;
	ld.local.u8 	%rs456, [%rd115];
	setp.ne.s16 	%p438, %rs456, 0;
	@%p438 bra 	$L__BB1_815;
	mov.b16 	%rs457, 1;
	st.local.u8 	[%rd115], %rs457;
$L__BB1_566:
	ld.global.u32 	%r117, [%rd6+100];
	setp.eq.s32 	%p439, %r117, 0;
	@%p439 bra 	$L__BB1_569;
	cvt.s64.s32 	%rd367, %r117;
	add.s64 	%rd116, %rd3, %rd367;
	ld.local.u8 	%rs458, [%rd116];
	setp.ne.s16 	%p440, %rs458, 0;
	@%p440 bra 	$L__BB1_815;
	mov.b16 	%rs459, 1;
	st.local.u8 	[%rd116], %rs459;
$L__BB1_569:
	ld.global.u32 	%r118, [%rd6+104];
	setp.eq.s32 	%p441, %r118, 0;
	@%p441 bra 	$L__BB1_572;
	cvt.s64.s32 	%rd368, %r118;
	add.s64 	%rd117, %rd3, %rd368;
	ld.local.u8 	%rs460, [%rd117];
	setp.ne.s16 	%p442, %rs460, 0;
	@%p442 bra 	$L__BB1_815;
	mov.b16 	%rs461, 1;
	st.local.u8 	[%rd117], %rs461;
$L__BB1_572:
	mov.b16 	%rs462, 0;
	st.local.v2.u8 	[%rd3], {%rs462, %rs462};
	st.local.v2.u8 	[%rd3+2], {%rs462, %rs462};
	st.local.v2.u8 	[%rd3+4], {%rs462, %rs462};
	st.local.v2.u8 	[%rd3+6], {%rs462, %rs462};
	st.local.v2.u8 	[%rd3+8], {%rs462, %rs462};
	ld.global.u32 	%r119, [%rd6+108];
	setp.eq.s32 	%p443, %r119, 0;
	@%p443 bra 	$L__BB1_575;
	cvt.s64.s32 	%rd369, %r119;
	add.s64 	%rd118, %rd3, %rd369;
	ld.local.u8 	%rs463, [%rd118];
	setp.ne.s16 	%p444, %rs463, 0;
	@%p444 bra 	$L__BB1_815;
	mov.b16 	%rs464, 1;
	st.local.u8 	[%rd118], %rs464;
$L__BB1_575:
	ld.global.u32 	%r120, [%rd6+112];
	setp.eq.s32 	%p445, %r120, 0;
	@%p445 bra 	$L__BB1_578;
	cvt.s64.s32 	%rd370, %r120;
	add.s64 	%rd119, %rd3, %rd370;
	ld.local.u8 	%rs465, [%rd119];
	setp.ne.s16 	%p446, %rs465, 0;
	@%p446 bra 	$L__BB1_815;
	mov.b16 	%rs466, 1;
	st.local.u8 	[%rd119], %rs466;
$L__BB1_578:
	ld.global.u32 	%r121, [%rd6+116];
	setp.eq.s32 	%p447, %r121, 0;
	@%p447 bra 	$L__BB1_581;
	cvt.s64.s32 	%rd371, %r121;
	add.s64 	%rd120, %rd3, %rd371;
	ld.local.u8 	%rs467, [%rd120];
	setp.ne.s16 	%p448, %rs467, 0;
	@%p448 bra 	$L__BB1_815;
	mov.b16 	%rs468, 1;
	st.local.u8 	[%rd120], %rs468;
$L__BB1_581:
	ld.global.u32 	%r122, [%rd6+144];
	setp.eq.s32 	%p449, %r122, 0;
	@%p449 bra 	$L__BB1_584;
	cvt.s64.s32 	%rd372, %r122;
	add.s64 	%rd121, %rd3, %rd372;
	ld.local.u8 	%rs469, [%rd121];
	setp.ne.s16 	%p450, %rs469, 0;
	@%p450 bra 	$L__BB1_815;
	mov.b16 	%rs470, 1;
	st.local.u8 	[%rd121], %rs470;
$L__BB1_584:
	ld.global.u32 	%r123, [%rd6+148];
	setp.eq.s32 	%p451, %r123, 0;
	@%p451 bra 	$L__BB1_587;
	cvt.s64.s32 	%rd373, %r123;
	add.s64 	%rd122, %rd3, %rd373;
	ld.local.u8 	%rs471, [%rd122];
	setp.ne.s16 	%p452, %rs471, 0;
	@%p452 bra 	$L__BB1_815;
	mov.b16 	%rs472, 1;
	st.local.u8 	[%rd122], %rs472;
$L__BB1_587:
	ld.global.u32 	%r124, [%rd6+152];
	setp.eq.s32 	%p453, %r124, 0;
	@%p453 bra 	$L__BB1_590;
	cvt.s64.s32 	%rd374, %r124;
	add.s64 	%rd123, %rd3, %rd374;
	ld.local.u8 	%rs473, [%rd123];
	setp.ne.s16 	%p454, %rs473, 0;
	@%p454 bra 	$L__BB1_815;
	mov.b16 	%rs474, 1;
	st.local.u8 	[%rd123], %rs474;
$L__BB1_590:
	ld.global.u32 	%r125, [%rd6+180];
	setp.eq.s32 	%p455, %r125, 0;
	@%p455 bra 	$L__BB1_593;
	cvt.s64.s32 	%rd375, %r125;
	add.s64 	%rd124, %rd3, %rd375;
	ld.local.u8 	%rs475, [%rd124];
	setp.ne.s16 	%p456, %rs475, 0;
	@%p456 bra 	$L__BB1_815;
	mov.b16 	%rs476, 1;
	st.local.u8 	[%rd124], %rs476;
$L__BB1_593:
	ld.global.u32 	%r126, [%rd6+184];
	setp.eq.s32 	%p457, %r126, 0;
	@%p457 bra 	$L__BB1_596;
	cvt.s64.s32 	%rd376, %r126;
	add.s64 	%rd125, %rd3, %rd376;
	ld.local.u8 	%rs477, [%rd125];
	setp.ne.s16 	%p458, %rs477, 0;
	@%p458 bra 	$L__BB1_815;
	mov.b16 	%rs478, 1;
	st.local.u8 	[%rd125], %rs478;
$L__BB1_596:
	ld.global.u32 	%r127, [%rd6+188];
	setp.eq.s32 	%p459, %r127, 0;
	@%p459 bra 	$L__BB1_599;
	cvt.s64.s32 	%rd377, %r127;
	add.s64 	%rd126, %rd3, %rd377;
	ld.local.u8 	%rs479, [%rd126];
	setp.ne.s16 	%p460, %rs479, 0;
	@%p460 bra 	$L__BB1_815;
	mov.b16 	%rs480, 1;
	st.local.u8 	[%rd126], %rs480;
$L__BB1_599:
	mov.b16 	%rs481, 0;
	st.local.v2.u8 	[%rd3], {%rs481, %rs481};
	st.local.v2.u8 	[%rd3+2], {%rs481, %rs481};
	st.local.v2.u8 	[%rd3+4], {%rs481, %rs481};
	st.local.v2.u8 	[%rd3+6], {%rs481, %rs481};
	st.local.v2.u8 	[%rd3+8], {%rs481, %rs481};
	ld.global.u32 	%r128, [%rd6+120];
	setp.eq.s32 	%p461, %r128, 0;
	@%p461 bra 	$L__BB1_602;
	cvt.s64.s32 	%rd378, %r128;
	add.s64 	%rd127, %rd3, %rd378;
	ld.local.u8 	%rs482, [%rd127];
	setp.ne.s16 	%p462, %rs482, 0;
	@%p462 bra 	$L__BB1_815;
	mov.b16 	%rs483, 1;
	st.local.u8 	[%rd127], %rs483;
$L__BB1_602:
	ld.global.u32 	%r129, [%rd6+124];
	setp.eq.s32 	%p463, %r129, 0;
	@%p463 bra 	$L__BB1_605;
	cvt.s64.s32 	%rd379, %r129;
	add.s64 	%rd128, %rd3, %rd379;
	ld.local.u8 	%rs484, [%rd128];
	setp.ne.s16 	%p464, %rs484, 0;
	@%p464 bra 	$L__BB1_815;
	mov.b16 	%rs485, 1;
	st.local.u8 	[%rd128], %rs485;
$L__BB1_605:
	ld.global.u32 	%r130, [%rd6+128];
	setp.eq.s32 	%p465, %r130, 0;
	@%p465 bra 	$L__BB1_608;
	cvt.s64.s32 	%rd380, %r130;
	add.s64 	%rd129, %rd3, %rd380;
	ld.local.u8 	%rs486, [%rd129];
	setp.ne.s16 	%p466, %rs486, 0;
	@%p466 bra 	$L__BB1_815;
	mov.b16 	%rs487, 1;
	st.local.u8 	[%rd129], %rs487;
$L__BB1_608:
	ld.global.u32 	%r131, [%rd6+156];
	setp.eq.s32 	%p467, %r131, 0;
	@%p467 bra 	$L__BB1_611;
	cvt.s64.s32 	%rd381, %r131;
	add.s64 	%rd130, %rd3, %rd381;
	ld.local.u8 	%rs488, [%rd130];
	setp.ne.s16 	%p468, %rs488, 0;
	@%p468 bra 	$L__BB1_815;
	mov.b16 	%rs489, 1;
	st.local.u8 	[%rd130], %rs489;
$L__BB1_611:
	ld.global.u32 	%r132, [%rd6+160];
	setp.eq.s32 	%p469, %r132, 0;
	@%p469 bra 	$L__BB1_614;
	cvt.s64.s32 	%rd382, %r132;
	add.s64 	%rd131, %rd3, %rd382;
	ld.local.u8 	%rs490, [%rd131];
	setp.ne.s16 	%p470, %rs490, 0;
	@%p470 bra 	$L__BB1_815;
	mov.b16 	%rs491, 1;
	st.local.u8 	[%rd131], %rs491;
$L__BB1_614:
	ld.global.u32 	%r133, [%rd6+164];
	setp.eq.s32 	%p471, %r133, 0;
	@%p471 bra 	$L__BB1_617;
	cvt.s64.s32 	%rd383, %r133;
	add.s64 	%rd132, %rd3, %rd383;
	ld.local.u8 	%rs492, [%rd132];
	setp.ne.s16 	%p472, %rs492, 0;
	@%p472 bra 	$L__BB1_815;
	mov.b16 	%rs493, 1;
	st.local.u8 	[%rd132], %rs493;
$L__BB1_617:
	ld.global.u32 	%r134, [%rd6+192];
	setp.eq.s32 	%p473, %r134, 0;
	@%p473 bra 	$L__BB1_620;
	cvt.s64.s32 	%rd384, %r134;
	add.s64 	%rd133, %rd3, %rd384;
	ld.local.u8 	%rs494, [%rd133];
	setp.ne.s16 	%p474, %rs494, 0;
	@%p474 bra 	$L__BB1_815;
	mov.b16 	%rs495, 1;
	st.local.u8 	[%rd133], %rs495;
$L__BB1_620:
	ld.global.u32 	%r135, [%rd6+196];
	setp.eq.s32 	%p475, %r135, 0;
	@%p475 bra 	$L__BB1_623;
	cvt.s64.s32 	%rd385, %r135;
	add.s64 	%rd134, %rd3, %rd385;
	ld.local.u8 	%rs496, [%rd134];
	setp.ne.s16 	%p476, %rs496, 0;
	@%p476 bra 	$L__BB1_815;
	mov.b16 	%rs497, 1;
	st.local.u8 	[%rd134], %rs497;
$L__BB1_623:
	ld.global.u32 	%r136, [%rd6+200];
	setp.eq.s32 	%p477, %r136, 0;
	@%p477 bra 	$L__BB1_626;
	cvt.s64.s32 	%rd386, %r136;
	add.s64 	%rd135, %rd3, %rd386;
	ld.local.u8 	%rs498, [%rd135];
	setp.ne.s16 	%p478, %rs498, 0;
	@%p478 bra 	$L__BB1_815;
	mov.b16 	%rs499, 1;
	st.local.u8 	[%rd135], %rs499;
$L__BB1_626:
	mov.b16 	%rs500, 0;
	st.local.v2.u8 	[%rd3], {%rs500, %rs500};
	st.local.v2.u8 	[%rd3+2], {%rs500, %rs500};
	st.local.v2.u8 	[%rd3+4], {%rs500, %rs500};
	st.local.v2.u8 	[%rd3+6], {%rs500, %rs500};
	st.local.v2.u8 	[%rd3+8], {%rs500, %rs500};
	ld.global.u32 	%r137, [%rd6+132];
	setp.eq.s32 	%p479, %r137, 0;
	@%p479 bra 	$L__BB1_629;
	cvt.s64.s32 	%rd387, %r137;
	add.s64 	%rd136, %rd3, %rd387;
	ld.local.u8 	%rs501, [%rd136];
	setp.ne.s16 	%p480, %rs501, 0;
	@%p480 bra 	$L__BB1_815;
	mov.b16 	%rs502, 1;
	st.local.u8 	[%rd136], %rs502;
$L__BB1_629:
	ld.global.u32 	%r138, [%rd6+136];
	setp.eq.s32 	%p481, %r138, 0;
	@%p481 bra 	$L__BB1_632;
	cvt.s64.s32 	%rd388, %r138;
	add.s64 	%rd137, %rd3, %rd388;
	ld.local.u8 	%rs503, [%rd137];
	setp.ne.s16 	%p482, %rs503, 0;
	@%p482 bra 	$L__BB1_815;
	mov.b16 	%rs504, 1;
	st.local.u8 	[%rd137], %rs504;
$L__BB1_632:
	ld.global.u32 	%r139, [%rd6+140];
	setp.eq.s32 	%p483, %r139, 0;
	@%p483 bra 	$L__BB1_635;
	cvt.s64.s32 	%rd389, %r139;
	add.s64 	%rd138, %rd3, %rd389;
	ld.local.u8 	%rs505, [%rd138];
	setp.ne.s16 	%p484, %rs505, 0;
	@%p484 bra 	$L__BB1_815;
	mov.b16 	%rs506, 1;
	st.local.u8 	[%rd138], %rs506;
$L__BB1_635:
	ld.global.u32 	%r140, [%rd6+168];
	setp.eq.s32 	%p485, %r140, 0;
	@%p485 bra 	$L__BB1_638;
	cvt.s64.s32 	%rd390, %r140;
	add.s64 	%rd139, %rd3, %rd390;
	ld.local.u8 	%rs507, [%rd139];
	setp.ne.s16 	%p486, %rs507, 0;
	@%p486 bra 	$L__BB1_815;
	mov.b16 	%rs508, 1;
	st.local.u8 	[%rd139], %rs508;
$L__BB1_638:
	ld.global.u32 	%r141, [%rd6+172];
	setp.eq.s32 	%p487, %r141, 0;
	@%p487 bra 	$L__BB1_641;
	cvt.s64.s32 	%rd391, %r141;
	add.s64 	%rd140, %rd3, %rd391;
	ld.local.u8 	%rs509, [%rd140];
	setp.ne.s16 	%p488, %rs509, 0;
	@%p488 bra 	$L__BB1_815;
	mov.b16 	%rs510, 1;
	st.local.u8 	[%rd140], %rs510;
$L__BB1_641:
	ld.global.u32 	%r142, [%rd6+176];
	setp.eq.s32 	%p489, %r142, 0;
	@%p489 bra 	$L__BB1_644;
	cvt.s64.s32 	%rd392, %r142;
	add.s64 	%rd141, %rd3, %rd392;
	ld.local.u8 	%rs511, [%rd141];
	setp.ne.s16 	%p490, %rs511, 0;
	@%p490 bra 	$L__BB1_815;
	mov.b16 	%rs512, 1;
	st.local.u8 	[%rd141], %rs512;
$L__BB1_644:
	ld.global.u32 	%r143, [%rd6+204];
	setp.eq.s32 	%p491, %r143, 0;
	@%p491 bra 	$L__BB1_647;
	cvt.s64.s32 	%rd393, %r143;
	add.s64 	%rd142, %rd3, %rd393;
	ld.local.u8 	%rs513, [%rd142];
	setp.ne.s16 	%p492, %rs513, 0;
	@%p492 bra 	$L__BB1_815;
	mov.b16 	%rs514, 1;
	st.local.u8 	[%rd142], %rs514;
$L__BB1_647:
	ld.global.u32 	%r144, [%rd6+208];
	setp.eq.s32 	%p493, %r144, 0;
	@%p493 bra 	$L__BB1_650;
	cvt.s64.s32 	%rd394, %r144;
	add.s64 	%rd143, %rd3, %rd394;
	ld.local.u8 	%rs515, [%rd143];
	setp.ne.s16 	%p494, %rs515, 0;
	@%p494 bra 	$L__BB1_815;
	mov.b16 	%rs516, 1;
	st.local.u8 	[%rd143], %rs516;
$L__BB1_650:
	ld.global.u32 	%r145, [%rd6+212];
	setp.eq.s32 	%p495, %r145, 0;
	@%p495 bra 	$L__BB1_653;
	cvt.s64.s32 	%rd395, %r145;
	add.s64 	%rd144, %rd3, %rd395;
	ld.local.u8 	%rs517, [%rd144];
	setp.ne.s16 	%p496, %rs517, 0;
	@%p496 bra 	$L__BB1_815;
	mov.b16 	%rs518, 1;
	st.local.u8 	[%rd144], %rs518;
$L__BB1_653:
	mov.b16 	%rs519, 0;
	st.local.v2.u8 	[%rd3], {%rs519, %rs519};
	st.local.v2.u8 	[%rd3+2], {%rs519, %rs519};
	st.local.v2.u8 	[%rd3+4], {%rs519, %rs519};
	st.local.v2.u8 	[%rd3+6], {%rs519, %rs519};
	st.local.v2.u8 	[%rd3+8], {%rs519, %rs519};
	ld.global.u32 	%r146, [%rd6+216];
	setp.eq.s32 	%p497, %r146, 0;
	@%p497 bra 	$L__BB1_656;
	cvt.s64.s32 	%rd396, %r146;
	add.s64 	%rd145, %rd3, %rd396;
	ld.local.u8 	%rs520, [%rd145];
	setp.ne.s16 	%p498, %rs520, 0;
	@%p498 bra 	$L__BB1_815;
	mov.b16 	%rs521, 1;
	st.local.u8 	[%rd145], %rs521;
$L__BB1_656:
	ld.global.u32 	%r147, [%rd6+220];
	setp.eq.s32 	%p499, %r147, 0;
	@%p499 bra 	$L__BB1_659;
	cvt.s64.s32 	%rd397, %r147;
	add.s64 	%rd146, %rd3, %rd397;
	ld.local.u8 	%rs522, [%rd146];
	setp.ne.s16 	%p500, %rs522, 0;
	@%p500 bra 	$L__BB1_815;
	mov.b16 	%rs523, 1;
	st.local.u8 	[%rd146], %rs523;
$L__BB1_659:
	ld.global.u32 	%r148, [%rd6+224];
	setp.eq.s32 	%p501, %r148, 0;
	@%p501 bra 	$L__BB1_662;
	cvt.s64.s32 	%rd398, %r148;
	add.s64 	%rd147, %rd3, %rd398;
	ld.local.u8 	%rs524, [%rd147];
	setp.ne.s16 	%p502, %rs524, 0;
	@%p502 bra 	$L__BB1_815;
	mov.b16 	%rs525, 1;
	st.local.u8 	[%rd147], %rs525;
$L__BB1_662:
	ld.global.u32 	%r149, [%rd6+252];
	setp.eq.s32 	%p503, %r149, 0;
	@%p503 bra 	$L__BB1_665;
	cvt.s64.s32 	%rd399, %r149;
	add.s64 	%rd148, %rd3, %rd399;
	ld.local.u8 	%rs526, [%rd148];
	setp.ne.s16 	%p504, %rs526, 0;
	@%p504 bra 	$L__BB1_815;
	mov.b16 	%rs527, 1;
	st.local.u8 	[%rd148], %rs527;
$L__BB1_665:
	ld.global.u32 	%r150, [%rd6+256];
	setp.eq.s32 	%p505, %r150, 0;
	@%p505 bra 	$L__BB1_668;
	cvt.s64.s32 	%rd400, %r150;
	add.s64 	%rd149, %rd3, %rd400;
	ld.local.u8 	%rs528, [%rd149];
	setp.ne.s16 	%p506, %rs528, 0;
	@%p506 bra 	$L__BB1_815;
	mov.b16 	%rs529, 1;
	st.local.u8 	[%rd149], %rs529;
$L__BB1_668:
	ld.global.u32 	%r151, [%rd6+260];
	setp.eq.s32 	%p507, %r151, 0;
	@%p507 bra 	$L__BB1_671;
	cvt.s64.s32 	%rd401, %r151;
	add.s64 	%rd150, %rd3, %rd401;
	ld.local.u8 	%rs530, [%rd150];
	setp.ne.s16 	%p508, %rs530, 0;
	@%p508 bra 	$L__BB1_815;
	mov.b16 	%rs531, 1;
	st.local.u8 	[%rd150], %rs531;
$L__BB1_671:
	ld.global.u32 	%r152, [%rd6+288];
	setp.eq.s32 	%p509, %r152, 0;
	@%p509 bra 	$L__BB1_674;
	cvt.s64.s32 	%rd402, %r152;
	add.s64 	%rd151, %rd3, %rd402;
	ld.local.u8 	%rs532, [%rd151];
	setp.ne.s16 	%p510, %rs532, 0;
	@%p510 bra 	$L__BB1_815;
	mov.b16 	%rs533, 1;
	st.local.u8 	[%rd151], %rs533;
$L__BB1_674:
	ld.global.u32 	%r153, [%rd6+292];
	setp.eq.s32 	%p511, %r153, 0;
	@%p511 bra 	$L__BB1_677;
	cvt.s64.s32 	%rd403, %r153;
	add.s64 	%rd152, %rd3, %rd403;
	ld.local.u8 	%rs534, [%rd152];
	setp.ne.s16 	%p512, %rs534, 0;
	@%p512 bra 	$L__BB1_815;
	mov.b16 	%rs535, 1;
	st.local.u8 	[%rd152], %rs535;
$L__BB1_677:
	ld.global.u32 	%r154, [%rd6+296];
	setp.eq.s32 	%p513, %r154, 0;
	@%p513 bra 	$L__BB1_680;
	cvt.s64.s32 	%rd404, %r154;
	add.s64 	%rd153, %rd3, %rd404;
	ld.local.u8 	%rs536, [%rd153];
	setp.ne.s16 	%p514, %rs536, 0;
	@%p514 bra 	$L__BB1_815;
	mov.b16 	%rs537, 1;
	st.local.u8 	[%rd153], %rs537;
$L__BB1_680:
	mov.b16 	%rs538, 0;
	st.local.v2.u8 	[%rd3], {%rs538, %rs538};
	st.local.v2.u8 	[%rd3+2], {%rs538, %rs538};
	st.local.v2.u8 	[%rd3+4], {%rs538, %rs538};
	st.local.v2.u8 	[%rd3+6], {%rs538, %rs538};
	st.local.v2.u8 	[%rd3+8], {%rs538, %rs538};
	ld.global.u32 	%r155, [%rd6+228];
	setp.eq.s32 	%p515, %r155, 0;
	@%p515 bra 	$L__BB1_683;
	cvt.s64.s32 	%rd405, %r155;
	add.s64 	%rd154, %rd3, %rd405;
	ld.local.u8 	%rs539, [%rd154];
	setp.ne.s16 	%p516, %rs539, 0;
	@%p516 bra 	$L__BB1_815;
	mov.b16 	%rs540, 1;
	st.local.u8 	[%rd154], %rs540;
$L__BB1_683:
	ld.global.u32 	%r156, [%rd6+232];
	setp.eq.s32 	%p517, %r156, 0;
	@%p517 bra 	$L__BB1_686;
	cvt.s64.s32 	%rd406, %r156;
	add.s64 	%rd155, %rd3, %rd406;
	ld.local.u8 	%rs541, [%rd155];
	setp.ne.s16 	%p518, %rs541, 0;
	@%p518 bra 	$L__BB1_815;
	mov.b16 	%rs542, 1;
	st.local.u8 	[%rd155], %rs542;
$L__BB1_686:
	ld.global.u32 	%r157, [%rd6+236];
	setp.eq.s32 	%p519, %r157, 0;
	@%p519 bra 	$L__BB1_689;
	cvt.s64.s32 	%rd407, %r157;
	add.s64 	%rd156, %rd3, %rd407;
	ld.local.u8 	%rs543, [%rd156];
	setp.ne.s16 	%p520, %rs543, 0;
	@%p520 bra 	$L__BB1_815;
	mov.b16 	%rs544, 1;
	st.local.u8 	[%rd156], %rs544;
$L__BB1_689:
	ld.global.u32 	%r158, [%rd6+264];
	setp.eq.s32 	%p521, %r158, 0;
	@%p521 bra 	$L__BB1_692;
	cvt.s64.s32 	%rd408, %r158;
	add.s64 	%rd157, %rd3, %rd408;
	ld.local.u8 	%rs545, [%rd157];
	setp.ne.s16 	%p522, %rs545, 0;
	@%p522 bra 	$L__BB1_815;
	mov.b16 	%rs546, 1;
	st.local.u8 	[%rd157], %rs546;
$L__BB1_692:
	ld.global.u32 	%r159, [%rd6+268];
	setp.eq.s32 	%p523, %r159, 0;
	@%p523 bra 	$L__BB1_695;
	cvt.s64.s32 	%rd409, %r159;
	add.s64 	%rd158, %rd3, %rd409;
	ld.local.u8 	%rs547, [%rd158];
	setp.ne.s16 	%p524, %rs547, 0;
	@%p524 bra 	$L__BB1_815;
	mov.b16 	%rs548, 1;
	st.local.u8 	[%rd158], %rs548;
$L__BB1_695:
	ld.global.u32 	%r160, [%rd6+272];
	setp.eq.s32 	%p525, %r160, 0;
	@%p525 bra 	$L__BB1_698;
	cvt.s64.s32 	%rd410, %r160;
	add.s64 	%rd159, %rd3, %rd410;
	ld.local.u8 	%rs549, [%rd159];
	setp.ne.s16 	%p526, %rs549, 0;
	@%p526 bra 	$L__BB1_815;
	mov.b16 	%rs550, 1;
	st.local.u8 	[%rd159], %rs550;
$L__BB1_698:
	ld.global.u32 	%r161, [%rd6+300];
	setp.eq.s32 	%p527, %r161, 0;
	@%p527 bra 	$L__BB1_701;
	cvt.s64.s32 	%rd411, %r161;
	add.s64 	%rd160, %rd3, %rd411;
	ld.local.u8 	%rs551, [%rd160];
	setp.ne.s16 	%p528, %rs551, 0;
	@%p528 bra 	$L__BB1_815;
	mov.b16 	%rs552, 1;
	st.local.u8 	[%rd160], %rs552;
$L__BB1_701:
	ld.global.u32 	%r162, [%rd6+304];
	setp.eq.s32 	%p529, %r162, 0;
	@%p529 bra 	$L__BB1_704;
	cvt.s64.s32 	%rd412, %r162;
	add.s64 	%rd161, %rd3, %rd412;
	ld.local.u8 	%rs553, [%rd161];
	setp.ne.s16 	%p530, %rs553, 0;
	@%p530 bra 	$L__BB1_815;
	mov.b16 	%rs554, 1;
	st.local.u8 	[%rd161], %rs554;
$L__BB1_704:
	ld.global.u32 	%r163, [%rd6+308];
	setp.eq.s32 	%p531, %r163, 0;
	@%p531 bra 	$L__BB1_707;
	cvt.s64.s32 	%rd413, %r163;
	add.s64 	%rd162, %rd3, %rd413;
	ld.local.u8 	%rs555, [%rd162];
	setp.ne.s16 	%p532, %rs555, 0;
	@%p532 bra 	$L__BB1_815;
	mov.b16 	%rs556, 1;
	st.local.u8 	[%rd162], %rs556;
$L__BB1_707:
	mov.b16 	%rs557, 0;
	st.local.v2.u8 	[%rd3], {%rs557, %rs557};
	st.local.v2.u8 	[%rd3+2], {%rs557, %rs557};
	st.local.v2.u8 	[%rd3+4], {%rs557, %rs557};
	st.local.v2.u8 	[%rd3+6], {%rs557, %rs557};
	st.local.v2.u8 	[%rd3+8], {%rs557, %rs557};
	ld.global.u32 	%r164, [%rd6+240];
	setp.eq.s32 	%p533, %r164, 0;
	@%p533 bra 	$L__BB1_710;
	cvt.s64.s32 	%rd414, %r164;
	add.s64 	%rd163, %rd3, %rd414;
	ld.local.u8 	%rs558, [%rd163];
	setp.ne.s16 	%p534, %rs558, 0;
	@%p534 bra 	$L__BB1_815;
	mov.b16 	%rs559, 1;
	st.local.u8 	[%rd163], %rs559;
$L__BB1_710:
	ld.global.u32 	%r165, [%rd6+244];
	setp.eq.s32 	%p535, %r165, 0;
	@%p535 bra 	$L__BB1_713;
	cvt.s64.s32 	%rd415, %r165;
	add.s64 	%rd164, %rd3, %rd415;
	ld.local.u8 	%rs560, [%rd164];
	setp.ne.s16 	%p536, %rs560, 0;
	@%p536 bra 	$L__BB1_815;
	mov.b16 	%rs561, 1;
	st.local.u8 	[%rd164], %rs561;
$L__BB1_713:
	ld.global.u32 	%r166, [%rd6+248];
	setp.eq.s32 	%p537, %r166, 0;
	@%p537 bra 	$L__BB1_716;
	cvt.s64.s32 	%rd416, %r166;
	add.s64 	%rd165, %rd3, %rd416;
	ld.local.u8 	%rs562, [%rd165];
	setp.ne.s16 	%p538, %rs562, 0;
	@%p538 bra 	$L__BB1_815;
	mov.b16 	%rs563, 1;
	st.local.u8 	[%rd165], %rs563;
$L__BB1_716:
	ld.global.u32 	%r167, [%rd6+276];
	setp.eq.s32 	%p539, %r167, 0;
	@%p539 bra 	$L__BB1_719;
	cvt.s64.s32 	%rd417, %r167;
	add.s64 	%rd166, %rd3, %rd417;
	ld.local.u8 	%rs564, [%rd166];
	setp.ne.s16 	%p540, %rs564, 0;
	@%p540 bra 	$L__BB1_815;
	mov.b16 	%rs565, 1;
	st.local.u8 	[%rd166], %rs565;
$L__BB1_719:
	ld.global.u32 	%r168, [%rd6+280];
	setp.eq.s32 	%p541, %r168, 0;
	@%p541 bra 	$L__BB1_722;
	cvt.s64.s32 	%rd418, %r168;
	add.s64 	%rd167, %rd3, %rd418;
	ld.local.u8 	%rs566, [%rd167];
	setp.ne.s16 	%p542, %rs566, 0;
	@%p542 bra 	$L__BB1_815;
	mov.b16 	%rs567, 1;
	st.local.u8 	[%rd167], %rs567;
$L__BB1_722:
	ld.global.u32 	%r169, [%rd6+284];
	setp.eq.s32 	%p543, %r169, 0;
	@%p543 bra 	$L__BB1_725;
	cvt.s64.s32 	%rd419, %r169;
	add.s64 	%rd168, %rd3, %rd419;
	ld.local.u8 	%rs568, [%rd168];
	setp.ne.s16 	%p544, %rs568, 0;
	@%p544 bra 	$L__BB1_815;
	mov.b16 	%rs569, 1;
	st.local.u8 	[%rd168], %rs569;
$L__BB1_725:
	ld.global.u32 	%r170, [%rd6+312];
	setp.eq.s32 	%p545, %r170, 0;
	@%p545 bra 	$L__BB1_728;
	cvt.s64.s32 	%rd420, %r170;
	add.s64 	%rd169, %rd3, %rd420;
	ld.local.u8 	%rs570, [%rd169];
	setp.ne.s16 	%p546, %rs570, 0;
	@%p546 bra 	$L__BB1_815;
	mov.b16 	%rs571, 1;
	st.local.u8 	[%rd169], %rs571;
$L__BB1_728:
	ld.global.u32 	%r171, [%rd6+316];
	setp.eq.s32 	%p547, %r171, 0;
	@%p547 bra 	$L__BB1_731;
	cvt.s64.s32 	%rd421, %r171;
	add.s64 	%rd170, %rd3, %rd421;
	ld.local.u8 	%rs572, [%rd170];
	setp.ne.s16 	%p548, %rs572, 0;
	@%p548 bra 	$L__BB1_815;
	mov.b16 	%rs573, 1;
	st.local.u8 	[%rd170], %rs573;
$L__BB1_731:
	ld.global.u32 	%r172, [%rd6+320];
	setp.eq.s32 	%p549, %r172, 0;
	@%p549 bra 	$L__BB1_733;
	cvt.s64.s32 	%rd422, %r172;
	add.s64 	%rd423, %rd3, %rd422;
	ld.local.u8 	%rs574, [%rd423];
	setp.ne.s16 	%p550, %rs574, 0;
	@%p550 bra 	$L__BB1_815;
$L__BB1_733:
	add.s32 	%r318, %r318, 1;
	bra.uni 	$L__BB1_817;
$L__BB1_734:
	mul.wide.s32 	%rd214, %r211, 4;
	add.s64 	%rd215, %rd6, %rd214;
	ld.global.u32 	%r219, [%rd215];
	add.s32 	%r220, %r219, -10;
	setp.lt.u32 	%p10, %r220, -9;
	@%p10 bra 	$L__BB1_815;
	mul.wide.s32 	%rd216, %r10, 4;
	add.s64 	%rd171, %rd6, %rd216;
	ld.global.u32 	%r173, [%rd171];
	setp.eq.s32 	%p11, %r173, 0;
	@%p11 bra 	$L__BB1_738;
	cvt.s64.s32 	%rd217, %r173;
	add.s64 	%rd172, %rd4, %rd217;
	ld.local.u8 	%rs2, [%rd172];
	setp.ne.s16 	%p12, %rs2, 0;
	@%p12 bra 	$L__BB1_815;
	mov.b16 	%rs3, 1;
	st.local.u8 	[%rd172], %rs3;
$L__BB1_738:
	ld.global.u32 	%r174, [%rd171+4];
	setp.eq.s32 	%p13, %r174, 0;
	@%p13 bra 	$L__BB1_741;
	cvt.s64.s32 	%rd218, %r174;
	add.s64 	%rd173, %rd4, %rd218;
	ld.local.u8 	%rs4, [%rd173];
	setp.ne.s16 	%p14, %rs4, 0;
	@%p14 bra 	$L__BB1_815;
	mov.b16 	%rs5, 1;
	st.local.u8 	[%rd173], %rs5;
$L__BB1_741:
	ld.global.u32 	%r175, [%rd171+8];
	setp.eq.s32 	%p15, %r175, 0;
	@%p15 bra 	$L__BB1_744;
	cvt.s64.s32 	%rd219, %r175;
	add.s64 	%rd174, %rd4, %rd219;
	ld.local.u8 	%rs6, [%rd174];
	setp.ne.s16 	%p16, %rs6, 0;
	@%p16 bra 	$L__BB1_815;
	mov.b16 	%rs7, 1;
	st.local.u8 	[%rd174], %rs7;
$L__BB1_744:
	ld.global.u32 	%r176, [%rd171+12];
	setp.eq.s32 	%p17, %r176, 0;
	@%p17 bra 	$L__BB1_747;
	cvt.s64.s32 	%rd220, %r176;
	add.s64 	%rd175, %rd4, %rd220;
	ld.local.u8 	%rs8, [%rd175];
	setp.ne.s16 	%p18, %rs8, 0;
	@%p18 bra 	$L__BB1_815;
	mov.b16 	%rs9, 1;
	st.local.u8 	[%rd175], %rs9;
$L__BB1_747:
	ld.global.u32 	%r177, [%rd171+16];
	setp.eq.s32 	%p19, %r177, 0;
	@%p19 bra 	$L__BB1_750;
	cvt.s64.s32 	%rd221, %r177;
	add.s64 	%rd176, %rd4, %rd221;
	ld.local.u8 	%rs10, [%rd176];
	setp.ne.s16 	%p20, %rs10, 0;
	@%p20 bra 	$L__BB1_815;
	mov.b16 	%rs11, 1;
	st.local.u8 	[%rd176], %rs11;
$L__BB1_750:
	ld.global.u32 	%r178, [%rd171+20];
	setp.eq.s32 	%p21, %r178, 0;
	@%p21 bra 	$L__BB1_753;
	cvt.s64.s32 	%rd222, %r178;
	add.s64 	%rd177, %rd4, %rd222;
	ld.local.u8 	%rs12, [%rd177];
	setp.ne.s16 	%p22, %rs12, 0;
	@%p22 bra 	$L__BB1_815;
	mov.b16 	%rs13, 1;
	st.local.u8 	[%rd177], %rs13;
$L__BB1_753:
	ld.global.u32 	%r179, [%rd171+24];
	setp.eq.s32 	%p23, %r179, 0;
	@%p23 bra 	$L__BB1_756;
	cvt.s64.s32 	%rd223, %r179;
	add.s64 	%rd178, %rd4, %rd223;
	ld.local.u8 	%rs14, [%rd178];
	setp.ne.s16 	%p24, %rs14, 0;
	@%p24 bra 	$L__BB1_815;
	mov.b16 	%rs15, 1;
	st.local.u8 	[%rd178], %rs15;
$L__BB1_756:
	ld.global.u32 	%r180, [%rd171+28];
	setp.eq.s32 	%p25, %r180, 0;
	@%p25 bra 	$L__BB1_759;
	cvt.s64.s32 	%rd224, %r180;
	add.s64 	%rd179, %rd4, %rd224;
	ld.local.u8 	%rs16, [%rd179];
	setp.ne.s16 	%p26, %rs16, 0;
	@%p26 bra 	$L__BB1_815;
	mov.b16 	%rs17, 1;
	st.local.u8 	[%rd179], %rs17;
$L__BB1_759:
	ld.global.u32 	%r181, [%rd171+32];
	setp.eq.s32 	%p27, %r181, 0;
	@%p27 bra 	$L__BB1_762;
	cvt.s64.s32 	%rd225, %r181;
	add.s64 	%rd180, %rd4, %rd225;
	ld.local.u8 	%rs18, [%rd180];
	setp.ne.s16 	%p28, %rs18, 0;
	@%p28 bra 	$L__BB1_815;
	mov.b16 	%rs19, 1;
	st.local.u8 	[%rd180], %rs19;
$L__BB1_762:
	mov.b16 	%rs20, 0;
	st.local.v2.u8 	[%rd4], {%rs20, %rs20};
	st.local.v2.u8 	[%rd4+2], {%rs20, %rs20};
	st.local.v2.u8 	[%rd4+4], {%rs20, %rs20};
	st.local.v2.u8 	[%rd4+6], {%rs20, %rs20};
	st.local.v2.u8 	[%rd4+8], {%rs20, %rs20};
	mul.wide.u32 	%rd226, %r9, 4;
	add.s64 	%rd181, %rd6, %rd226;
	ld.global.u32 	%r182, [%rd181];
	setp.eq.s32 	%p29, %r182, 0;
	@%p29 bra 	$L__BB1_765;
	cvt.s64.s32 	%rd227, %r182;
	add.s64 	%rd182, %rd4, %rd227;
	ld.local.u8 	%rs21, [%rd182];
	setp.ne.s16 	%p30, %rs21, 0;
	@%p30 bra 	$L__BB1_815;
	mov.b16 	%rs22, 1;
	st.local.u8 	[%rd182], %rs22;
$L__BB1_765:
	ld.global.u32 	%r183, [%rd181+36];
	setp.eq.s32 	%p31, %r183, 0;
	@%p31 bra 	$L__BB1_768;
	cvt.s64.s32 	%rd228, %r183;
	add.s64 	%rd183, %rd4, %rd228;
	ld.local.u8 	%rs23, [%rd183];
	setp.ne.s16 	%p32, %rs23, 0;
	@%p32 bra 	$L__BB1_815;
	mov.b16 	%rs24, 1;
	st.local.u8 	[%rd183], %rs24;
$L__BB1_768:
	ld.global.u32 	%r184, [%rd181+72];
	setp.eq.s32 	%p33, %r184, 0;
	@%p33 bra 	$L__BB1_771;
	cvt.s64.s32 	%rd229, %r184;
	add.s64 	%rd184, %rd4, %rd229;
	ld.local.u8 	%rs25, [%rd184];
	setp.ne.s16 	%p34, %rs25, 0;
	@%p34 bra 	$L__BB1_815;
	mov.b16 	%rs26, 1;
	st.local.u8 	[%rd184], %rs26;
$L__BB1_771:
	ld.global.u32 	%r185, [%rd181+108];
	setp.eq.s32 	%p35, %r185, 0;
	@%p35 bra 	$L__BB1_774;
	cvt.s64.s32 	%rd230, %r185;
	add.s64 	%rd185, %rd4, %rd230;
	ld.local.u8 	%rs27, [%rd185];
	setp.ne.s16 	%p36, %rs27, 0;
	@%p36 bra 	$L__BB1_815;
	mov.b16 	%rs28, 1;
	st.local.u8 	[%rd185], %rs28;
$L__BB1_774:
	ld.global.u32 	%r186, [%rd181+144];
	setp.eq.s32 	%p37, %r186, 0;
	@%p37 bra 	$L__BB1_777;
	cvt.s64.s32 	%rd231, %r186;
	add.s64 	%rd186, %rd4, %rd231;
	ld.local.u8 	%rs29, [%rd186];
	setp.ne.s16 	%p38, %rs29, 0;
	@%p38 bra 	$L__BB1_815;
	mov.b16 	%rs30, 1;
	st.local.u8 	[%rd186], %rs30;
$L__BB1_777:
	ld.global.u32 	%r187, [%rd181+180];
	setp.eq.s32 	%p39, %r187, 0;
	@%p39 bra 	$L__BB1_780;
	cvt.s64.s32 	%rd232, %r187;
	add.s64 	%rd187, %rd4, %rd232;
	ld.local.u8 	%rs31, [%rd187];
	setp.ne.s16 	%p40, %rs31, 0;
	@%p40 bra 	$L__BB1_815;
	mov.b16 	%rs32, 1;
	st.local.u8 	[%rd187], %rs32;
$L__BB1_780:
	ld.global.u32 	%r188, [%rd181+216];
	setp.eq.s32 	%p41, %r188, 0;
	@%p41 bra 	$L__BB1_783;
	cvt.s64.s32 	%rd233, %r188;
	add.s64 	%rd188, %rd4, %rd233;
	ld.local.u8 	%rs33, [%rd188];
	setp.ne.s16 	%p42, %rs33, 0;
	@%p42 bra 	$L__BB1_815;
	mov.b16 	%rs34, 1;
	st.local.u8 	[%rd188], %rs34;
$L__BB1_783:
	ld.global.u32 	%r189, [%rd181+252];
	setp.eq.s32 	%p43, %r189, 0;
	@%p43 bra 	$L__BB1_786;
	cvt.s64.s32 	%rd234, %r189;
	add.s64 	%rd189, %rd4, %rd234;
	ld.local.u8 	%rs35, [%rd189];
	setp.ne.s16 	%p44, %rs35, 0;
	@%p44 bra 	$L__BB1_815;
	mov.b16 	%rs36, 1;
	st.local.u8 	[%rd189], %rs36;
$L__BB1_786:
	ld.global.u32 	%r190, [%rd181+288];
	setp.eq.s32 	%p45, %r190, 0;
	@%p45 bra 	$L__BB1_789;
	cvt.s64.s32 	%rd235, %r190;
	add.s64 	%rd190, %rd4, %rd235;
	ld.local.u8 	%rs37, [%rd190];
	setp.ne.s16 	%p46, %rs37, 0;
	@%p46 bra 	$L__BB1_815;
	mov.b16 	%rs38, 1;
	st.local.u8 	[%rd190], %rs38;
$L__BB1_789:
	mov.b16 	%rs39, 0;
	st.local.v2.u8 	[%rd4], {%rs39, %rs39};
	st.local.v2.u8 	[%rd4+2], {%rs39, %rs39};
	st.local.v2.u8 	[%rd4+4], {%rs39, %rs39};
	st.local.v2.u8 	[%rd4+6], {%rs39, %rs39};
	st.local.v2.u8 	[%rd4+8], {%rs39, %rs39};
	mul.hi.u32 	%r221, %r8, -1431655765;
	shr.u32 	%r222, %r221, 1;
	cvt.u16.u32 	%rs40, %r9;
	and.b16  	%rs41, %rs40, 255;
	mul.lo.s16 	%rs42, %rs41, 171;
	shr.u16 	%rs43, %rs42, 9;
	mul.lo.s16 	%rs44, %rs43, 3;
	sub.s16 	%rs45, %rs40, %rs44;
	cvt.u32.u16 	%r223, %rs45;
	and.b32  	%r224, %r223, 255;
	sub.s32 	%r225, %r9, %r224;
	mad.lo.s32 	%r226, %r222, 27, %r225;
	mul.wide.s32 	%rd236, %r226, 4;
	add.s64 	%rd191, %rd6, %rd236;
	ld.global.u32 	%r191, [%rd191];
	setp.eq.s32 	%p47, %r191, 0;
	@%p47 bra 	$L__BB1_792;
	cvt.s64.s32 	%rd237, %r191;
	add.s64 	%rd192, %rd4, %rd237;
	ld.local.u8 	%rs46, [%rd192];
	setp.ne.s16 	%p48, %rs46, 0;
	@%p48 bra 	$L__BB1_815;
	mov.b16 	%rs47, 1;
	st.local.u8 	[%rd192], %rs47;
$L__BB1_792:
	ld.global.u32 	%r192, [%rd191+4];
	setp.eq.s32 	%p49, %r192, 0;
	@%p49 bra 	$L__BB1_795;
	cvt.s64.s32 	%rd238, %r192;
	add.s64 	%rd193, %rd4, %rd238;
	ld.local.u8 	%rs48, [%rd193];
	setp.ne.s16 	%p50, %rs48, 0;
	@%p50 bra 	$L__BB1_815;
	mov.b16 	%rs49, 1;
	st.local.u8 	[%rd193], %rs49;
$L__BB1_795:
	ld.global.u32 	%r193, [%rd191+8];
	setp.eq.s32 	%p51, %r193, 0;
	@%p51 bra 	$L__BB1_798;
	cvt.s64.s32 	%rd239, %r193;
	add.s64 	%rd194, %rd4, %rd239;
	ld.local.u8 	%rs50, [%rd194];
	setp.ne.s16 	%p52, %rs50, 0;
	@%p52 bra 	$L__BB1_815;
	mov.b16 	%rs51, 1;
	st.local.u8 	[%rd194], %rs51;
$L__BB1_798:
	ld.global.u32 	%r194, [%rd191+36];
	setp.eq.s32 	%p53, %r194, 0;
	@%p53 bra 	$L__BB1_801;
	cvt.s64.s32 	%rd240, %r194;
	add.s64 	%rd195, %rd4, %rd240;
	ld.local.u8 	%rs52, [%rd195];
	setp.ne.s16 	%p54, %rs52, 0;
	@%p54 bra 	$L__BB1_815;
	mov.b16 	%rs53, 1;
	st.local.u8 	[%rd195], %rs53;
$L__BB1_801:
	ld.global.u32 	%r195, [%rd191+40];
	setp.eq.s32 	%p55, %r195, 0;
	@%p55 bra 	$L__BB1_804;
	cvt.s64.s32 	%rd241, %r195;
	add.s64 	%rd196, %rd4, %rd241;
	ld.local.u8 	%rs54, [%rd196];
	setp.ne.s16 	%p56, %rs54, 0;
	@%p56 bra 	$L__BB1_815;
	mov.b16 	%rs55, 1;
	st.local.u8 	[%rd196], %rs55;
$L__BB1_804:
	ld.global.u32 	%r196, [%rd191+44];
	setp.eq.s32 	%p57, %r196, 0;
	@%p57 bra 	$L__BB1_807;
	cvt.s64.s32 	%rd242, %r196;
	add.s64 	%rd197, %rd4, %rd242;
	ld.local.u8 	%rs56, [%rd197];
	setp.ne.s16 	%p58, %rs56, 0;
	@%p58 bra 	$L__BB1_815;
	mov.b16 	%rs57, 1;
	st.local.u8 	[%rd197], %rs57;
$L__BB1_807:
	ld.global.u32 	%r197, [%rd191+72];
	setp.eq.s32 	%p59, %r197, 0;
	@%p59 bra 	$L__BB1_810;
	cvt.s64.s32 	%rd243, %r197;
	add.s64 	%rd198, %rd4, %rd243;
	ld.local.u8 	%rs58, [%rd198];
	setp.ne.s16 	%p60, %rs58, 0;
	@%p60 bra 	$L__BB1_815;
	mov.b16 	%rs59, 1;
	st.local.u8 	[%rd198], %rs59;
$L__BB1_810:
	ld.global.u32 	%r198, [%rd191+76];
	setp.eq.s32 	%p61, %r198, 0;
	@%p61 bra 	$L__BB1_813;
	cvt.s64.s32 	%rd244, %r198;
	add.s64 	%rd199, %rd4, %rd244;
	ld.local.u8 	%rs60, [%rd199];
	setp.ne.s16 	%p62, %rs60, 0;
	@%p62 bra 	$L__BB1_815;
	mov.b16 	%rs61, 1;
	st.local.u8 	[%rd199], %rs61;
$L__BB1_813:
	ld.global.u32 	%r199, [%rd191+80];
	setp.eq.s32 	%p63, %r199, 0;
	@%p63 bra 	$L__BB1_733;
	cvt.s64.s32 	%rd245, %r199;
	add.s64 	%rd246, %rd4, %rd245;
	ld.local.u8 	%rs62, [%rd246];
	setp.ne.s16 	%p64, %rs62, 0;
	@%p64 bra 	$L__BB1_815;
	bra.uni 	$L__BB1_733;
$L__BB1_815:
	ld.global.u32 	%r227, [%rd7];
	setp.lt.s32 	%p551, %r227, 9;
	@%p551 bra 	$L__BB1_817;
	mov.b32 	%r228, 0;
	st.global.u32 	[%rd7], %r228;
	add.s32 	%r318, %r318, -1;
$L__BB1_817:
	setp.ne.s32 	%p552, %r318, %r4;
	@%p552 bra 	$L__BB1_819;
	ld.param.u64 	%rd430, [_Z15sudokuBacktrackPiiS_S_S_S__param_5];
	mov.b32 	%r229, 1;
	st.global.u32 	[%rd2], %r229;
	add.u64 	%rd424, %SP, 24;
	add.u64 	%rd425, %SPL, 24;
	st.local.u32 	[%rd425], %r316;
	mov.u64 	%rd426, $str$3;
	cvta.global.u64 	%rd427, %rd426;
	{ // callseq 0, 0
	.param .b64 param0;
	st.param.b64 	[param0], %rd427;
	.param .b64 param1;
	st.param.b64 	[param1], %rd424;
	.param .b32 retval0;
	call.uni (retval0), 
	vprintf, 
	(
	param0, 
	param1
	);
	ld.param.b32 	%r230, [retval0];
	} // callseq 0
	ld.global.u32 	%r232, [%rd6];
	cvta.to.global.u64 	%rd428, %rd430;
	st.global.u32 	[%rd428], %r232;
	ld.global.u32 	%r233, [%rd6+4];
	st.global.u32 	[%rd428+4], %r233;
	ld.global.u32 	%r234, [%rd6+8];
	st.global.u32 	[%rd428+8], %r234;
	ld.global.u32 	%r235, [%rd6+12];
	st.global.u32 	[%rd428+12], %r235;
	ld.global.u32 	%r236, [%rd6+16];
	st.global.u32 	[%rd428+16], %r236;
	ld.global.u32 	%r237, [%rd6+20];
	st.global.u32 	[%rd428+20], %r237;
	ld.global.u32 	%r238, [%rd6+24];
	st.global.u32 	[%rd428+24], %r238;
	ld.global.u32 	%r239, [%rd6+28];
	st.global.u32 	[%rd428+28], %r239;
	ld.global.u32 	%r240, [%rd6+32];
	st.global.u32 	[%rd428+32], %r240;
	ld.global.u32 	%r241, [%rd6+36];
	st.global.u32 	[%rd428+36], %r241;
	ld.global.u32 	%r242, [%rd6+40];
	st.global.u32 	[%rd428+40], %r242;
	ld.global.u32 	%r243, [%rd6+44];
	st.global.u32 	[%rd428+44], %r243;
	ld.global.u32 	%r244, [%rd6+48];
	st.global.u32 	[%rd428+48], %r244;
	ld.global.u32 	%r245, [%rd6+52];
	st.global.u32 	[%rd428+52], %r245;
	ld.global.u32 	%r246, [%rd6+56];
	st.global.u32 	[%rd428+56], %r246;
	ld.global.u32 	%r247, [%rd6+60];
	st.global.u32 	[%rd428+60], %r247;
	ld.global.u32 	%r248, [%rd6+64];
	st.global.u32 	[%rd428+64], %r248;
	ld.global.u32 	%r249, [%rd6+68];
	st.global.u32 	[%rd428+68], %r249;
	ld.global.u32 	%r250, [%rd6+72];
	st.global.u32 	[%rd428+72], %r250;
	ld.global.u32 	%r251, [%rd6+76];
	st.global.u32 	[%rd428+76], %r251;
	ld.global.u32 	%r252, [%rd6+80];
	st.global.u32 	[%rd428+80], %r252;
	ld.global.u32 	%r253, [%rd6+84];
	st.global.u32 	[%rd428+84], %r253;
	ld.global.u32 	%r254, [%rd6+88];
	st.global.u32 	[%rd428+88], %r254;
	ld.global.u32 	%r255, [%rd6+92];
	st.global.u32 	[%rd428+92], %r255;
	ld.global.u32 	%r256, [%rd6+96];
	st.global.u32 	[%rd428+96], %r256;
	ld.global.u32 	%r257, [%rd6+100];
	st.global.u32 	[%rd428+100], %r257;
	ld.global.u32 	%r258, [%rd6+104];
	st.global.u32 	[%rd428+104], %r258;
	ld.global.u32 	%r259, [%rd6+108];
	st.global.u32 	[%rd428+108], %r259;
	ld.global.u32 	%r260, [%rd6+112];
	st.global.u32 	[%rd428+112], %r260;
	ld.global.u32 	%r261, [%rd6+116];
	st.global.u32 	[%rd428+116], %r261;
	ld.global.u32 	%r262, [%rd6+120];
	st.global.u32 	[%rd428+120], %r262;
	ld.global.u32 	%r263, [%rd6+124];
	st.global.u32 	[%rd428+124], %r263;
	ld.global.u32 	%r264, [%rd6+128];
	st.global.u32 	[%rd428+128], %r264;
	ld.global.u32 	%r265, [%rd6+132];
	st.global.u32 	[%rd428+132], %r265;
	ld.global.u32 	%r266, [%rd6+136];
	st.global.u32 	[%rd428+136], %r266;
	ld.global.u32 	%r267, [%rd6+140];
	st.global.u32 	[%rd428+140], %r267;
	ld.global.u32 	%r268, [%rd6+144];
	st.global.u32 	[%rd428+144], %r268;
	ld.global.u32 	%r269, [%rd6+148];
	st.global.u32 	[%rd428+148], %r269;
	ld.global.u32 	%r270, [%rd6+152];
	st.global.u32 	[%rd428+152], %r270;
	ld.global.u32 	%r271, [%rd6+156];
	st.global.u32 	[%rd428+156], %r271;
	ld.global.u32 	%r272, [%rd6+160];
	st.global.u32 	[%rd428+160], %r272;
	ld.global.u32 	%r273, [%rd6+164];
	st.global.u32 	[%rd428+164], %r273;
	ld.global.u32 	%r274, [%rd6+168];
	st.global.u32 	[%rd428+168], %r274;
	ld.global.u32 	%r275, [%rd6+172];
	st.global.u32 	[%rd428+172], %r275;
	ld.global.u32 	%r276, [%rd6+176];
	st.global.u32 	[%rd428+176], %r276;
	ld.global.u32 	%r277, [%rd6+180];
	st.global.u32 	[%rd428+180], %r277;
	ld.global.u32 	%r278, [%rd6+184];
	st.global.u32 	[%rd428+184], %r278;
	ld.global.u32 	%r279, [%rd6+188];
	st.global.u32 	[%rd428+188], %r279;
	ld.global.u32 	%r280, [%rd6+192];
	st.global.u32 	[%rd428+192], %r280;
	ld.global.u32 	%r281, [%rd6+196];
	st.global.u32 	[%rd428+196], %r281;
	ld.global.u32 	%r282, [%rd6+200];
	st.global.u32 	[%rd428+200], %r282;
	ld.global.u32 	%r283, [%rd6+204];
	st.global.u32 	[%rd428+204], %r283;
	ld.global.u32 	%r284, [%rd6+208];
	st.global.u32 	[%rd428+208], %r284;
	ld.global.u32 	%r285, [%rd6+212];
	st.global.u32 	[%rd428+212], %r285;
	ld.global.u32 	%r286, [%rd6+216];
	st.global.u32 	[%rd428+216], %r286;
	ld.global.u32 	%r287, [%rd6+220];
	st.global.u32 	[%rd428+220], %r287;
	ld.global.u32 	%r288, [%rd6+224];
	st.global.u32 	[%rd428+224], %r288;
	ld.global.u32 	%r289, [%rd6+228];
	st.global.u32 	[%rd428+228], %r289;
	ld.global.u32 	%r290, [%rd6+232];
	st.global.u32 	[%rd428+232], %r290;
	ld.global.u32 	%r291, [%rd6+236];
	st.global.u32 	[%rd428+236], %r291;
	ld.global.u32 	%r292, [%rd6+240];
	st.global.u32 	[%rd428+240], %r292;
	ld.global.u32 	%r293, [%rd6+244];
	st.global.u32 	[%rd428+244], %r293;
	ld.global.u32 	%r294, [%rd6+248];
	st.global.u32 	[%rd428+248], %r294;
	ld.global.u32 	%r295, [%rd6+252];
	st.global.u32 	[%rd428+252], %r295;
	ld.global.u32 	%r296, [%rd6+256];
	st.global.u32 	[%rd428+256], %r296;
	ld.global.u32 	%r297, [%rd6+260];
	st.global.u32 	[%rd428+260], %r297;
	ld.global.u32 	%r298, [%rd6+264];
	st.global.u32 	[%rd428+264], %r298;
	ld.global.u32 	%r299, [%rd6+268];
	st.global.u32 	[%rd428+268], %r299;
	ld.global.u32 	%r300, [%rd6+272];
	st.global.u32 	[%rd428+272], %r300;
	ld.global.u32 	%r301, [%rd6+276];
	st.global.u32 	[%rd428+276], %r301;
	ld.global.u32 	%r302, [%rd6+280];
	st.global.u32 	[%rd428+280], %r302;
	ld.global.u32 	%r303, [%rd6+284];
	st.global.u32 	[%rd428+284], %r303;
	ld.global.u32 	%r304, [%rd6+288];
	st.global.u32 	[%rd428+288], %r304;
	ld.global.u32 	%r305, [%rd6+292];
	st.global.u32 	[%rd428+292], %r305;
	ld.global.u32 	%r306, [%rd6+296];
	st.global.u32 	[%rd428+296], %r306;
	ld.global.u32 	%r307, [%rd6+300];
	st.global.u32 	[%rd428+300], %r307;
	ld.global.u32 	%r308, [%rd6+304];
	st.global.u32 	[%rd428+304], %r308;
	ld.global.u32 	%r309, [%rd6+308];
	st.global.u32 	[%rd428+308], %r309;
	ld.global.u32 	%r310, [%rd6+312];
	st.global.u32 	[%rd428+312], %r310;
	ld.global.u32 	%r311, [%rd6+316];
	st.global.u32 	[%rd428+316], %r311;
	ld.global.u32 	%r312, [%rd6+320];
	st.global.u32 	[%rd428+320], %r312;
$L__BB1_819:
	setp.lt.u32 	%p553, %r318, %r4;
	@%p553 bra 	$L__BB1_4;
$L__BB1_820:
	mov.u32 	%r313, %nctaid.x;
	mov.u32 	%r314, %ntid.x;
	mad.lo.s32 	%r316, %r313, %r314, %r316;
	ld.global.u32 	%r315, [%rd2];
	setp.eq.s32 	%p554, %r315, 0;
	setp.lt.s32 	%p555, %r316, %r2;
	and.pred  	%p556, %p554, %p555;
	@%p556 bra 	$L__BB1_2;
$L__BB1_821:
	ret;

}


// ===== COMPILED SASS (sm_100) =====

	.target	sm_100

	.elftype	@"ET_EXEC"


//--------------------- .note.nv.tkinfo           --------------------------
	.section	.note.nv.tkinfo,"",@"SHT_NOTE"
	.sectionflags	@"SHF_NOTE_NV_TKINFO"
	.tkinfo
        /*0018*/ 	.word	0x00000002
        /*0030*/ 	.string	""
        /*0030*/ 	.string	"ptxas"
        /*0030*/ 	.string	"Cuda compilation tools, release 13.0, V13.0.88"
        /*0030*/ 	.string	"Build cuda_13.0.r13.0/compiler.36424714_0"
        /*0030*/ 	.string	"-arch sm_100 -m 64 "



//--------------------- .note.nv.cuinfo           --------------------------
	.section	.note.nv.cuinfo,"",@"SHT_NOTE"
	.sectionflags	@"SHF_NOTE_NV_CUINFO"
        /*0018*/ 	.short	0x0002
        /*001a*/ 	.short	0x0064
        /*001c*/ 	.short	0x0082
	.zero		2


//--------------------- .nv.info                  --------------------------
	.section	.nv.info,"",@"SHT_CUDA_INFO"
	.align	4


	//----- nvinfo : EIATTR_REGCOUNT
	.align		4
        /*0000*/ 	.byte	0x04, 0x2f
        /*0002*/ 	.short	(.L_2 - .L_1)
	.align		4
.L_1:
        /*0004*/ 	.word	index@(_Z29createPartialSolutionUsingBFSPiS_S_iS_S_)
        /*0008*/ 	.word	0x000000b1


	//----- nvinfo : EIATTR_FRAME_SIZE
	.align		4
.L_2:
        /*000c*/ 	.byte	0x04, 0x11
        /*000e*/ 	.short	(.L_4 - .L_3)
	.align		4
.L_3:
        /*0010*/ 	.word	index@(_Z29createPartialSolutionUsingBFSPiS_S_iS_S_)
        /*0014*/ 	.word	0x00000018


	//----- nvinfo : EIATTR_REGCOUNT
	.align		4
.L_4:
        /*0018*/ 	.byte	0x04, 0x2f
        /*001a*/ 	.short	(.L_6 - .L_5)
	.align		4
.L_5:
        /*001c*/ 	.word	index@(_Z15sudokuBacktrackPiiS_S_S_S_)
        /*0020*/ 	.word	0x000000b2


	//----- nvinfo : EIATTR_FRAME_SIZE
	.align		4
.L_6:
        /*0024*/ 	.byte	0x04, 0x11
        /*0026*/ 	.short	(.L_8 - .L_7)
	.align		4
.L_7:
        /*0028*/ 	.word	index@(_Z15sudokuBacktrackPiiS_S_S_S_)
        /*002c*/ 	.word	0x00000020


	//----- nvinfo : EIATTR_MIN_STACK_SIZE
	.align		4
.L_8:
        /*0030*/ 	.byte	0x04, 0x12
        /*0032*/ 	.short	(.L_10 - .L_9)
	.align		4
.L_9:
        /*0034*/ 	.word	index@(_Z15sudokuBacktrackPiiS_S_S_S_)
        /*0038*/ 	.word	0x00000020


	//----- nvinfo : EIATTR_MIN_STACK_SIZE
	.align		4
.L_10:
        /*003c*/ 	.byte	0x04, 0x12
        /*003e*/ 	.short	(.L_12 - .L_11)
	.align		4
.L_11:
        /*0040*/ 	.word	index@(_Z29createPartialSolutionUsingBFSPiS_S_iS_S_)
        /*0044*/ 	.word	0x00000018
.L_12:


//--------------------- .nv.compat                --------------------------
	.section	.nv.compat,"",@"SHT_CUDA_COMPAT_INFO"
	.align	4
        /*0000*/ 	.byte	0x02, 0x09, 0x00, 0x00, 0x02, 0x02, 0x01, 0x00, 0x02, 0x05, 0x05, 0x00, 0x03, 0x07, 0x01, 0x01
        /*0010*/ 	.byte	0x02, 0x03, 0x00, 0x00, 0x02, 0x06, 0x01, 0x00, 0x04, 0x0b, 0x08, 0x00, 0x09, 0x00, 0x00, 0x00
        /*0020*/ 	.byte	0x00, 0x00, 0x00, 0x00


//--------------------- .nv.info._Z15sudokuBacktrackPiiS_S_S_S_ --------------------------
	.section	.nv.info._Z15sudokuBacktrackPiiS_S_S_S_,"",@"SHT_CUDA_INFO"
	.sectionflags	@""
	.align	4


	//----- nvinfo : EIATTR_CUDA_API_VERSION
	.align		4
        /*0000*/ 	.byte	0x04, 0x37
        /*0002*/ 	.short	(.L_14 - .L_13)
.L_13:
        /*0004*/ 	.word	0x00000082


	//----- nvinfo : EIATTR_KPARAM_INFO
	.align		4
.L_14:
        /*0008*/ 	.byte	0x04, 0x17
        /*000a*/ 	.short	(.L_16 - .L_15)
.L_15:
        /*000c*/ 	.word	0x00000000
        /*0010*/ 	.short	0x0005
        /*0012*/ 	.short	0x0028
        /*0014*/ 	.byte	0x00, 0xf5, 0x21, 0x00


	//----- nvinfo : EIATTR_KPARAM_INFO
	.align		4
.L_16:
        /*0018*/ 	.byte	0x04, 0x17
        /*001a*/ 	.short	(.L_18 - .L_17)
.L_17:
        /*001c*/ 	.word	0x00000000
        /*0020*/ 	.short	0x0004
        /*0022*/ 	.short	0x0020
        /*0024*/ 	.byte	0x00, 0xf5, 0x21, 0x00


	//----- nvinfo : EIATTR_KPARAM_INFO
	.align		4
.L_18:
        /*0028*/ 	.byte	0x04, 0x17
        /*002a*/ 	.short	(.L_20 - .L_19)
.L_19:
        /*002c*/ 	.word	0x00000000
        /*0030*/ 	.short	0x0003
        /*0032*/ 	.short	0x0018
        /*0034*/ 	.byte	0x00, 0xf5, 0x21, 0x00


	//----- nvinfo : EIATTR_KPARAM_INFO
	.align		4
.L_20:
        /*0038*/ 	.byte	0x04, 0x17
        /*003a*/ 	.short	(.L_22 - .L_21)
.L_21:
        /*003c*/ 	.word	0x00000000
        /*0040*/ 	.short	0x0002
        /*0042*/ 	.short	0x0010
        /*0044*/ 	.byte	0x00, 0xf5, 0x21, 0x00


	//----- nvinfo : EIATTR_KPARAM_INFO
	.align		4
.L_22:
        /*0048*/ 	.byte	0x04, 0x17
        /*004a*/ 	.short	(.L_24 - .L_23)
.L_23:
        /*004c*/ 	.word	0x00000000
        /*0050*/ 	.short	0x0001
        /*0052*/ 	.short	0x0008
        /*0054*/ 	.byte	0x00, 0xf0, 0x11, 0x00


	//----- nvinfo : EIATTR_KPARAM_INFO
	.align		4
.L_24:
        /*0058*/ 	.byte	0x04, 0x17
        /*005a*/ 	.short	(.L_26 - .L_25)
.L_25:
        /*005c*/ 	.word	0x00000000
        /*0060*/ 	.short	0x0000
        /*0062*/ 	.short	0x0000
        /*0064*/ 	.byte	0x00, 0xf5, 0x21, 0x00


	//----- nvinfo : EIATTR_SPARSE_MMA_MASK
	.align		4
.L_26:
        /*0068*/ 	.byte	0x03, 0x50
        /*006a*/ 	.short	0x0000


	//----- nvinfo : EIATTR_MAXREG_COUNT
	.align		4
        /*006c*/ 	.byte	0x03, 0x1b
        /*006e*/ 	.short	0x00ff


	//----- nvinfo : EIATTR_EXTERNS
	.align		4
        /*0070*/ 	.byte	0x04, 0x0f
        /*0072*/ 	.short	(.L_28 - .L_27)


	//   ....[0]....
	.align		4
.L_27:
        /*0074*/ 	.word	index@(vprintf)


	//----- nvinfo : EIATTR_MERCURY_ISA_VERSION
	.align		4
.L_28:
        /*0078*/ 	.byte	0x03, 0x5f
        /*007a*/ 	.short	0x0101


	//----- nvinfo : EIATTR_VRC_CTA_INIT_COUNT
	.align		4
        /*007c*/ 	.byte	0x02, 0x4a
	.zero		1
	.zero		1


	//----- nvinfo : EIATTR_SYSCALL_OFFSETS
	.align		4
        /*0080*/ 	.byte	0x04, 0x46
        /*0082*/ 	.short	(.L_30 - .L_29)


	//   ....[0]....
.L_29:
        /*0084*/ 	.word	0x00009b50


	//----- nvinfo : EIATTR_EXIT_INSTR_OFFSETS
	.align		4
.L_30:
        /*0088*/ 	.byte	0x04, 0x1c
        /*008a*/ 	.short	(.L_32 - .L_31)


	//   ....[0]....
.L_31:
        /*008c*/ 	.word	0x00000110


	//   ....[1]....
        /*0090*/ 	.word	0x0000a6a0


	//----- nvinfo : EIATTR_CRS_STACK_SIZE
	.align		4
.L_32:
        /*0094*/ 	.byte	0x04, 0x1e
        /*0096*/ 	.short	(.L_34 - .L_33)
.L_33:
        /*0098*/ 	.word	0x00000000


	//----- nvinfo : EIATTR_CBANK_PARAM_SIZE
	.align		4
.L_34:
        /*009c*/ 	.byte	0x03, 0x19
        /*009e*/ 	.short	0x0030


	//----- nvinfo : EIATTR_PARAM_CBANK
	.align		4
        /*00a0*/ 	.byte	0x04, 0x0a
        /*00a2*/ 	.short	(.L_36 - .L_35)
	.align		4
.L_35:
        /*00a4*/ 	.word	index@(.nv.constant0._Z15sudokuBacktrackPiiS_S_S_S_)
        /*00a8*/ 	.short	0x0380
        /*00aa*/ 	.short	0x0030


	//----- nvinfo : EIATTR_SW_WAR
	.align		4
.L_36:
        /*00ac*/ 	.byte	0x04, 0x36
        /*00ae*/ 	.short	(.L_38 - .L_37)
.L_37:
        /*00b0*/ 	.word	0x00000008
.L_38:


//--------------------- .nv.info._Z29createPartialSolutionUsingBFSPiS_S_iS_S_ --------------------------
	.section	.nv.info._Z29createPartialSolutionUsingBFSPiS_S_iS_S_,"",@"SHT_CUDA_INFO"
	.sectionflags	@""
	.align	4


	//----- nvinfo : EIATTR_CUDA_API_VERSION
	.align		4
        /*0000*/ 	.byte	0x04, 0x37
        /*0002*/ 	.short	(.L_40 - .L_39)
.L_39:
        /*0004*/ 	.word	0x00000082


	//----- nvinfo : EIATTR_KPARAM_INFO
	.align		4
.L_40:
        /*0008*/ 	.byte	0x04, 0x17
        /*000a*/ 	.short	(.L_42 - .L_41)
.L_41:
        /*000c*/ 	.word	0x00000000
        /*0010*/ 	.short	0x0005
        /*0012*/ 	.short	0x0028
        /*0014*/ 	.byte	0x00, 0xf5, 0x21, 0x00


	//----- nvinfo : EIATTR_KPARAM_INFO
	.align		4
.L_42:
        /*0018*/ 	.byte	0x04, 0x17
        /*001a*/ 	.short	(.L_44 - .L_43)
.L_43:
        /*001c*/ 	.word	0x00000000
        /*0020*/ 	.short	0x0004
        /*0022*/ 	.short	0x0020
        /*0024*/ 	.byte	0x00, 0xf5, 0x21, 0x00


	//----- nvinfo : EIATTR_KPARAM_INFO
	.align		4
.L_44:
        /*0028*/ 	.byte	0x04, 0x17
        /*002a*/ 	.short	(.L_46 - .L_45)
.L_45:
        /*002c*/ 	.word	0x00000000
        /*0030*/ 	.short	0x0003
        /*0032*/ 	.short	0x0018
        /*0034*/ 	.byte	0x00, 0xf0, 0x11, 0x00


	//----- nvinfo : EIATTR_KPARAM_INFO
	.align		4
.L_46:
        /*0038*/ 	.byte	0x04, 0x17
        /*003a*/ 	.short	(.L_48 - .L_47)
.L_47:
        /*003c*/ 	.word	0x00000000
        /*0040*/ 	.short	0x0002
        /*0042*/ 	.short	0x0010
        /*0044*/ 	.byte	0x00, 0xf5, 0x21, 0x00


	//----- nvinfo : EIATTR_KPARAM_INFO
	.align		4
.L_48:
        /*0048*/ 	.byte	0x04, 0x17
        /*004a*/ 	.short	(.L_50 - .L_49)
.L_49:
        /*004c*/ 	.word	0x00000000
        /*0050*/ 	.short	0x0001
        /*0052*/ 	.short	0x0008
        /*0054*/ 	.byte	0x00, 0xf5, 0x21, 0x00


	//----- nvinfo : EIATTR_KPARAM_INFO
	.align		4
.L_50:
        /*0058*/ 	.byte	0x04, 0x17
        /*005a*/ 	.short	(.L_52 - .L_51)
.L_51:
        /*005c*/ 	.word	0x00000000
        /*0060*/ 	.short	0x0000
        /*0062*/ 	.short	0x0000
        /*0064*/ 	.byte	0x00, 0xf5, 0x21, 0x00


	//----- nvinfo : EIATTR_SPARSE_MMA_MASK
	.align		4
.L_52:
        /*0068*/ 	.byte	0x03, 0x50
        /*006a*/ 	.short	0x0000


	//----- nvinfo : EIATTR_MAXREG_COUNT
	.align		4
        /*006c*/ 	.byte	0x03, 0x1b
        /*006e*/ 	.short	0x00ff


	//----- nvinfo : EIATTR_MERCURY_ISA_VERSION
	.align		4
        /*0070*/ 	.byte	0x03, 0x5f
        /*0072*/ 	.short	0x0101


	//----- nvinfo : EIATTR_INT_WARP_WIDE_INSTR_OFFSETS
	.align		4
        /*0074*/ 	.byte	0x04, 0x31
        /*0076*/ 	.short	(.L_54 - .L_53)


	//   ....[0]....
.L_53:
        /*0078*/ 	.word	0x0000dc90


	//   ....[1]....
        /*007c*/ 	.word	0x0000dd40


	//----- nvinfo : EIATTR_VRC_CTA_INIT_COUNT
	.align		4
.L_54:
        /*0080*/ 	.byte	0x02, 0x4a
	.zero		1
	.zero		1


	//----- nvinfo : EIATTR_EXIT_INSTR_OFFSETS
	.align		4
        /*0084*/ 	.byte	0x04, 0x1c
        /*0086*/ 	.short	(.L_56 - .L_55)


	//   ....[0]....
.L_55:
        /*0088*/ 	.word	0x00000090


	//   ....[1]....
        /*008c*/ 	.word	0x00010d70


	//----- nvinfo : EIATTR_CRS_STACK_SIZE
	.align		4
.L_56:
        /*0090*/ 	.byte	0x04, 0x1e
        /*0092*/ 	.short	(.L_58 - .L_57)
.L_57:
        /*0094*/ 	.word	0x00000000


	//----- nvinfo : EIATTR_CBANK_PARAM_SIZE
	.align		4
.L_58:
        /*0098*/ 	.byte	0x03, 0x19
        /*009a*/ 	.short	0x0030


	//----- nvinfo : EIATTR_PARAM_CBANK
	.align		4
        /*009c*/ 	.byte	0x04, 0x0a
        /*009e*/ 	.short	(.L_60 - .L_59)
	.align		4
.L_59:
        /*00a0*/ 	.word	index@(.nv.constant0._Z29createPartialSolutionUsingBFSPiS_S_iS_S_)
        /*00a4*/ 	.short	0x0380
        /*00a6*/ 	.short	0x0030


	//----- nvinfo : EIATTR_SW_WAR
	.align		4
.L_60:
        /*00a8*/ 	.byte	0x04, 0x36
        /*00aa*/ 	.short	(.L_62 - .L_61)
.L_61:
        /*00ac*/ 	.word	0x00000008
.L_62:


//--------------------- .nv.callgraph             --------------------------
	.section	.nv.callgraph,"",@"SHT_CUDA_CALLGRAPH"
	.align	4
	.sectionentsize	8
	.align		4
        /*0000*/ 	.word	0x00000000
	.align		4
        /*0004*/ 	.word	0xffffffff
	.align		4
        /*0008*/ 	.word	index@(_Z15sudokuBacktrackPiiS_S_S_S_)
	.align		4
        /*000c*/ 	.word	index@(vprintf)
	.align		4
        /*0010*/ 	.word	0x00000000
	.align		4
        /*0014*/ 	.word	0xfffffffe
	.align		4
        /*0018*/ 	.word	0x00000000
	.align		4
        /*001c*/ 	.word	0xfffffffd
	.align		4
        /*0020*/ 	.word	0x00000000
	.align		4
        /*0024*/ 	.word	0xfffffffc


//--------------------- .nv.constant4             --------------------------
	.section	.nv.constant4,"a",@progbits
	.align	8
	.align		8
.nv.constant4:
        /*0000*/ 	.dword	vprintf
	.align		8
        /*0008*/ 	.dword	$str$3


//--------------------- .text._Z15sudokuBacktrackPiiS_S_S_S_ --------------------------
	.section	.text._Z15sudokuBacktrackPiiS_S_S_S_,"ax",@progbits
	.align	128
        .global         _Z15sudokuBacktrackPiiS_S_S_S_
        .type           _Z15sudokuBacktrackPiiS_S_S_S_,@function
        .size           _Z15sudokuBacktrackPiiS_S_S_S_,(.L_x_831 - _Z15sudokuBacktrackPiiS_S_S_S_)
        .other          _Z15sudokuBacktrackPiiS_S_S_S_,@"STO_CUDA_ENTRY STV_DEFAULT"
_Z15sudokuBacktrackPiiS_S_S_S_:
.text._Z15sudokuBacktrackPiiS_S_S_S_:
[----:B------:R-:W0:Y:S08]  /*0000*/  LDC R1, c[0x0][0x37c] ;  /* 0x0000df00ff017b82 */ /* 0x000e300000000800 */
[----:B------:R-:W1:Y:S01]  /*0010*/  LDC.64 R2, c[0x0][0x3a0] ;  /* 0x0000e800ff027b82 */ /* 0x000e620000000a00 */
[----:B------:R-:W1:Y:S01]  /*0020*/  LDCU.64 UR36, c[0x0][0x358] ;  /* 0x00006b00ff2477ac */ /* 0x000e620008000a00 */
[----:B------:R-:W2:Y:S01]  /*0030*/  S2R R16, SR_CTAID.X ;  /* 0x0000000000107919 */ /* 0x000ea20000002500 */
[----:B0-----:R-:W-:Y:S01]  /*0040*/  VIADD R1, R1, 0xffffffe0 ;  /* 0xffffffe001017836 */ /* 0x001fe20000000000 */
[----:B------:R-:W2:Y:S01]  /*0050*/  S2R R5, SR_TID.X ;  /* 0x0000000000057919 */ /* 0x000ea20000002100 */
[----:B------:R-:W0:Y:S01]  /*0060*/  LDCU UR5, c[0x0][0x2fc] ;  /* 0x00005f80ff0577ac */ /* 0x000e220008000800 */
[----:B------:R-:W3:Y:S01]  /*0070*/  LDCU UR7, c[0x0][0x388] ;  /* 0x00007100ff0777ac */ /* 0x000ee20008000800 */
[----:B-1----:R-:W4:Y:S01]  /*0080*/  LDG.E R2, desc[UR36][R2.64] ;  /* 0x0000002402027981 */ /* 0x002f22000c1e1900 */
[----:B------:R-:W2:Y:S01]  /*0090*/  LDCU UR6, c[0x0][0x360] ;  /* 0x00006c00ff0677ac */ /* 0x000ea20008000800 */
[----:B------:R-:W1:Y:S01]  /*00a0*/  LDCU UR4, c[0x0][0x2f8] ;  /* 0x00005f00ff0477ac */ /* 0x000e620008000800 */
[----:B--2---:R-:W-:Y:S01]  /*00b0*/  IMAD R16, R16, UR6, R5 ;  /* 0x0000000610107c24 */ /* 0x004fe2000f8e0205 */
[----:B-1----:R-:W-:-:S04]  /*00c0*/  IADD3 R171, P1, PT, R1, UR4, RZ ;  /* 0x0000000401ab7c10 */ /* 0x002fc8000ff3e0ff */
[----:B------:R-:W-:Y:S01]  /*00d0*/  ISETP.GT.AND P0, PT, R16, 0x7fff, PT ;  /* 0x00007fff1000780c */ /* 0x000fe20003f04270 */
[----:B0-----:R-:W-:-:S03]  /*00e0*/  IMAD.X R172, RZ, RZ, UR5, P1 ;  /* 0x00000005ffac7e24 */ /* 0x001fc600088e06ff */
[----:B---3--:R-:W-:-:S04]  /*00f0*/  ISETP.GE.OR P0, PT, R16, UR7, P0 ;  /* 0x0000000710007c0c */ /* 0x008fc80008706670 */
[----:B----4-:R-:W-:-:S13]  /*0100*/  ISETP.NE.OR P0, PT, R2, RZ, P0 ;  /* 0x000000ff0200720c */ /* 0x010fda0000705670 */
[----:B------:R-:W-:Y:S05]  /*0110*/  @P0 EXIT ;  /* 0x000000000000094d */ /* 0x000fea0003800000 */
.L_x_280:
[----:B0-----:R-:W0:Y:S02]  /*0120*/  LDC.64 R2, c[0x0][0x398] ;  /* 0x0000e600ff027b82 */ /* 0x001e240000000a00 */
[----:B0-----:R-:W-:-:S05]  /*0130*/  IMAD.WIDE R2, R16, 0x4, R2 ;  /* 0x0000000410027825 */ /* 0x001fca00078e0202 */
[----:B------:R-:W2:Y:S01]  /*0140*/  LDG.E R23, desc[UR36][R2.64] ;  /* 0x0000002402177981 */ /* 0x000ea2000c1e1900 */
[----:B------:R-:W-:Y:S01]  /*0150*/  BSSY.RECONVERGENT B7, `(.L_x_0) ;  /* 0x0000a49000077945 */ /* 0x000fe20003800200 */
[----:B--2---:R-:W-:-:S13]  /*0160*/  ISETP.GE.AND P0, PT, R23, 0x1, PT ;  /* 0x000000011700780c */ /* 0x004fda0003f06270 */
[----:B------:R-:W-:Y:S05]  /*0170*/  @!P0 BRA `(.L_x_1) ;  /* 0x000000a400188947 */ /* 0x000fea0003800000 */
[----:B------:R-:W-:Y:S02]  /*0180*/  IMAD R25, R16, 0x51, RZ ;  /* 0x0000005110197824 */ /* 0x000fe400078e02ff */
[----:B------:R-:W-:-:S07]  /*0190*/  IMAD.MOV.U32 R166, RZ, RZ, RZ ;  /* 0x000000ffffa67224 */ /* 0x000fce00078e00ff */
.L_x_279:
[----:B01234-:R-:W0:Y:S01]  /*01a0*/  LDC.64 R2, c[0x0][0x390] ;  /* 0x0000e400ff027b82 */ /* 0x01fe220000000a00 */
[----:B------:R-:W-:-:S04]  /*01b0*/  IMAD.IADD R5, R25, 0x1, R166 ;  /* 0x0000000119057824 */ /* 0x000fc800078e02a6 */
[----:B0-----:R-:W-:-:S03]  /*01c0*/  IMAD.WIDE R2, R5, 0x4, R2 ;  /* 0x0000000405027825 */ /* 0x001fc600078e0202 */
[----:B------:R-:W0:Y:S02]  /*01d0*/  LDC.64 R4, c[0x0][0x380] ;  /* 0x0000e000ff047b82 */ /* 0x000e240000000a00 */
[----:B------:R-:W2:Y:S02]  /*01e0*/  LDG.E R9, desc[UR36][R2.64] ;  /* 0x0000002402097981 */ /* 0x000ea4000c1e1900 */
[----:B--2---:R-:W-:-:S05]  /*01f0*/  IMAD.HI R0, R9, 0x38e38e39, RZ ;  /* 0x38e38e3909007827 */ /* 0x004fca00078e02ff */
[----:B------:R-:W-:-:S04]  /*0200*/  SHF.R.S32.HI R7, RZ, 0x1, R0 ;  /* 0x00000001ff077819 */ /* 0x000fc80000011400 */
[----:B------:R-:W-:-:S05]  /*0210*/  LEA.HI R7, R0, R7, RZ, 0x1 ;  /* 0x0000000700077211 */ /* 0x000fca00078f08ff */
[----:B------:R-:W-:-:S04]  /*0220*/  IMAD R6, R7, 0x9, RZ ;  /* 0x0000000907067824 */ /* 0x000fc800078e02ff */
[----:B------:R-:W-:-:S05]  /*0230*/  IMAD.IADD R11, R9, 0x1, -R6 ;  /* 0x00000001090b7824 */ /* 0x000fca00078e0a06 */
[----:B------:R-:W-:-:S05]  /*0240*/  IADD3 R165, PT, PT, R6, R11, R25 ;  /* 0x0000000b06a57210 */ /* 0x000fca0007ffe019 */
[----:B0-----:R-:W-:-:S05]  /*0250*/  IMAD.WIDE R164, R165, 0x4, R4 ;  /* 0x00000004a5a47825 */ /* 0x001fca00078e0204 */
[----:B------:R-:W2:Y:S01]  /*0260*/  LDG.E R27, desc[UR36][R164.64] ;  /* 0x00000024a41b7981 */ /* 0x000ea2000c1e1900 */
[----:B------:R-:W-:Y:S01]  /*0270*/  ISETP.GT.AND P0, PT, R11, -0x1, PT ;  /* 0xffffffff0b00780c */ /* 0x000fe20003f04270 */
[----:B------:R-:W-:Y:S04]  /*0280*/  BSSY.RECONVERGENT B0, `(.L_x_2) ;  /* 0x000097d000007945 */ /* 0x000fe80003800200 */
[----:B------:R-:W-:Y:S01]  /*0290*/  BSSY.RELIABLE B1, `(.L_x_3) ;  /* 0x0000978000017945 */ /* 0x000fe20003800100 */
[----:B------:R0:W-:Y:S01]  /*02a0*/  STL.U16 [R1+0xa], RZ ;  /* 0x00000aff01007387 */ /* 0x0001e20000100400 */
[----:B------:R-:W-:Y:S01]  /*02b0*/  ISETP.GT.AND P0, PT, R9, -0x9, P0 ;  /* 0xfffffff70900780c */ /* 0x000fe20000704270 */
[----:B------:R-:W-:Y:S02]  /*02c0*/  IMAD.WIDE R2, R25, 0x4, R4 ;  /* 0x0000000419027825 */ /* 0x000fe400078e0204 */
[----:B------:R0:W-:Y:S04]  /*02d0*/  STL [R1+0xc], RZ ;  /* 0x00000cff01007387 */ /* 0x0001e80000100800 */
[----:B------:R0:W-:Y:S01]  /*02e0*/  STL [R1+0x10], RZ ;  /* 0x000010ff01007387 */ /* 0x0001e20000100800 */
[----:B--2---:R-:W-:-:S05]  /*02f0*/  VIADD R27, R27, 0x1 ;  /* 0x000000011b1b7836 */ /* 0x004fca0000000000 */
[----:B------:R0:W-:Y:S01]  /*0300*/  STG.E desc[UR36][R164.64], R27 ;  /* 0x0000001ba4007986 */ /* 0x0001e2000c101924 */
[----:B------:R-:W-:Y:S05]  /*0310*/  @!P0 BRA `(.L_x_4) ;  /* 0x00000010003c8947 */ /* 0x000fea0003800000 */
[----:B------:R-:W-:-:S06]  /*0320*/  IMAD.WIDE R4, R9, 0x4, R2 ;  /* 0x0000000409047825 */ /* 0x000fcc00078e0202 */
[----:B------:R-:W2:Y:S02]  /*0330*/  LDG.E R4, desc[UR36][R4.64] ;  /* 0x0000002404047981 */ /* 0x000ea4000c1e1900 */
[----:B--2---:R-:W-:-:S05]  /*0340*/  VIADD R0, R4, 0xfffffff6 ;  /* 0xfffffff604007836 */ /* 0x004fca0000000000 */
[----:B------:R-:W-:-:S13]  /*0350*/  ISETP.GE.U32.AND P0, PT, R0, -0x9, PT ;  /* 0xfffffff70000780c */ /* 0x000fda0003f06070 */
[----:B------:R-:W-:Y:S05]  /*0360*/  @!P0 BRA `(.L_x_5) ;  /* 0x0000009400a88947 */ /* 0x000fea0003800000 */
[----:B------:R-:W-:-:S05]  /*0370*/  IMAD.WIDE R4, R6, 0x4, R2 ;  /* 0x0000000406047825 */ /* 0x000fca00078e0202 */
[----:B------:R-:W2:Y:S02]  /*0380*/  LDG.E R0, desc[UR36][R4.64] ;  /* 0x0000002404007981 */ /* 0x000ea4000c1e1900 */
[----:B--2---:R-:W-:-:S13]  /*0390*/  ISETP.NE.AND P0, PT, R0, RZ, PT ;  /* 0x000000ff0000720c */ /* 0x004fda0003f05270 */
[----:B------:R-:W-:Y:S05]  /*03a0*/  @!P0 BRA `(.L_x_6) ;  /* 0x0000000000188947 */ /* 0x000fea0003800000 */
[----:B------:R-:W-:-:S05]  /*03b0*/  IMAD.IADD R9, R1, 0x1, R0 ;  /* 0x0000000101097824 */ /* 0x000fca00078e0200 */
[----:B------:R-:W2:Y:S02]  /*03c0*/  LDL.U8 R0, [R9+0xa] ;  /* 0x00000a0009007983 */ /* 0x000ea40000100000 */
[----:B--2---:R-:W-:-:S13]  /*03d0*/  ISETP.NE.AND P0, PT, R0, RZ, PT ;  /* 0x000000ff0000720c */ /* 0x004fda0003f05270 */
[----:B------:R-:W-:Y:S05]  /*03e0*/  @P0 BRA `(.L_x_5) ;  /* 0x0000009400880947 */ /* 0x000fea0003800000 */
[----:B------:R-:W-:-:S05]  /*03f0*/  IMAD.MOV.U32 R0, RZ, RZ, 0x1 ;  /* 0x00000001ff007424 */ /* 0x000fca00078e00ff */
[----:B------:R1:W-:Y:S02]  /*0400*/  STL.U8 [R9+0xa], R0 ;  /* 0x00000a0009007387 */ /* 0x0003e40000100000 */
.L_x_6:
[----:B-1----:R-:W2:Y:S02]  /*0410*/  LDG.E R0, desc[UR36][R4.64+0x4] ;  /* 0x0000042404007981 */ /* 0x002ea4000c1e1900 */
        /* <DEDUP_REMOVED lines=8> */
.L_x_7:
        /* <DEDUP_REMOVED lines=9> */
.L_x_8:
        /* <DEDUP_REMOVED lines=9> */
.L_x_9:
        /* <DEDUP_REMOVED lines=9> */
.L_x_10:
        /* <DEDUP_REMOVED lines=9> */
.L_x_11:
        /* <DEDUP_REMOVED lines=9> */
.L_x_12:
        /* <DEDUP_REMOVED lines=9> */
.L_x_13:
        /* <DEDUP_REMOVED lines=9> */
.L_x_14:
[----:B-1----:R-:W-:-:S05]  /*0890*/  IMAD.WIDE.U32 R4, R11, 0x4, R2 ;  /* 0x000000040b047825 */ /* 0x002fca00078e0002 */
[----:B------:R-:W2:Y:S04]  /*08a0*/  LDG.E R0, desc[UR36][R4.64] ;  /* 0x0000002404007981 */ /* 0x000ea8000c1e1900 */
[----:B------:R1:W-:Y:S04]  /*08b0*/  STL.U16 [R1+0xa], RZ ;  /* 0x00000aff01007387 */ /* 0x0003e80000100400 */
[----:B------:R1:W-:Y:S04]  /*08c0*/  STL [R1+0xc], RZ ;  /* 0x00000cff01007387 */ /* 0x0003e80000100800 */
[----:B------:R1:W-:Y:S01]  /*08d0*/  STL [R1+0x10], RZ ;  /* 0x000010ff01007387 */ /* 0x0003e20000100800 */
[----:B--2---:R-:W-:-:S13]  /*08e0*/  ISETP.NE.AND P0, PT, R0, RZ, PT ;  /* 0x000000ff0000720c */ /* 0x004fda0003f05270 */
[----:B-1----:R-:W-:Y:S05]  /*08f0*/  @!P0 BRA `(.L_x_15) ;  /* 0x0000000000188947 */ /* 0x002fea0003800000 */
[----:B------:R-:W-:-:S05]  /*0900*/  IMAD.IADD R0, R1, 0x1, R0 ;  /* 0x0000000101007824 */ /* 0x000fca00078e0200 */
[----:B------:R-:W2:Y:S02]  /*0910*/  LDL.U8 R6, [R0+0xa] ;  /* 0x00000a0000067983 */ /* 0x000ea40000100000 */
[----:B--2---:R-:W-:-:S13]  /*0920*/  ISETP.NE.AND P0, PT, R6, RZ, PT ;  /* 0x000000ff0600720c */ /* 0x004fda0003f05270 */
[----:B------:R-:W-:Y:S05]  /*0930*/  @P0 BRA `(.L_x_5) ;  /* 0x0000009000340947 */ /* 0x000fea0003800000 */
[----:B------:R-:W-:-:S05]  /*0940*/  IMAD.MOV.U32 R6, RZ, RZ, 0x1 ;  /* 0x00000001ff067424 */ /* 0x000fca00078e00ff */
[----:B------:R1:W-:Y:S02]  /*0950*/  STL.U8 [R0+0xa], R6 ;  /* 0x00000a0600007387 */ /* 0x0003e40000100000 */
.L_x_15:
        /* <DEDUP_REMOVED lines=9> */
.L_x_16:
        /* <DEDUP_REMOVED lines=9> */
.L_x_17:
        /* <DEDUP_REMOVED lines=9> */
.L_x_18:
        /* <DEDUP_REMOVED lines=9> */
.L_x_19:
        /* <DEDUP_REMOVED lines=9> */
.L_x_20:
        /* <DEDUP_REMOVED lines=9> */
.L_x_21:
        /* <DEDUP_REMOVED lines=9> */
.L_x_22:
        /* <DEDUP_REMOVED lines=9> */
.L_x_23:
[----:B-1----:R-:W-:-:S05]  /*0de0*/  LOP3.LUT R0, R11, 0xff, RZ, 0xc0, !PT ;  /* 0x000000ff0b007812 */ /* 0x002fca00078ec0ff */
[----:B------:R-:W-:-:S05]  /*0df0*/  IMAD R0, R0, 0xab, RZ ;  /* 0x000000ab00007824 */ /* 0x000fca00078e02ff */
[----:B------:R-:W-:-:S04]  /*0e00*/  SHF.R.U32.HI R0, RZ, 0x9, R0 ;  /* 0x00000009ff007819 */ /* 0x000fc80000011600 */
[----:B------:R-:W-:-:S05]  /*0e10*/  PRMT R0, R0, 0x9910, RZ ;  /* 0x0000991000007816 */ /* 0x000fca00000000ff */
[----:B------:R-:W-:-:S04]  /*0e20*/  IMAD R0, R0, 0x3, RZ ;  /* 0x0000000300007824 */ /* 0x000fc800078e02ff */
[----:B------:R-:W-:-:S05]  /*0e30*/  IMAD.MOV R0, RZ, RZ, -R0 ;  /* 0x000000ffff007224 */ /* 0x000fca00078e0a00 */
[----:B------:R-:W-:Y:S01]  /*0e40*/  PRMT R4, R0, 0x7710, RZ ;  /* 0x0000771000047816 */ /* 0x000fe200000000ff */
[----:B------:R-:W-:-:S04]  /*0e50*/  IMAD.HI.U32 R0, R7, -0x55555555, RZ ;  /* 0xaaaaaaab07007827 */ /* 0x000fc800078e00ff */
[----:B------:R-:W-:Y:S01]  /*0e60*/  IMAD.IADD R4, R11, 0x1, R4 ;  /* 0x000000010b047824 */ /* 0x000fe200078e0204 */
[----:B------:R-:W-:-:S04]  /*0e70*/  SHF.R.U32.HI R0, RZ, 0x1, R0 ;  /* 0x00000001ff007819 */ /* 0x000fc80000011600 */
[----:B------:R-:W-:-:S05]  /*0e80*/  LOP3.LUT R4, R4, 0xff, RZ, 0xc0, !PT ;  /* 0x000000ff04047812 */ /* 0x000fca00078ec0ff */
[----:B------:R-:W-:-:S04]  /*0e90*/  IMAD.IADD R5, R11, 0x1, -R4 ;  /* 0x000000010b057824 */ /* 0x000fc800078e0a04 */
[----:B------:R-:W-:-:S04]  /*0ea0*/  IMAD R5, R0, 0x1b, R5 ;  /* 0x0000001b00057824 */ /* 0x000fc800078e0205 */
[----:B------:R-:W-:-:S05]  /*0eb0*/  IMAD.WIDE R2, R5, 0x4, R2 ;  /* 0x0000000405027825 */ /* 0x000fca00078e0202 */
        /* <DEDUP_REMOVED lines=12> */
.L_x_24:
        /* <DEDUP_REMOVED lines=9> */
.L_x_25:
        /* <DEDUP_REMOVED lines=9> */
.L_x_26:
        /* <DEDUP_REMOVED lines=9> */
.L_x_27:
        /* <DEDUP_REMOVED lines=9> */
.L_x_28:
        /* <DEDUP_REMOVED lines=9> */
.L_x_29:
        /* <DEDUP_REMOVED lines=9> */
.L_x_30:
        /* <DEDUP_REMOVED lines=9> */
.L_x_31:
[----:B-1----:R-:W2:Y:S02]  /*1370*/  LDG.E R0, desc[UR36][R2.64+0x50] ;  /* 0x0000502402007981 */ /* 0x002ea4000c1e1900 */
[----:B--2---:R-:W-:-:S13]  /*1380*/  ISETP.NE.AND P0, PT, R0, RZ, PT ;  /* 0x000000ff0000720c */ /* 0x004fda0003f05270 */
[----:B------:R-:W-:Y:S05]  /*1390*/  @!P0 BREAK.RELIABLE B1 ;  /* 0x0000000000018942 */ /* 0x000fea0003800100 */
[----:B------:R-:W-:Y:S05]  /*13a0*/  @!P0 BRA `(.L_x_32) ;  /* 0x0000008400908947 */ /* 0x000fea0003800000 */
[----:B------:R-:W-:-:S06]  /*13b0*/  IMAD.IADD R0, R1, 0x1, R0 ;  /* 0x0000000101007824 */ /* 0x000fcc00078e0200 */
[----:B------:R-:W2:Y:S02]  /*13c0*/  LDL.U8 R0, [R0+0xa] ;  /* 0x00000a0000007983 */ /* 0x000ea40000100000 */
[----:B--2---:R-:W-:-:S13]  /*13d0*/  ISETP.NE.AND P0, PT, R0, RZ, PT ;  /* 0x000000ff0000720c */ /* 0x004fda0003f05270 */
[----:B------:R-:W-:Y:S05]  /*13e0*/  @!P0 BREAK.RELIABLE B1 ;  /* 0x0000000000018942 */ /* 0x000fea0003800100 */
[----:B------:R-:W-:Y:S05]  /*13f0*/  @P0 BRA `(.L_x_5) ;  /* 0x0000008400840947 */ /* 0x000fea0003800000 */
[----:B------:R-:W-:Y:S05]  /*1400*/  BRA `(.L_x_32) ;  /* 0x0000008400787947 */ /* 0x000fea0003800000 */
.L_x_4:
[----:B------:R-:W2:Y:S01]  /*1410*/  LDG.E R62, desc[UR36][R2.64] ;  /* 0x00000024023e7981 */ /* 0x000ea2000c1e1900 */
[----:B------:R-:W-:-:S03]  /*1420*/  LOP3.LUT R173, R173, 0xfffffffe, RZ, 0xc0, !PT ;  /* 0xfffffffeadad7812 */ /* 0x000fc600078ec0ff */
[----:B------:R1:W-:Y:S04]  /*1430*/  STL.64 [R1], RZ ;  /* 0x000000ff01007387 */ /* 0x0003e80000100a00 */
[----:B------:R1:W-:Y:S01]  /*1440*/  STL.U16 [R1+0x8], RZ ;  /* 0x000008ff01007387 */ /* 0x0003e20000100400 */
[----:B--2---:R-:W-:Y:S01]  /*1450*/  ISETP.NE.AND P0, PT, R62, RZ, PT ;  /* 0x000000ff3e00720c */ /* 0x004fe20003f05270 */
[----:B------:R-:W-:-:S12]  /*1460*/  IMAD.IADD R5, R1, 0x1, R62 ;  /* 0x0000000101057824 */ /* 0x000fd800078e023e */
[----:B------:R-:W-:Y:S01]  /*1470*/  @P0 LOP3.LUT R173, R173, 0x1, RZ, 0xfc, !PT ;  /* 0x00000001adad0812 */ /* 0x000fe200078efcff */
[----:B-1----:R-:W-:Y:S06]  /*1480*/  @!P0 BRA `(.L_x_33) ;  /* 0x0000000000148947 */ /* 0x002fec0003800000 */
[----:B------:R-:W2:Y:S02]  /*1490*/  LDL.U8 R0, [R5] ;  /* 0x0000000005007983 */ /* 0x000ea40000100000 */
[----:B--2---:R-:W-:-:S13]  /*14a0*/  ISETP.NE.AND P0, PT, R0, RZ, PT ;  /* 0x000000ff0000720c */ /* 0x004fda0003f05270 */
[----:B------:R-:W-:Y:S05]  /*14b0*/  @P0 BRA `(.L_x_5) ;  /* 0x0000008400540947 */ /* 0x000fea0003800000 */
[----:B------:R-:W-:-:S05]  /*14c0*/  IMAD.MOV.U32 R0, RZ, RZ, 0x1 ;  /* 0x00000001ff007424 */ /* 0x000fca00078e00ff */
[----:B------:R1:W-:Y:S02]  /*14d0*/  STL.U8 [R5], R0 ;  /* 0x0000000005007387 */ /* 0x0003e40000100000 */
.L_x_33:
[----:B------:R-:W2:Y:S01]  /*14e0*/  LDG.E R64, desc[UR36][R2.64+0x4] ;  /* 0x0000042402407981 */ /* 0x000ea2000c1e1900 */
[----:B------:R-:W-:Y:S02]  /*14f0*/  LOP3.LUT R173, R173, 0xfffffffd, RZ, 0xc0, !PT ;  /* 0xfffffffdadad7812 */ /* 0x000fe400078ec0ff */
[----:B--2---:R-:W-:Y:S01]  /*1500*/  ISETP.NE.AND P0, PT, R64, RZ, PT ;  /* 0x000000ff4000720c */ /* 0x004fe20003f05270 */
[----:B------:R-:W-:-:S12]  /*1510*/  IMAD.IADD R29, R1, 0x1, R64 ;  /* 0x00000001011d7824 */ /* 0x000fd800078e0240 */
[----:B------:R-:W-:Y:S01]  /*1520*/  @P0 LOP3.LUT R173, R173, 0x2, RZ, 0xfc, !PT ;  /* 0x00000002adad0812 */ /* 0x000fe200078efcff */
[----:B------:R-:W-:Y:S06]  /*1530*/  @!P0 BRA `(.L_x_34) ;  /* 0x0000000000148947 */ /* 0x000fec0003800000 */
[----:B-1----:R-:W2:Y:S02]  /*1540*/  LDL.U8 R0, [R29] ;  /* 0x000000001d007983 */ /* 0x002ea40000100000 */
[----:B--2---:R-:W-:-:S13]  /*1550*/  ISETP.NE.AND P0, PT, R0, RZ, PT ;  /* 0x000000ff0000720c */ /* 0x004fda0003f05270 */
[----:B------:R-:W-:Y:S05]  /*1560*/  @P0 BRA `(.L_x_5) ;  /* 0x0000008400280947 */ /* 0x000fea0003800000 */
[----:B------:R-:W-:-:S05]  /*1570*/  IMAD.MOV.U32 R0, RZ, RZ, 0x1 ;  /* 0x00000001ff007424 */ /* 0x000fca00078e00ff */
[----:B------:R2:W-:Y:S02]  /*1580*/  STL.U8 [R29], R0 ;  /* 0x000000001d007387 */ /* 0x0005e40000100000 */
.L_x_34:
[----:B------:R-:W3:Y:S01]  /*1590*/  LDG.E R66, desc[UR36][R2.64+0x8] ;  /* 0x0000082402427981 */ /* 0x000ee2000c1e1900 */
[----:B------:R-:W-:Y:S02]  /*15a0*/  LOP3.LUT R173, R173, 0xfffffffb, RZ, 0xc0, !PT ;  /* 0xfffffffbadad7812 */ /* 0x000fe400078ec0ff */
[----:B---3--:R-:W-:Y:S01]  /*15b0*/  ISETP.NE.AND P0, PT, R66, RZ, PT ;  /* 0x000000ff4200720c */ /* 0x008fe20003f05270 */
[----:B------:R-:W-:-:S12]  /*15c0*/  IMAD.IADD R31, R1, 0x1, R66 ;  /* 0x00000001011f7824 */ /* 0x000fd800078e0242 */
[----:B------:R-:W-:Y:S01]  /*15d0*/  @P0 LOP3.LUT R173, R173, 0x4, RZ, 0xfc, !PT ;  /* 0x00000004adad0812 */ /* 0x000fe200078efcff */
[----:B------:R-:W-:Y:S06]  /*15e0*/  @!P0 BRA `(.L_x_35) ;  /* 0x0000000000148947 */ /* 0x000fec0003800000 */
[----:B-12---:R-:W2:Y:S02]  /*15f0*/  LDL.U8 R0, [R31] ;  /* 0x000000001f007983 */ /* 0x006ea40000100000 */
[----:B--2---:R-:W-:-:S13]  /*1600*/  ISETP.NE.AND P0, PT, R0, RZ, PT ;  /* 0x000000ff0000720c */ /* 0x004fda0003f05270 */
[----:B------:R-:W-:Y:S05]  /*1610*/  @P0 BRA `(.L_x_5) ;  /* 0x0000008000fc0947 */ /* 0x000fea0003800000 */
[----:B------:R-:W-:-:S05]  /*1620*/  IMAD.MOV.U32 R0, RZ, RZ, 0x1 ;  /* 0x00000001ff007424 */ /* 0x000fca00078e00ff */
[----:B------:R3:W-:Y:S02]  /*1630*/  STL.U8 [R31], R0 ;  /* 0x000000001f007387 */ /* 0x0007e40000100000 */
.L_x_35:
[----:B------:R-:W4:Y:S01]  /*1640*/  LDG.E R28, desc[UR36][R2.64+0xc] ;  /* 0x00000c24021c7981 */ /* 0x000f22000c1e1900 */
[----:B------:R-:W-:Y:S02]  /*1650*/  LOP3.LUT R173, R173, 0xfffffff7, RZ, 0xc0, !PT ;  /* 0xfffffff7adad7812 */ /* 0x000fe400078ec0ff */
[----:B----4-:R-:W-:Y:S01]  /*1660*/  ISETP.NE.AND P0, PT, R28, RZ, PT ;  /* 0x000000ff1c00720c */ /* 0x010fe20003f05270 */
[----:B------:R-:W-:-:S12]  /*1670*/  IMAD.IADD R33, R1, 0x1, R28 ;  /* 0x0000000101217824 */ /* 0x000fd800078e021c */
[----:B------:R-:W-:Y:S01]  /*1680*/  @P0 LOP3.LUT R173, R173, 0x8, RZ, 0xfc, !PT ;  /* 0x00000008adad0812 */ /* 0x000fe200078efcff */
[----:B------:R-:W-:Y:S06]  /*1690*/  @!P0 BRA `(.L_x_36) ;  /* 0x0000000000148947 */ /* 0x000fec0003800000 */
[----:B-123--:R-:W2:Y:S02]  /*16a0*/  LDL.U8 R0, [R33] ;  /* 0x0000000021007983 */ /* 0x00eea40000100000 */
[----:B--2---:R-:W-:-:S13]  /*16b0*/  ISETP.NE.AND P0, PT, R0, RZ, PT ;  /* 0x000000ff0000720c */ /* 0x004fda0003f05270 */
[----:B------:R-:W-:Y:S05]  /*16c0*/  @P0 BRA `(.L_x_5) ;  /* 0x0000008000d00947 */ /* 0x000fea0003800000 */
[----:B------:R-:W-:-:S05]  /*16d0*/  IMAD.MOV.U32 R0, RZ, RZ, 0x1 ;  /* 0x00000001ff007424 */ /* 0x000fca00078e00ff */
[----:B------:R4:W-:Y:S02]  /*16e0*/  STL.U8 [R33], R0 ;  /* 0x0000000021007387 */ /* 0x0009e40000100000 */
.L_x_36:
[----:B------:R-:W5:Y:S01]  /*16f0*/  LDG.E R30, desc[UR36][R2.64+0x10] ;  /* 0x00001024021e7981 */ /* 0x000f62000c1e1900 */
[----:B------:R-:W-:Y:S02]  /*1700*/  LOP3.LUT R173, R173, 0xffffffef, RZ, 0xc0, !PT ;  /* 0xffffffefadad7812 */ /* 0x000fe400078ec0ff */
[----:B-----5:R-:W-:Y:S01]  /*1710*/  ISETP.NE.AND P0, PT, R30, RZ, PT ;  /* 0x000000ff1e00720c */ /* 0x020fe20003f05270 */
[----:B------:R-:W-:-:S12]  /*1720*/  IMAD.IADD R35, R1, 0x1, R30 ;  /* 0x0000000101237824 */ /* 0x000fd800078e021e */
[----:B------:R-:W-:Y:S01]  /*1730*/  @P0 LOP3.LUT R173, R173, 0x10, RZ, 0xfc, !PT ;  /* 0x00000010adad0812 */ /* 0x000fe200078efcff */
[----:B------:R-:W-:Y:S06]  /*1740*/  @!P0 BRA `(.L_x_37) ;  /* 0x0000000000148947 */ /* 0x000fec0003800000 */
[----:B-1234-:R-:W2:Y:S02]  /*1750*/  LDL.U8 R0, [R35] ;  /* 0x0000000023007983 */ /* 0x01eea40000100000 */
[----:B--2---:R-:W-:-:S13]  /*1760*/  ISETP.NE.AND P0, PT, R0, RZ, PT ;  /* 0x000000ff0000720c */ /* 0x004fda0003f05270 */
[----:B------:R-:W-:Y:S05]  /*1770*/  @P0 BRA `(.L_x_5) ;  /* 0x0000008000a40947 */ /* 0x000fea0003800000 */
[----:B------:R-:W-:-:S05]  /*1780*/  IMAD.MOV.U32 R0, RZ, RZ, 0x1 ;  /* 0x00000001ff007424 */ /* 0x000fca00078e00ff */
[----:B------:R1:W-:Y:S02]  /*1790*/  STL.U8 [R35], R0 ;  /* 0x0000000023007387 */ /* 0x0003e40000100000 */
.L_x_37:
        /* <DEDUP_REMOVED lines=11> */
.L_x_38:
        /* <DEDUP_REMOVED lines=11> */
.L_x_39:
        /* <DEDUP_REMOVED lines=11> */
.L_x_40:
        /* <DEDUP_REMOVED lines=11> */
.L_x_41:
[----:B------:R-:W5:Y:S01]  /*1a60*/  LDG.E R110, desc[UR36][R2.64+0x24] ;  /* 0x00002424026e7981 */ /* 0x000f62000c1e1900 */
[----:B------:R-:W-:-:S03]  /*1a70*/  LOP3.LUT R174, R174, 0xfffffeff, RZ, 0xc0, !PT ;  /* 0xfffffeffaeae7812 */ /* 0x000fc600078ec0ff */
[----:B------:R0:W-:Y:S04]  /*1a80*/  STL.64 [R1], RZ ;  /* 0x000000ff01007387 */ /* 0x0001e80000100a00 */
[----:B------:R0:W-:Y:S01]  /*1a90*/  STL.U16 [R1+0x8], RZ ;  /* 0x000008ff01007387 */ /* 0x0001e20000100400 */
[----:B-----5:R-:W-:Y:S01]  /*1aa0*/  ISETP.NE.AND P0, PT, R110, RZ, PT ;  /* 0x000000ff6e00720c */ /* 0x020fe20003f05270 */
[----:B------:R-:W-:-:S12]  /*1ab0*/  IMAD.IADD R7, R1, 0x1, R110 ;  /* 0x0000000101077824 */ /* 0x000fd800078e026e */
[----:B------:R-:W-:Y:S01]  /*1ac0*/  @P0 LOP3.LUT R174, R174, 0x100, RZ, 0xfc, !PT ;  /* 0x00000100aeae0812 */ /* 0x000fe200078efcff */
[----:B0-----:R-:W-:Y:S06]  /*1ad0*/  @!P0 BRA `(.L_x_42) ;  /* 0x0000000000148947 */ /* 0x001fec0003800000 */
[----:B-1234-:R-:W2:Y:S02]  /*1ae0*/  LDL.U8 R0, [R7] ;  /* 0x0000000007007983 */ /* 0x01eea40000100000 */
[----:B--2---:R-:W-:-:S13]  /*1af0*/  ISETP.NE.AND P0, PT, R0, RZ, PT ;  /* 0x000000ff0000720c */ /* 0x004fda0003f05270 */
[----:B------:R-:W-:Y:S05]  /*1b00*/  @P0 BRA `(.L_x_5) ;  /* 0x0000007c00c00947 */ /* 0x000fea0003800000 */
[----:B------:R-:W-:-:S05]  /*1b10*/  IMAD.MOV.U32 R0, RZ, RZ, 0x1 ;  /* 0x00000001ff007424 */ /* 0x000fca00078e00ff */
[----:B------:R0:W-:Y:S02]  /*1b20*/  STL.U8 [R7], R0 ;  /* 0x0000000007007387 */ /* 0x0001e40000100000 */
.L_x_42:
[----:B------:R-:W5:Y:S01]  /*1b30*/  LDG.E R112, desc[UR36][R2.64+0x28] ;  /* 0x0000282402707981 */ /* 0x000f62000c1e1900 */
[----:B------:R-:W-:Y:S02]  /*1b40*/  LOP3.LUT R174, R174, 0xffffff7f, RZ, 0xc0, !PT ;  /* 0xffffff7faeae7812 */ /* 0x000fe400078ec0ff */
[----:B-----5:R-:W-:Y:S01]  /*1b50*/  ISETP.NE.AND P0, PT, R112, RZ, PT ;  /* 0x000000ff7000720c */ /* 0x020fe20003f05270 */
[----:B------:R-:W-:-:S12]  /*1b60*/  IMAD.IADD R45, R1, 0x1, R112 ;  /* 0x00000001012d7824 */ /* 0x000fd800078e0270 */
[----:B------:R-:W-:Y:S01]  /*1b70*/  @P0 LOP3.LUT R174, R174, 0x80, RZ, 0xfc, !PT ;  /* 0x00000080aeae0812 */ /* 0x000fe200078efcff */
[----:B------:R-:W-:Y:S06]  /*1b80*/  @!P0 BRA `(.L_x_43) ;  /* 0x0000000000148947 */ /* 0x000fec0003800000 */
[----:B01234-:R-:W2:Y:S02]  /*1b90*/  LDL.U8 R0, [R45] ;  /* 0x000000002d007983 */ /* 0x01fea40000100000 */
[----:B--2---:R-:W-:-:S13]  /*1ba0*/  ISETP.NE.AND P0, PT, R0, RZ, PT ;  /* 0x000000ff0000720c */ /* 0x004fda0003f05270 */
[----:B------:R-:W-:Y:S05]  /*1bb0*/  @P0 BRA `(.L_x_5) ;  /* 0x0000007c00940947 */ /* 0x000fea0003800000 */
[----:B------:R-:W-:-:S05]  /*1bc0*/  IMAD.MOV.U32 R0, RZ, RZ, 0x1 ;  /* 0x00000001ff007424 */ /* 0x000fca00078e00ff */
[----:B------:R0:W-:Y:S02]  /*1bd0*/  STL.U8 [R45], R0 ;  /* 0x000000002d007387 */ /* 0x0001e40000100000 */
.L_x_43:
        /* <DEDUP_REMOVED lines=11> */
.L_x_44:
        /* <DEDUP_REMOVED lines=11> */
.L_x_45:
        /* <DEDUP_REMOVED lines=11> */
.L_x_46:
        /* <DEDUP_REMOVED lines=11> */
.L_x_47:
        /* <DEDUP_REMOVED lines=11> */
.L_x_48:
        /* <DEDUP_REMOVED lines=11> */
.L_x_49:
        /* <DEDUP_REMOVED lines=11> */
.L_x_50:
        /* <DEDUP_REMOVED lines=13> */
.L_x_51:
        /* <DEDUP_REMOVED lines=11> */
.L_x_52:
        /* <DEDUP_REMOVED lines=11> */
.L_x_53:
        /* <DEDUP_REMOVED lines=11> */
.L_x_54:
        /* <DEDUP_REMOVED lines=11> */
.L_x_55:
        /* <DEDUP_REMOVED lines=11> */
.L_x_56:
        /* <DEDUP_REMOVED lines=11> */
.L_x_57:
        /* <DEDUP_REMOVED lines=11> */
.L_x_58:
        /* <DEDUP_REMOVED lines=11> */
.L_x_59:
        /* <DEDUP_REMOVED lines=13> */
.L_x_60:
        /* <DEDUP_REMOVED lines=11> */
.L_x_61:
        /* <DEDUP_REMOVED lines=11> */
.L_x_62:
        /* <DEDUP_REMOVED lines=11> */
.L_x_63:
        /* <DEDUP_REMOVED lines=11> */
.L_x_64:
        /* <DEDUP_REMOVED lines=11> */
.L_x_65:
        /* <DEDUP_REMOVED lines=11> */
.L_x_66:
        /* <DEDUP_REMOVED lines=11> */
.L_x_67:
        /* <DEDUP_REMOVED lines=11> */
.L_x_68:
        /* <DEDUP_REMOVED lines=13> */
.L_x_69:
        /* <DEDUP_REMOVED lines=11> */
.L_x_70:
        /* <DEDUP_REMOVED lines=11> */
.L_x_71:
        /* <DEDUP_REMOVED lines=11> */
.L_x_72:
        /* <DEDUP_REMOVED lines=11> */
.L_x_73:
        /* <DEDUP_REMOVED lines=11> */
.L_x_74:
        /* <DEDUP_REMOVED lines=11> */
.L_x_75:
        /* <DEDUP_REMOVED lines=11> */
.L_x_76:
        /* <DEDUP_REMOVED lines=11> */
.L_x_77:
        /* <DEDUP_REMOVED lines=13> */
.L_x_78:
        /* <DEDUP_REMOVED lines=11> */
.L_x_79:
        /* <DEDUP_REMOVED lines=11> */
.L_x_80:
        /* <DEDUP_REMOVED lines=11> */
.L_x_81:
        /* <DEDUP_REMOVED lines=11> */
.L_x_82:
        /* <DEDUP_REMOVED lines=11> */
.L_x_83:
        /* <DEDUP_REMOVED lines=11> */
.L_x_84:
        /* <DEDUP_REMOVED lines=11> */
.L_x_85:
        /* <DEDUP_REMOVED lines=11> */
.L_x_86:
        /* <DEDUP_REMOVED lines=13> */
.L_x_87:
        /* <DEDUP_REMOVED lines=11> */
.L_x_88:
        /* <DEDUP_REMOVED lines=11> */
.L_x_89:
        /* <DEDUP_REMOVED lines=11> */
.L_x_90:
        /* <DEDUP_REMOVED lines=11> */
.L_x_91:
        /* <DEDUP_REMOVED lines=11> */
.L_x_92:
        /* <DEDUP_REMOVED lines=11> */
.L_x_93:
        /* <DEDUP_REMOVED lines=11> */
.L_x_94:
        /* <DEDUP_REMOVED lines=11> */
.L_x_95:
        /* <DEDUP_REMOVED lines=13> */
.L_x_96:
        /* <DEDUP_REMOVED lines=11> */
.L_x_97:
        /* <DEDUP_REMOVED lines=11> */
.L_x_98:
        /* <DEDUP_REMOVED lines=11> */
.L_x_99:
        /* <DEDUP_REMOVED lines=11> */
.L_x_100:
        /* <DEDUP_REMOVED lines=11> */
.L_x_101:
        /* <DEDUP_REMOVED lines=11> */
.L_x_102:
        /* <DEDUP_REMOVED lines=11> */
.L_x_103:
        /* <DEDUP_REMOVED lines=11> */
.L_x_104:
        /* <DEDUP_REMOVED lines=13> */
.L_x_105:
        /* <DEDUP_REMOVED lines=11> */
.L_x_106:
        /* <DEDUP_REMOVED lines=11> */
.L_x_107:
[----:B------:R-:W5:Y:S02]  /*48c0*/  LDG.E R140, desc[UR36][R2.64+0x12c] ;  /* 0x00012c24028c7981 */ /* 0x000f64000c1e1900 */
[----:B-----5:R-:W-:Y:S01]  /*48d0*/  ISETP.NE.AND P0, PT, R140, RZ, PT ;  /* 0x000000ff8c00720c */ /* 0x020fe20003f05270 */
[----:B------:R-:W-:-:S12]  /*48e0*/  IMAD.IADD R161, R1, 0x1, R140 ;  /* 0x0000000101a17824 */ /* 0x000fd800078e028c */
[----:B------:R-:W-:Y:S05]  /*48f0*/  @!P0 BRA `(.L_x_108) ;  /* 0x0000000000148947 */ /* 0x000fea0003800000 */
[----:B01234-:R-:W2:Y:S02]  /*4900*/  LDL.U8 R0, [R161] ;  /* 0x00000000a1007983 */ /* 0x01fea40000100000 */
[----:B--2---:R-:W-:-:S13]  /*4910*/  ISETP.NE.AND P1, PT, R0, RZ, PT ;  /* 0x000000ff0000720c */ /* 0x004fda0003f25270 */
[----:B------:R-:W-:Y:S05]  /*4920*/  @P1 BRA `(.L_x_5) ;  /* 0x0000005000381947 */ /* 0x000fea0003800000 */
[----:B------:R-:W-:-:S05]  /*4930*/  IMAD.MOV.U32 R0, RZ, RZ, 0x1 ;  /* 0x00000001ff007424 */ /* 0x000fca00078e00ff */
[----:B------:R0:W-:Y:S02]  /*4940*/  STL.U8 [R161], R0 ;  /* 0x00000000a1007387 */ /* 0x0001e40000100000 */
.L_x_108:
        /* <DEDUP_REMOVED lines=9> */
.L_x_109:
        /* <DEDUP_REMOVED lines=9> */
.L_x_110:
        /* <DEDUP_REMOVED lines=9> */
.L_x_111:
[----:B01234-:R-:W2:Y:S02]  /*4b00*/  LDG.E R0, desc[UR36][R2.64+0x13c] ;  /* 0x00013c2402007981 */ /* 0x01fea4000c1e1900 */
[----:B--2---:R-:W-:Y:S01]  /*4b10*/  ISETP.NE.AND P4, PT, R0, RZ, PT ;  /* 0x000000ff0000720c */ /* 0x004fe20003f85270 */
[----:B------:R-:W-:-:S12]  /*4b20*/  IMAD.IADD R169, R1, 0x1, R0 ;  /* 0x0000000101a97824 */ /* 0x000fd800078e0200 */
[----:B------:R-:W-:Y:S05]  /*4b30*/  @!P4 BRA `(.L_x_112) ;  /* 0x000000000014c947 */ /* 0x000fea0003800000 */
[----:B------:R-:W2:Y:S02]  /*4b40*/  LDL.U8 R170, [R169] ;  /* 0x00000000a9aa7983 */ /* 0x000ea40000100000 */
[----:B--2---:R-:W-:-:S13]  /*4b50*/  ISETP.NE.AND P5, PT, R170, RZ, PT ;  /* 0x000000ffaa00720c */ /* 0x004fda0003fa5270 */
[----:B------:R-:W-:Y:S05]  /*4b60*/  @P5 BRA `(.L_x_5) ;  /* 0x0000004c00a85947 */ /* 0x000fea0003800000 */
[----:B------:R-:W-:-:S05]  /*4b70*/  IMAD.MOV.U32 R170, RZ, RZ, 0x1 ;  /* 0x00000001ffaa7424 */ /* 0x000fca00078e00ff */
[----:B------:R0:W-:Y:S02]  /*4b80*/  STL.U8 [R169], R170 ;  /* 0x000000aaa9007387 */ /* 0x0001e40000100000 */
.L_x_112:
[----:B------:R-:W2:Y:S02]  /*4b90*/  LDG.E R2, desc[UR36][R2.64+0x140] ;  /* 0x0001402402027981 */ /* 0x000ea4000c1e1900 */
[----:B--2---:R-:W-:Y:S01]  /*4ba0*/  ISETP.NE.AND P5, PT, R2, RZ, PT ;  /* 0x000000ff0200720c */ /* 0x004fe20003fa5270 */
[----:B0-----:R-:W-:-:S12]  /*4bb0*/  IMAD.IADD R170, R1, 0x1, R2 ;  /* 0x0000000101aa7824 */ /* 0x001fd800078e0202 */
[----:B------:R-:W-:Y:S05]  /*4bc0*/  @!P5 BRA `(.L_x_113) ;  /* 0x000000000014d947 */ /* 0x000fea0003800000 */
[----:B------:R-:W2:Y:S02]  /*4bd0*/  LDL.U8 R3, [R170] ;  /* 0x00000000aa037983 */ /* 0x000ea40000100000 */
[----:B--2---:R-:W-:-:S13]  /*4be0*/  ISETP.NE.AND P6, PT, R3, RZ, PT ;  /* 0x000000ff0300720c */ /* 0x004fda0003fc5270 */
[----:B------:R-:W-:Y:S05]  /*4bf0*/  @P6 BRA `(.L_x_5) ;  /* 0x0000004c00846947 */ /* 0x000fea0003800000 */
[----:B------:R-:W-:-:S05]  /*4c00*/  IMAD.MOV.U32 R3, RZ, RZ, 0x1 ;  /* 0x00000001ff037424 */ /* 0x000fca00078e00ff */
[----:B------:R0:W-:Y:S02]  /*4c10*/  STL.U8 [R170], R3 ;  /* 0x00000003aa007387 */ /* 0x0001e40000100000 */
.L_x_113:
[----:B------:R1:W-:Y:S01]  /*4c20*/  STL.64 [R1], RZ ;  /* 0x000000ff01007387 */ /* 0x0003e20000100a00 */
[----:B------:R-:W-:-:S03]  /*4c30*/  LOP3.LUT P6, RZ, R173, 0x1, RZ, 0xc0, !PT ;  /* 0x00000001adff7812 */ /* 0x000fc600078cc0ff */
[----:B------:R1:W-:Y:S10]  /*4c40*/  STL.U16 [R1+0x8], RZ ;  /* 0x000008ff01007387 */ /* 0x0003f40000100400 */
[----:B-1----:R-:W-:Y:S05]  /*4c50*/  @!P6 BRA `(.L_x_114) ;  /* 0x000000000014e947 */ /* 0x002fea0003800000 */
[----:B0-----:R-:W2:Y:S02]  /*4c60*/  LDL.U8 R3, [R5] ;  /* 0x0000000005037983 */ /* 0x001ea40000100000 */
[----:B--2---:R-:W-:-:S13]  /*4c70*/  ISETP.NE.AND P6, PT, R3, RZ, PT ;  /* 0x000000ff0300720c */ /* 0x004fda0003fc5270 */
[----:B------:R-:W-:Y:S05]  /*4c80*/  @P6 BRA `(.L_x_5) ;  /* 0x0000004c00606947 */ /* 0x000fea0003800000 */
[----:B------:R-:W-:-:S05]  /*4c90*/  IMAD.MOV.U32 R3, RZ, RZ, 0x1 ;  /* 0x00000001ff037424 */ /* 0x000fca00078e00ff */
[----:B------:R1:W-:Y:S02]  /*4ca0*/  STL.U8 [R5], R3 ;  /* 0x0000000305007387 */ /* 0x0003e40000100000 */
.L_x_114:
[----:B------:R-:W-:-:S13]  /*4cb0*/  LOP3.LUT P6, RZ, R173, 0x2, RZ, 0xc0, !PT ;  /* 0x00000002adff7812 */ /* 0x000fda00078cc0ff */
[----:B------:R-:W-:Y:S05]  /*4cc0*/  @!P6 BRA `(.L_x_115) ;  /* 0x000000000014e947 */ /* 0x000fea0003800000 */
[----:B01----:R-:W2:Y:S02]  /*4cd0*/  LDL.U8 R3, [R29] ;  /* 0x000000001d037983 */ /* 0x003ea40000100000 */
[----:B--2---:R-:W-:-:S13]  /*4ce0*/  ISETP.NE.AND P6, PT, R3, RZ, PT ;  /* 0x000000ff0300720c */ /* 0x004fda0003fc5270 */
[----:B------:R-:W-:Y:S05]  /*4cf0*/  @P6 BRA `(.L_x_5) ;  /* 0x0000004c00446947 */ /* 0x000fea0003800000 */
[----:B------:R-:W-:-:S05]  /*4d00*/  IMAD.MOV.U32 R3, RZ, RZ, 0x1 ;  /* 0x00000001ff037424 */ /* 0x000fca00078e00ff */
[----:B------:R2:W-:Y:S02]  /*4d10*/  STL.U8 [R29], R3 ;  /* 0x000000031d007387 */ /* 0x0005e40000100000 */
.L_x_115:
[----:B------:R-:W-:-:S13]  /*4d20*/  LOP3.LUT P6, RZ, R173, 0x4, RZ, 0xc0, !PT ;  /* 0x00000004adff7812 */ /* 0x000fda00078cc0ff */
[----:B------:R-:W-:Y:S05]  /*4d30*/  @!P6 BRA `(.L_x_116) ;  /* 0x000000000014e947 */ /* 0x000fea0003800000 */
[----:B012---:R-:W2:Y:S02]  /*4d40*/  LDL.U8 R3, [R31] ;  /* 0x000000001f037983 */ /* 0x007ea40000100000 */
[----:B--2---:R-:W-:-:S13]  /*4d50*/  ISETP.NE.AND P6, PT, R3, RZ, PT ;  /* 0x000000ff0300720c */ /* 0x004fda0003fc5270 */
[----:B------:R-:W-:Y:S05]  /*4d60*/  @P6 BRA `(.L_x_5) ;  /* 0x0000004c00286947 */ /* 0x000fea0003800000 */
[----:B------:R-:W-:-:S05]  /*4d70*/  IMAD.MOV.U32 R3, RZ, RZ, 0x1 ;  /* 0x00000001ff037424 */ /* 0x000fca00078e00ff */
[----:B------:R3:W-:Y:S02]  /*4d80*/  STL.U8 [R31], R3 ;  /* 0x000000031f007387 */ /* 0x0007e40000100000 */
.L_x_116:
[----:B------:R-:W-:-:S13]  /*4d90*/  LOP3.LUT P6, RZ, R173, 0x8, RZ, 0xc0, !PT ;  /* 0x00000008adff7812 */ /* 0x000fda00078cc0ff */
[----:B------:R-:W-:Y:S05]  /*4da0*/  @!P6 BRA `(.L_x_117) ;  /* 0x000000000014e947 */ /* 0x000fea0003800000 */
[----:B0123--:R-:W2:Y:S02]  /*4db0*/  LDL.U8 R3, [R33] ;  /* 0x0000000021037983 */ /* 0x00fea40000100000 */
[----:B--2---:R-:W-:-:S13]  /*4dc0*/  ISETP.NE.AND P6, PT, R3, RZ, PT ;  /* 0x000000ff0300720c */ /* 0x004fda0003fc5270 */
[----:B------:R-:W-:Y:S05]  /*4dd0*/  @P6 BRA `(.L_x_5) ;  /* 0x0000004c000c6947 */ /* 0x000fea0003800000 */
[----:B------:R-:W-:-:S05]  /*4de0*/  IMAD.MOV.U32 R3, RZ, RZ, 0x1 ;  /* 0x00000001ff037424 */ /* 0x000fca00078e00ff */
[----:B------:R4:W-:Y:S02]  /*4df0*/  STL.U8 [R33], R3 ;  /* 0x0000000321007387 */ /* 0x0009e40000100000 */
.L_x_117:
[----:B------:R-:W-:-:S13]  /*4e00*/  LOP3.LUT P6, RZ, R173, 0x10, RZ, 0xc0, !PT ;  /* 0x00000010adff7812 */ /* 0x000fda00078cc0ff */
[----:B------:R-:W-:Y:S05]  /*4e10*/  @!P6 BRA `(.L_x_118) ;  /* 0x000000000014e947 */ /* 0x000fea0003800000 */
[----:B01234-:R-:W2:Y:S02]  /*4e20*/  LDL.U8 R3, [R35] ;  /* 0x0000000023037983 */ /* 0x01fea40000100000 */
[----:B--2---:R-:W-:-:S13]  /*4e30*/  ISETP.NE.AND P6, PT, R3, RZ, PT ;  /* 0x000000ff0300720c */ /* 0x004fda0003fc5270 */
[----:B------:R-:W-:Y:S05]  /*4e40*/  @P6 BRA `(.L_x_5) ;  /* 0x0000004800f06947 */ /* 0x000fea0003800000 */
[----:B------:R-:W-:-:S05]  /*4e50*/  IMAD.MOV.U32 R3, RZ, RZ, 0x1 ;  /* 0x00000001ff037424 */ /* 0x000fca00078e00ff */
[----:B------:R0:W-:Y:S02]  /*4e60*/  STL.U8 [R35], R3 ;  /* 0x0000000323007387 */ /* 0x0001e40000100000 */
.L_x_118:
[----:B------:R-:W-:-:S13]  /*4e70*/  LOP3.LUT P6, RZ, R173, 0x20, RZ, 0xc0, !PT ;  /* 0x00000020adff7812 */ /* 0x000fda00078cc0ff */
[----:B------:R-:W-:Y:S05]  /*4e80*/  @!P6 BRA `(.L_x_119) ;  /* 0x000000000014e947 */ /* 0x000fea0003800000 */
[----:B01234-:R-:W2:Y:S02]  /*4e90*/  LDL.U8 R3, [R37] ;  /* 0x0000000025037983 */ /* 0x01fea40000100000 */
[----:B--2---:R-:W-:-:S13]  /*4ea0*/  ISETP.NE.AND P6, PT, R3, RZ, PT ;  /* 0x000000ff0300720c */ /* 0x004fda0003fc5270 */
[----:B------:R-:W-:Y:S05]  /*4eb0*/  @P6 BRA `(.L_x_5) ;  /* 0x0000004800d46947 */ /* 0x000fea0003800000 */
[----:B------:R-:W-:-:S05]  /*4ec0*/  IMAD.MOV.U32 R3, RZ, RZ, 0x1 ;  /* 0x00000001ff037424 */ /* 0x000fca00078e00ff */
[----:B------:R0:W-:Y:S02]  /*4ed0*/  STL.U8 [R37], R3 ;  /* 0x0000000325007387 */ /* 0x0001e40000100000 */
.L_x_119:
[----:B------:R-:W-:-:S13]  /*4ee0*/  LOP3.LUT P6, RZ, R173, 0x40, RZ, 0xc0, !PT ;  /* 0x00000040adff7812 */ /* 0x000fda00078cc0ff */
[----:B------:R-:W-:Y:S05]  /*4ef0*/  @!P6 BRA `(.L_x_120) ;  /* 0x000000000014e947 */ /* 0x000fea0003800000 */
[----:B01234-:R-:W2:Y:S02]  /*4f00*/  LDL.U8 R3, [R39] ;  /* 0x0000000027037983 */ /* 0x01fea40000100000 */
[----:B--2---:R-:W-:-:S13]  /*4f10*/  ISETP.NE.AND P6, PT, R3, RZ, PT ;  /* 0x000000ff0300720c */ /* 0x004fda0003fc5270 */
[----:B------:R-:W-:Y:S05]  /*4f20*/  @P6 BRA `(.L_x_5) ;  /* 0x0000004800b86947 */ /* 0x000fea0003800000 */
[----:B------:R-:W-:-:S05]  /*4f30*/  IMAD.MOV.U32 R3, RZ, RZ, 0x1 ;  /* 0x00000001ff037424 */ /* 0x000fca00078e00ff */
[----:B------:R0:W-:Y:S02]  /*4f40*/  STL.U8 [R39], R3 ;  /* 0x0000000327007387 */ /* 0x0001e40000100000 */
.L_x_120:
[----:B------:R-:W-:-:S13]  /*4f50*/  LOP3.LUT P6, RZ, R174, 0x400, RZ, 0xc0, !PT ;  /* 0x00000400aeff7812 */ /* 0x000fda00078cc0ff */
[----:B------:R-:W-:Y:S05]  /*4f60*/  @!P6 BRA `(.L_x_121) ;  /* 0x000000000014e947 */ /* 0x000fea0003800000 */
[----:B01234-:R-:W2:Y:S02]  /*4f70*/  LDL.U8 R3, [R41] ;  /* 0x0000000029037983 */ /* 0x01fea40000100000 */
[----:B--2---:R-:W-:-:S13]  /*4f80*/  ISETP.NE.AND P6, PT, R3, RZ, PT ;  /* 0x000000ff0300720c */ /* 0x004fda0003fc5270 */
[----:B------:R-:W-:Y:S05]  /*4f90*/  @P6 BRA `(.L_x_5) ;  /* 0x00000048009c6947 */ /* 0x000fea0003800000 */
[----:B------:R-:W-:-:S05]  /*4fa0*/  IMAD.MOV.U32 R3, RZ, RZ, 0x1 ;  /* 0x00000001ff037424 */ /* 0x000fca00078e00ff */
[----:B------:R0:W-:Y:S02]  /*4fb0*/  STL.U8 [R41], R3 ;  /* 0x0000000329007387 */ /* 0x0001e40000100000 */
.L_x_121:
[----:B------:R-:W-:-:S13]  /*4fc0*/  LOP3.LUT P6, RZ, R174, 0x200, RZ, 0xc0, !PT ;  /* 0x00000200aeff7812 */ /* 0x000fda00078cc0ff */
[----:B------:R-:W-:Y:S05]  /*4fd0*/  @!P6 BRA `(.L_x_122) ;  /* 0x000000000014e947 */ /* 0x000fea0003800000 */
[----:B01234-:R-:W2:Y:S02]  /*4fe0*/  LDL.U8 R3, [R43] ;  /* 0x000000002b037983 */ /* 0x01fea40000100000 */
[----:B--2---:R-:W-:-:S13]  /*4ff0*/  ISETP.NE.AND P6, PT, R3, RZ, PT ;  /* 0x000000ff0300720c */ /* 0x004fda0003fc5270 */
[----:B------:R-:W-:Y:S05]  /*5000*/  @P6 BRA `(.L_x_5) ;  /* 0x0000004800806947 */ /* 0x000fea0003800000 */
[----:B------:R-:W-:-:S05]  /*5010*/  IMAD.MOV.U32 R3, RZ, RZ, 0x1 ;  /* 0x00000001ff037424 */ /* 0x000fca00078e00ff */
[----:B------:R0:W-:Y:S02]  /*5020*/  STL.U8 [R43], R3 ;  /* 0x000000032b007387 */ /* 0x0001e40000100000 */
.L_x_122:
[----:B------:R0:W-:Y:S01]  /*5030*/  STL.64 [R1], RZ ;  /* 0x000000ff01007387 */ /* 0x0001e20000100a00 */
[----:B------:R-:W-:-:S03]  /*5040*/  LOP3.LUT P6, RZ, R174, 0x100, RZ, 0xc0, !PT ;  /* 0x00000100aeff7812 */ /* 0x000fc600078cc0ff */
[----:B------:R0:W-:Y:S10]  /*5050*/  STL.U16 [R1+0x8], RZ ;  /* 0x000008ff01007387 */ /* 0x0001f40000100400 */
[----:B0-----:R-:W-:Y:S05]  /*5060*/  @!P6 BRA `(.L_x_123) ;  /* 0x000000000014e947 */ /* 0x001fea0003800000 */
[----:B-1234-:R-:W2:Y:S02]  /*5070*/  LDL.U8 R3, [R7] ;  /* 0x0000000007037983 */ /* 0x01eea40000100000 */
[----:B--2---:R-:W-:-:S13]  /*5080*/  ISETP.NE.AND P6, PT, R3, RZ, PT ;  /* 0x000000ff0300720c */ /* 0x004fda0003fc5270 */
[----:B------:R-:W-:Y:S05]  /*5090*/  @P6 BRA `(.L_x_5) ;  /* 0x00000048005c6947 */ /* 0x000fea0003800000 */
[----:B------:R-:W-:-:S05]  /*50a0*/  IMAD.MOV.U32 R3, RZ, RZ, 0x1 ;  /* 0x00000001ff037424 */ /* 0x000fca00078e00ff */
[----:B------:R0:W-:Y:S02]  /*50b0*/  STL.U8 [R7], R3 ;  /* 0x0000000307007387 */ /* 0x0001e40000100000 */
.L_x_123:
[----:B------:R-:W-:-:S13]  /*50c0*/  LOP3.LUT P6, RZ, R174, 0x80, RZ, 0xc0, !PT ;  /* 0x00000080aeff7812 */ /* 0x000fda00078cc0ff */
[----:B------:R-:W-:Y:S05]  /*50d0*/  @!P6 BRA `(.L_x_124) ;  /* 0x000000000014e947 */ /* 0x000fea0003800000 */
[----:B01234-:R-:W2:Y:S02]  /*50e0*/  LDL.U8 R3, [R45] ;  /* 0x000000002d037983 */ /* 0x01fea40000100000 */
[----:B--2---:R-:W-:-:S13]  /*50f0*/  ISETP.NE.AND P6, PT, R3, RZ, PT ;  /* 0x000000ff0300720c */ /* 0x004fda0003fc5270 */
[----:B------:R-:W-:Y:S05]  /*5100*/  @P6 BRA `(.L_x_5) ;  /* 0x0000004800406947 */ /* 0x000fea0003800000 */
[----:B------:R-:W-:-:S05]  /*5110*/  IMAD.MOV.U32 R3, RZ, RZ, 0x1 ;  /* 0x00000001ff037424 */ /* 0x000fca00078e00ff */
[----:B------:R0:W-:Y:S02]  /*5120*/  STL.U8 [R45], R3 ;  /* 0x000000032d007387 */ /* 0x0001e40000100000 */
.L_x_124:
[----:B------:R-:W-:-:S13]  /*5130*/  LOP3.LUT P6, RZ, R174, 0x40, RZ, 0xc0, !PT ;  /* 0x00000040aeff7812 */ /* 0x000fda00078cc0ff */
[----:B------:R-:W-:Y:S05]  /*5140*/  @!P6 BRA `(.L_x_125) ;  /* 0x000000000014e947 */ /* 0x000fea0003800000 */
[----:B01234-:R-:W2:Y:S02]  /*5150*/  LDL.U8 R3, [R47] ;  /* 0x000000002f037983 */ /* 0x01fea40000100000 */
[----:B--2---:R-:W-:-:S13]  /*5160*/  ISETP.NE.AND P6, PT, R3, RZ, PT ;  /* 0x000000ff0300720c */ /* 0x004fda0003fc5270 */
[----:B------:R-:W-:Y:S05]  /*5170*/  @P6 BRA `(.L_x_5) ;  /* 0x0000004800246947 */ /* 0x000fea0003800000 */
[----:B------:R-:W-:-:S05]  /*5180*/  IMAD.MOV.U32 R3, RZ, RZ, 0x1 ;  /* 0x00000001ff037424 */ /* 0x000fca00078e00ff */
[----:B------:R0:W-:Y:S02]  /*5190*/  STL.U8 [R47], R3 ;  /* 0x000000032f007387 */ /* 0x0001e40000100000 */
.L_x_125:
[----:B------:R-:W-:-:S13]  /*51a0*/  LOP3.LUT P6, RZ, R174, 0x20, RZ, 0xc0, !PT ;  /* 0x00000020aeff7812 */ /* 0x000fda00078cc0ff */
[----:B------:R-:W-:Y:S05]  /*51b0*/  @!P6 BRA `(.L_x_126) ;  /* 0x000000000014e947 */ /* 0x000fea0003800000 */
[----:B01234-:R-:W2:Y:S02]  /*51c0*/  LDL.U8 R3, [R49] ;  /* 0x0000000031037983 */ /* 0x01fea40000100000 */
[----:B--2---:R-:W-:-:S13]  /*51d0*/  ISETP.NE.AND P6, PT, R3, RZ, PT ;  /* 0x000000ff0300720c */ /* 0x004fda0003fc5270 */
[----:B------:R-:W-:Y:S05]  /*51e0*/  @P6 BRA `(.L_x_5) ;  /* 0x0000004800086947 */ /* 0x000fea0003800000 */
[----:B------:R-:W-:-:S05]  /*51f0*/  IMAD.MOV.U32 R3, RZ, RZ, 0x1 ;  /* 0x00000001ff037424 */ /* 0x000fca00078e00ff */
[----:B------:R0:W-:Y:S02]  /*5200*/  STL.U8 [R49], R3 ;  /* 0x0000000331007387 */ /* 0x0001e40000100000 */
.L_x_126:
[----:B------:R-:W-:-:S13]  /*5210*/  LOP3.LUT P6, RZ, R174, 0x10, RZ, 0xc0, !PT ;  /* 0x00000010aeff7812 */ /* 0x000fda00078cc0ff */
[----:B------:R-:W-:Y:S05]  /*5220*/  @!P6 BRA `(.L_x_127) ;  /* 0x000000000014e947 */ /* 0x000fea0003800000 */
[----:B01234-:R-:W2:Y:S02]  /*5230*/  LDL.U8 R3, [R51] ;  /* 0x0000000033037983 */ /* 0x01fea40000100000 */
[----:B--2---:R-:W-:-:S13]  /*5240*/  ISETP.NE.AND P6, PT, R3, RZ, PT ;  /* 0x000000ff0300720c */ /* 0x004fda0003fc5270 */
[----:B------:R-:W-:Y:S05]  /*5250*/  @P6 BRA `(.L_x_5) ;  /* 0x0000004400ec6947 */ /* 0x000fea0003800000 */
[----:B------:R-:W-:-:S05]  /*5260*/  IMAD.MOV.U32 R3, RZ, RZ, 0x1 ;  /* 0x00000001ff037424 */ /* 0x000fca00078e00ff */
[----:B------:R0:W-:Y:S02]  /*5270*/  STL.U8 [R51], R3 ;  /* 0x0000000333007387 */ /* 0x0001e40000100000 */
.L_x_127:
[----:B------:R-:W-:-:S13]  /*5280*/  LOP3.LUT P6, RZ, R174, 0x8, RZ, 0xc0, !PT ;  /* 0x00000008aeff7812 */ /* 0x000fda00078cc0ff */
[----:B------:R-:W-:Y:S05]  /*5290*/  @!P6 BRA `(.L_x_128) ;  /* 0x000000000014e947 */ /* 0x000fea0003800000 */
[----:B01234-:R-:W2:Y:S02]  /*52a0*/  LDL.U8 R3, [R53] ;  /* 0x0000000035037983 */ /* 0x01fea40000100000 */
[----:B--2---:R-:W-:-:S13]  /*52b0*/  ISETP.NE.AND P6, PT, R3, RZ, PT ;  /* 0x000000ff0300720c */ /* 0x004fda0003fc5270 */
[----:B------:R-:W-:Y:S05]  /*52c0*/  @P6 BRA `(.L_x_5) ;  /* 0x0000004400d06947 */ /* 0x000fea0003800000 */
[----:B------:R-:W-:-:S05]  /*52d0*/  IMAD.MOV.U32 R3, RZ, RZ, 0x1 ;  /* 0x00000001ff037424 */ /* 0x000fca00078e00ff */
[----:B------:R0:W-:Y:S02]  /*52e0*/  STL.U8 [R53], R3 ;  /* 0x0000000335007387 */ /* 0x0001e40000100000 */
.L_x_128:
[----:B------:R-:W-:-:S13]  /*52f0*/  LOP3.LUT P6, RZ, R174, 0x4, RZ, 0xc0, !PT ;  /* 0x00000004aeff7812 */ /* 0x000fda00078cc0ff */
[----:B------:R-:W-:Y:S05]  /*5300*/  @!P6 BRA `(.L_x_129) ;  /* 0x000000000014e947 */ /* 0x000fea0003800000 */
[----:B01234-:R-:W2:Y:S02]  /*5310*/  LDL.U8 R3, [R55] ;  /* 0x0000000037037983 */ /* 0x01fea40000100000 */
[----:B--2---:R-:W-:-:S13]  /*5320*/  ISETP.NE.AND P6, PT, R3, RZ, PT ;  /* 0x000000ff0300720c */ /* 0x004fda0003fc5270 */
[----:B------:R-:W-:Y:S05]  /*5330*/  @P6 BRA `(.L_x_5) ;  /* 0x0000004400b46947 */ /* 0x000fea0003800000 */
[----:B------:R-:W-:-:S05]  /*5340*/  IMAD.MOV.U32 R3, RZ, RZ, 0x1 ;  /* 0x00000001ff037424 */ /* 0x000fca00078e00ff */
[----:B------:R0:W-:Y:S02]  /*5350*/  STL.U8 [R55], R3 ;  /* 0x0000000337007387 */ /* 0x0001e40000100000 */
.L_x_129:
[----:B------:R-:W-:-:S13]  /*5360*/  LOP3.LUT P6, RZ, R174, 0x2, RZ, 0xc0, !PT ;  /* 0x00000002aeff7812 */ /* 0x000fda00078cc0ff */
[----:B------:R-:W-:Y:S05]  /*5370*/  @!P6 BRA `(.L_x_130) ;  /* 0x000000000014e947 */ /* 0x000fea0003800000 */
[----:B01234-:R-:W2:Y:S02]  /*5380*/  LDL.U8 R3, [R57] ;  /* 0x0000000039037983 */ /* 0x01fea40000100000 */
[----:B--2---:R-:W-:-:S13]  /*5390*/  ISETP.NE.AND P6, PT, R3, RZ, PT ;  /* 0x000000ff0300720c */ /* 0x004fda0003fc5270 */
[----:B------:R-:W-:Y:S05]  /*53a0*/  @P6 BRA `(.L_x_5) ;  /* 0x0000004400986947 */ /* 0x000fea0003800000 */
[----:B------:R-:W-:-:S05]  /*53b0*/  IMAD.MOV.U32 R3, RZ, RZ, 0x1 ;  /* 0x00000001ff037424 */ /* 0x000fca00078e00ff */
[----:B------:R0:W-:Y:S02]  /*53c0*/  STL.U8 [R57], R3 ;  /* 0x0000000339007387 */ /* 0x0001e40000100000 */
.L_x_130:
[----:B------:R-:W-:-:S13]  /*53d0*/  LOP3.LUT P6, RZ, R174, 0x1, RZ, 0xc0, !PT ;  /* 0x00000001aeff7812 */ /* 0x000fda00078cc0ff */
[----:B------:R-:W-:Y:S05]  /*53e0*/  @!P6 BRA `(.L_x_131) ;  /* 0x000000000014e947 */ /* 0x000fea0003800000 */
[----:B01234-:R-:W2:Y:S02]  /*53f0*/  LDL.U8 R3, [R59] ;  /* 0x000000003b037983 */ /* 0x01fea40000100000 */
[----:B--2---:R-:W-:-:S13]  /*5400*/  ISETP.NE.AND P6, PT, R3, RZ, PT ;  /* 0x000000ff0300720c */ /* 0x004fda0003fc5270 */
[----:B------:R-:W-:Y:S05]  /*5410*/  @P6 BRA `(.L_x_5) ;  /* 0x00000044007c6947 */ /* 0x000fea0003800000 */
[----:B------:R-:W-:-:S05]  /*5420*/  IMAD.MOV.U32 R3, RZ, RZ, 0x1 ;  /* 0x00000001ff037424 */ /* 0x000fca00078e00ff */
[----:B------:R0:W-:Y:S02]  /*5430*/  STL.U8 [R59], R3 ;  /* 0x000000033b007387 */ /* 0x0001e40000100000 */
.L_x_131:
        /* <DEDUP_REMOVED lines=9> */
.L_x_132:
[----:B------:R-:W-:-:S13]  /*54d0*/  LOP3.LUT P6, RZ, R175, 0x40000000, RZ, 0xc0, !PT ;  /* 0x40000000afff7812 */ /* 0x000fda00078cc0ff */
[----:B------:R-:W-:Y:S05]  /*54e0*/  @!P6 BRA `(.L_x_133) ;  /* 0x000000000014e947 */ /* 0x000fea0003800000 */
[----:B01234-:R-:W2:Y:S02]  /*54f0*/  LDL.U8 R3, [R61] ;  /* 0x000000003d037983 */ /* 0x01fea40000100000 */
[----:B--2---:R-:W-:-:S13]  /*5500*/  ISETP.NE.AND P6, PT, R3, RZ, PT ;  /* 0x000000ff0300720c */ /* 0x004fda0003fc5270 */
[----:B------:R-:W-:Y:S05]  /*5510*/  @P6 BRA `(.L_x_5) ;  /* 0x00000044003c6947 */ /* 0x000fea0003800000 */
[----:B------:R-:W-:-:S05]  /*5520*/  IMAD.MOV.U32 R3, RZ, RZ, 0x1 ;  /* 0x00000001ff037424 */ /* 0x000fca00078e00ff */
[----:B------:R0:W-:Y:S02]  /*5530*/  STL.U8 [R61], R3 ;  /* 0x000000033d007387 */ /* 0x0001e40000100000 */
.L_x_133:
[----:B------:R-:W-:-:S13]  /*5540*/  LOP3.LUT P6, RZ, R175, 0x20000000, RZ, 0xc0, !PT ;  /* 0x20000000afff7812 */ /* 0x000fda00078cc0ff */
[----:B------:R-:W-:Y:S05]  /*5550*/  @!P6 BRA `(.L_x_134) ;  /* 0x000000000014e947 */ /* 0x000fea0003800000 */
[----:B01234-:R-:W2:Y:S02]  /*5560*/  LDL.U8 R3, [R63] ;  /* 0x000000003f037983 */ /* 0x01fea40000100000 */
[----:B--2---:R-:W-:-:S13]  /*5570*/  ISETP.NE.AND P6, PT, R3, RZ, PT ;  /* 0x000000ff0300720c */ /* 0x004fda0003fc5270 */
[----:B------:R-:W-:Y:S05]  /*5580*/  @P6 BRA `(.L_x_5) ;  /* 0x0000004400206947 */ /* 0x000fea0003800000 */
[----:B------:R-:W-:-:S05]  /*5590*/  IMAD.MOV.U32 R3, RZ, RZ, 0x1 ;  /* 0x00000001ff037424 */ /* 0x000fca00078e00ff */
[----:B------:R0:W-:Y:S02]  /*55a0*/  STL.U8 [R63], R3 ;  /* 0x000000033f007387 */ /* 0x0001e40000100000 */
.L_x_134:
[----:B------:R-:W-:-:S13]  /*55b0*/  LOP3.LUT P6, RZ, R175, 0x10000000, RZ, 0xc0, !PT ;  /* 0x10000000afff7812 */ /* 0x000fda00078cc0ff */
[----:B------:R-:W-:Y:S05]  /*55c0*/  @!P6 BRA `(.L_x_135) ;  /* 0x000000000014e947 */ /* 0x000fea0003800000 */
[----:B01234-:R-:W2:Y:S02]  /*55d0*/  LDL.U8 R3, [R65] ;  /* 0x0000000041037983 */ /* 0x01fea40000100000 */
[----:B--2---:R-:W-:-:S13]  /*55e0*/  ISETP.NE.AND P6, PT, R3, RZ, PT ;  /* 0x000000ff0300720c */ /* 0x004fda0003fc5270 */
[----:B------:R-:W-:Y:S05]  /*55f0*/  @P6 BRA `(.L_x_5) ;  /* 0x0000004400046947 */ /* 0x000fea0003800000 */
[----:B------:R-:W-:-:S05]  /*5600*/  IMAD.MOV.U32 R3, RZ, RZ, 0x1 ;  /* 0x00000001ff037424 */ /* 0x000fca00078e00ff */
[----:B------:R0:W-:Y:S02]  /*5610*/  STL.U8 [R65], R3 ;  /* 0x0000000341007387 */ /* 0x0001e40000100000 */
.L_x_135:
[----:B------:R-:W-:-:S13]  /*5620*/  LOP3.LUT P6, RZ, R175, 0x8000000, RZ, 0xc0, !PT ;  /* 0x08000000afff7812 */ /* 0x000fda00078cc0ff */
[----:B------:R-:W-:Y:S05]  /*5630*/  @!P6 BRA `(.L_x_136) ;  /* 0x000000000014e947 */ /* 0x000fea0003800000 */
[----:B01234-:R-:W2:Y:S02]  /*5640*/  LDL.U8 R3, [R67] ;  /* 0x0000000043037983 */ /* 0x01fea40000100000 */
[----:B--2---:R-:W-:-:S13]  /*5650*/  ISETP.NE.AND P6, PT, R3, RZ, PT ;  /* 0x000000ff0300720c */ /* 0x004fda0003fc5270 */
[----:B------:R-:W-:Y:S05]  /*5660*/  @P6 BRA `(.L_x_5) ;  /* 0x0000004000e86947 */ /* 0x000fea0003800000 */
[----:B------:R-:W-:-:S05]  /*5670*/  IMAD.MOV.U32 R3, RZ, RZ, 0x1 ;  /* 0x00000001ff037424 */ /* 0x000fca00078e00ff */
[----:B------:R0:W-:Y:S02]  /*5680*/  STL.U8 [R67], R3 ;  /* 0x0000000343007387 */ /* 0x0001e40000100000 */
.L_x_136:
[----:B------:R-:W-:-:S13]  /*5690*/  LOP3.LUT P6, RZ, R175, 0x4000000, RZ, 0xc0, !PT ;  /* 0x04000000afff7812 */ /* 0x000fda00078cc0ff */
[----:B------:R-:W-:Y:S05]  /*56a0*/  @!P6 BRA `(.L_x_137) ;  /* 0x000000000014e947 */ /* 0x000fea0003800000 */
[----:B01234-:R-:W2:Y:S02]  /*56b0*/  LDL.U8 R3, [R69] ;  /* 0x0000000045037983 */ /* 0x01fea40000100000 */
[----:B--2---:R-:W-:-:S13]  /*56c0*/  ISETP.NE.AND P6, PT, R3, RZ, PT ;  /* 0x000000ff0300720c */ /* 0x004fda0003fc5270 */
[----:B------:R-:W-:Y:S05]  /*56d0*/  @P6 BRA `(.L_x_5) ;  /* 0x0000004000cc6947 */ /* 0x000fea0003800000 */
[----:B------:R-:W-:-:S05]  /*56e0*/  IMAD.MOV.U32 R3, RZ, RZ, 0x1 ;  /* 0x00000001ff037424 */ /* 0x000fca00078e00ff */
[----:B------:R0:W-:Y:S02]  /*56f0*/  STL.U8 [R69], R3 ;  /* 0x0000000345007387 */ /* 0x0001e40000100000 */
.L_x_137:
[----:B------:R-:W-:-:S13]  /*5700*/  LOP3.LUT P6, RZ, R175, 0x2000000, RZ, 0xc0, !PT ;  /* 0x02000000afff7812 */ /* 0x000fda00078cc0ff */
[----:B------:R-:W-:Y:S05]  /*5710*/  @!P6 BRA `(.L_x_138) ;  /* 0x000000000014e947 */ /* 0x000fea0003800000 */
[----:B01234-:R-:W2:Y:S02]  /*5720*/  LDL.U8 R3, [R71] ;  /* 0x0000000047037983 */ /* 0x01fea40000100000 */
[----:B--2---:R-:W-:-:S13]  /*5730*/  ISETP.NE.AND P6, PT, R3, RZ, PT ;  /* 0x000000ff0300720c */ /* 0x004fda0003fc5270 */
[----:B------:R-:W-:Y:S05]  /*5740*/  @P6 BRA `(.L_x_5) ;  /* 0x0000004000b06947 */ /* 0x000fea0003800000 */
[----:B------:R-:W-:-:S05]  /*5750*/  IMAD.MOV.U32 R3, RZ, RZ, 0x1 ;  /* 0x00000001ff037424 */ /* 0x000fca00078e00ff */
[----:B------:R0:W-:Y:S02]  /*5760*/  STL.U8 [R71], R3 ;  /* 0x0000000347007387 */ /* 0x0001e40000100000 */
.L_x_138:
[----:B------:R-:W-:-:S13]  /*5770*/  LOP3.LUT P6, RZ, R175, 0x1000000, RZ, 0xc0, !PT ;  /* 0x01000000afff7812 */ /* 0x000fda00078cc0ff */
[----:B------:R-:W-:Y:S05]  /*5780*/  @!P6 BRA `(.L_x_139) ;  /* 0x000000000014e947 */ /* 0x000fea0003800000 */
[----:B01234-:R-:W2:Y:S02]  /*5790*/  LDL.U8 R3, [R73] ;  /* 0x0000000049037983 */ /* 0x01fea40000100000 */
[----:B--2---:R-:W-:-:S13]  /*57a0*/  ISETP.NE.AND P6, PT, R3, RZ, PT ;  /* 0x000000ff0300720c */ /* 0x004fda0003fc5270 */
[----:B------:R-:W-:Y:S05]  /*57b0*/  @P6 BRA `(.L_x_5) ;  /* 0x0000004000946947 */ /* 0x000fea0003800000 */
[----:B------:R-:W-:-:S05]  /*57c0*/  IMAD.MOV.U32 R3, RZ, RZ, 0x1 ;  /* 0x00000001ff037424 */ /* 0x000fca00078e00ff */
[----:B------:R0:W-:Y:S02]  /*57d0*/  STL.U8 [R73], R3 ;  /* 0x0000000349007387 */ /* 0x0001e40000100000 */
.L_x_139:
[----:B------:R-:W-:-:S13]  /*57e0*/  LOP3.LUT P6, RZ, R175, 0x800000, RZ, 0xc0, !PT ;  /* 0x00800000afff7812 */ /* 0x000fda00078cc0ff */
[----:B------:R-:W-:Y:S05]  /*57f0*/  @!P6 BRA `(.L_x_140) ;  /* 0x000000000014e947 */ /* 0x000fea0003800000 */
[----:B01234-:R-:W2:Y:S02]  /*5800*/  LDL.U8 R3, [R75] ;  /* 0x000000004b037983 */ /* 0x01fea40000100000 */
[----:B--2---:R-:W-:-:S13]  /*5810*/  ISETP.NE.AND P6, PT, R3, RZ, PT ;  /* 0x000000ff0300720c */ /* 0x004fda0003fc5270 */
[----:B------:R-:W-:Y:S05]  /*5820*/  @P6 BRA `(.L_x_5) ;  /* 0x0000004000786947 */ /* 0x000fea0003800000 */
[----:B------:R-:W-:-:S05]  /*5830*/  IMAD.MOV.U32 R3, RZ, RZ, 0x1 ;  /* 0x00000001ff037424 */ /* 0x000fca00078e00ff */
[----:B------:R0:W-:Y:S02]  /*5840*/  STL.U8 [R75], R3 ;  /* 0x000000034b007387 */ /* 0x0001e40000100000 */
.L_x_140:
        /* <DEDUP_REMOVED lines=9> */
.L_x_141:
[----:B------:R-:W-:-:S13]  /*58e0*/  LOP3.LUT P6, RZ, R175, 0x200000, RZ, 0xc0, !PT ;  /* 0x00200000afff7812 */ /* 0x000fda00078cc0ff */
[----:B------:R-:W-:Y:S05]  /*58f0*/  @!P6 BRA `(.L_x_142) ;  /* 0x000000000014e947 */ /* 0x000fea0003800000 */
[----:B01234-:R-:W2:Y:S02]  /*5900*/  LDL.U8 R3, [R77] ;  /* 0x000000004d037983 */ /* 0x01fea40000100000 */
[----:B--2---:R-:W-:-:S13]  /*5910*/  ISETP.NE.AND P6, PT, R3, RZ, PT ;  /* 0x000000ff0300720c */ /* 0x004fda0003fc5270 */
[----:B------:R-:W-:Y:S05]  /*5920*/  @P6 BRA `(.L_x_5) ;  /* 0x0000004000386947 */ /* 0x000fea0003800000 */
[----:B------:R-:W-:-:S05]  /*5930*/  IMAD.MOV.U32 R3, RZ, RZ, 0x1 ;  /* 0x00000001ff037424 */ /* 0x000fca00078e00ff */
[----:B------:R0:W-:Y:S02]  /*5940*/  STL.U8 [R77], R3 ;  /* 0x000000034d007387 */ /* 0x0001e40000100000 */
.L_x_142:
[----:B------:R-:W-:-:S13]  /*5950*/  LOP3.LUT P6, RZ, R175, 0x100000, RZ, 0xc0, !PT ;  /* 0x00100000afff7812 */ /* 0x000fda00078cc0ff */
[----:B------:R-:W-:Y:S05]  /*5960*/  @!P6 BRA `(.L_x_143) ;  /* 0x000000000014e947 */ /* 0x000fea0003800000 */
[----:B01234-:R-:W2:Y:S02]  /*5970*/  LDL.U8 R3, [R79] ;  /* 0x000000004f037983 */ /* 0x01fea40000100000 */
[----:B--2---:R-:W-:-:S13]  /*5980*/  ISETP.NE.AND P6, PT, R3, RZ, PT ;  /* 0x000000ff0300720c */ /* 0x004fda0003fc5270 */
[----:B------:R-:W-:Y:S05]  /*5990*/  @P6 BRA `(.L_x_5) ;  /* 0x00000040001c6947 */ /* 0x000fea0003800000 */
[----:B------:R-:W-:-:S05]  /*59a0*/  IMAD.MOV.U32 R3, RZ, RZ, 0x1 ;  /* 0x00000001ff037424 */ /* 0x000fca00078e00ff */
[----:B------:R0:W-:Y:S02]  /*59b0*/  STL.U8 [R79], R3 ;  /* 0x000000034f007387 */ /* 0x0001e40000100000 */
.L_x_143:
[----:B------:R-:W-:-:S13]  /*59c0*/  LOP3.LUT P6, RZ, R173, 0x1000, RZ, 0xc0, !PT ;  /* 0x00001000adff7812 */ /* 0x000fda00078cc0ff */
[----:B------:R-:W-:Y:S05]  /*59d0*/  @!P6 BRA `(.L_x_144) ;  /* 0x000000000014e947 */ /* 0x000fea0003800000 */
[----:B01234-:R-:W2:Y:S02]  /*59e0*/  LDL.U8 R3, [R81] ;  /* 0x0000000051037983 */ /* 0x01fea40000100000 */
[----:B--2---:R-:W-:-:S13]  /*59f0*/  ISETP.NE.AND P6, PT, R3, RZ, PT ;  /* 0x000000ff0300720c */ /* 0x004fda0003fc5270 */
[----:B------:R-:W-:Y:S05]  /*5a00*/  @P6 BRA `(.L_x_5) ;  /* 0x0000004000006947 */ /* 0x000fea0003800000 */
[----:B------:R-:W-:-:S05]  /*5a10*/  IMAD.MOV.U32 R3, RZ, RZ, 0x1 ;  /* 0x00000001ff037424 */ /* 0x000fca00078e00ff */
[----:B------:R0:W-:Y:S02]  /*5a20*/  STL.U8 [R81], R3 ;  /* 0x0000000351007387 */ /* 0x0001e40000100000 */
.L_x_144:
[----:B------:R-:W-:-:S13]  /*5a30*/  LOP3.LUT P6, RZ, R173, 0x800, RZ, 0xc0, !PT ;  /* 0x00000800adff7812 */ /* 0x000fda00078cc0ff */
[----:B------:R-:W-:Y:S05]  /*5a40*/  @!P6 BRA `(.L_x_145) ;  /* 0x000000000014e947 */ /* 0x000fea0003800000 */
[----:B01234-:R-:W2:Y:S02]  /*5a50*/  LDL.U8 R3, [R83] ;  /* 0x0000000053037983 */ /* 0x01fea40000100000 */
[----:B--2---:R-:W-:-:S13]  /*5a60*/  ISETP.NE.AND P6, PT, R3, RZ, PT ;  /* 0x000000ff0300720c */ /* 0x004fda0003fc5270 */
[----:B------:R-:W-:Y:S05]  /*5a70*/  @P6 BRA `(.L_x_5) ;  /* 0x0000003c00e46947 */ /* 0x000fea0003800000 */
[----:B------:R-:W-:-:S05]  /*5a80*/  IMAD.MOV.U32 R3, RZ, RZ, 0x1 ;  /* 0x00000001ff037424 */ /* 0x000fca00078e00ff */
[----:B------:R0:W-:Y:S02]  /*5a90*/  STL.U8 [R83], R3 ;  /* 0x0000000353007387 */ /* 0x0001e40000100000 */
.L_x_145:
[----:B------:R-:W-:-:S13]  /*5aa0*/  LOP3.LUT P6, RZ, R173, 0x400, RZ, 0xc0, !PT ;  /* 0x00000400adff7812 */ /* 0x000fda00078cc0ff */
[----:B------:R-:W-:Y:S05]  /*5ab0*/  @!P6 BRA `(.L_x_146) ;  /* 0x000000000014e947 */ /* 0x000fea0003800000 */
[----:B01234-:R-:W2:Y:S02]  /*5ac0*/  LDL.U8 R3, [R85] ;  /* 0x0000000055037983 */ /* 0x01fea40000100000 */
[----:B--2---:R-:W-:-:S13]  /*5ad0*/  ISETP.NE.AND P6, PT, R3, RZ, PT ;  /* 0x000000ff0300720c */ /* 0x004fda0003fc5270 */
[----:B------:R-:W-:Y:S05]  /*5ae0*/  @P6 BRA `(.L_x_5) ;  /* 0x0000003c00c86947 */ /* 0x000fea0003800000 */
[----:B------:R-:W-:-:S05]  /*5af0*/  IMAD.MOV.U32 R3, RZ, RZ, 0x1 ;  /* 0x00000001ff037424 */ /* 0x000fca00078e00ff */
[----:B------:R0:W-:Y:S02]  /*5b00*/  STL.U8 [R85], R3 ;  /* 0x0000000355007387 */ /* 0x0001e40000100000 */
.L_x_146:
[----:B------:R-:W-:-:S13]  /*5b10*/  LOP3.LUT P6, RZ, R173, 0x200, RZ, 0xc0, !PT ;  /* 0x00000200adff7812 */ /* 0x000fda00078cc0ff */
[----:B------:R-:W-:Y:S05]  /*5b20*/  @!P6 BRA `(.L_x_147) ;  /* 0x000000000014e947 */ /* 0x000fea0003800000 */
[----:B01234-:R-:W2:Y:S02]  /*5b30*/  LDL.U8 R3, [R87] ;  /* 0x0000000057037983 */ /* 0x01fea40000100000 */
[----:B--2---:R-:W-:-:S13]  /*5b40*/  ISETP.NE.AND P6, PT, R3, RZ, PT ;  /* 0x000000ff0300720c */ /* 0x004fda0003fc5270 */
[----:B------:R-:W-:Y:S05]  /*5b50*/  @P6 BRA `(.L_x_5) ;  /* 0x0000003c00ac6947 */ /* 0x000fea0003800000 */
[----:B------:R-:W-:-:S05]  /*5b60*/  IMAD.MOV.U32 R3, RZ, RZ, 0x1 ;  /* 0x00000001ff037424 */ /* 0x000fca00078e00ff */
[----:B------:R0:W-:Y:S02]  /*5b70*/  STL.U8 [R87], R3 ;  /* 0x0000000357007387 */ /* 0x0001e40000100000 */
.L_x_147:
[----:B------:R-:W-:-:S13]  /*5b80*/  LOP3.LUT P6, RZ, R173, 0x100, RZ, 0xc0, !PT ;  /* 0x00000100adff7812 */ /* 0x000fda00078cc0ff */
[----:B------:R-:W-:Y:S05]  /*5b90*/  @!P6 BRA `(.L_x_148) ;  /* 0x000000000014e947 */ /* 0x000fea0003800000 */
[----:B01234-:R-:W2:Y:S02]  /*5ba0*/  LDL.U8 R3, [R89] ;  /* 0x0000000059037983 */ /* 0x01fea40000100000 */
[----:B--2---:R-:W-:-:S13]  /*5bb0*/  ISETP.NE.AND P6, PT, R3, RZ, PT ;  /* 0x000000ff0300720c */ /* 0x004fda0003fc5270 */
[----:B------:R-:W-:Y:S05]  /*5bc0*/  @P6 BRA `(.L_x_5) ;  /* 0x0000003c00906947 */ /* 0x000fea0003800000 */
[----:B------:R-:W-:-:S05]  /*5bd0*/  IMAD.MOV.U32 R3, RZ, RZ, 0x1 ;  /* 0x00000001ff037424 */ /* 0x000fca00078e00ff */
[----:B------:R0:W-:Y:S02]  /*5be0*/  STL.U8 [R89], R3 ;  /* 0x0000000359007387 */ /* 0x0001e40000100000 */
.L_x_148:
[----:B------:R-:W-:-:S13]  /*5bf0*/  LOP3.LUT P6, RZ, R173, 0x80, RZ, 0xc0, !PT ;  /* 0x00000080adff7812 */ /* 0x000fda00078cc0ff */
[----:B------:R-:W-:Y:S05]  /*5c00*/  @!P6 BRA `(.L_x_149) ;  /* 0x000000000014e947 */ /* 0x000fea0003800000 */
[----:B01234-:R-:W2:Y:S02]  /*5c10*/  LDL.U8 R3, [R91] ;  /* 0x000000005b037983 */ /* 0x01fea40000100000 */
[----:B--2---:R-:W-:-:S13]  /*5c20*/  ISETP.NE.AND P6, PT, R3, RZ, PT ;  /* 0x000000ff0300720c */ /* 0x004fda0003fc5270 */
[----:B------:R-:W-:Y:S05]  /*5c30*/  @P6 BRA `(.L_x_5) ;  /* 0x0000003c00746947 */ /* 0x000fea0003800000 */
[----:B------:R-:W-:-:S05]  /*5c40*/  IMAD.MOV.U32 R3, RZ, RZ, 0x1 ;  /* 0x00000001ff037424 */ /* 0x000fca00078e00ff */
[----:B------:R0:W-:Y:S02]  /*5c50*/  STL.U8 [R91], R3 ;  /* 0x000000035b007387 */ /* 0x0001e40000100000 */
.L_x_149:
        /* <DEDUP_REMOVED lines=9> */
.L_x_150:
[----:B------:R-:W-:-:S13]  /*5cf0*/  LOP3.LUT P6, RZ, R175, 0x40000, RZ, 0xc0, !PT ;  /* 0x00040000afff7812 */ /* 0x000fda00078cc0ff */
[----:B------:R-:W-:Y:S05]  /*5d00*/  @!P6 BRA `(.L_x_151) ;  /* 0x000000000014e947 */ /* 0x000fea0003800000 */
[----:B01234-:R-:W2:Y:S02]  /*5d10*/  LDL.U8 R3, [R93] ;  /* 0x000000005d037983 */ /* 0x01fea40000100000 */
[----:B--2---:R-:W-:-:S13]  /*5d20*/  ISETP.NE.AND P6, PT, R3, RZ, PT ;  /* 0x000000ff0300720c */ /* 0x004fda0003fc5270 */
[----:B------:R-:W-:Y:S05]  /*5d30*/  @P6 BRA `(.L_x_5) ;  /* 0x0000003c00346947 */ /* 0x000fea0003800000 */
[----:B------:R-:W-:-:S05]  /*5d40*/  IMAD.MOV.U32 R3, RZ, RZ, 0x1 ;  /* 0x00000001ff037424 */ /* 0x000fca00078e00ff */
[----:B------:R0:W-:Y:S02]  /*5d50*/  STL.U8 [R93], R3 ;  /* 0x000000035d007387 */ /* 0x0001e40000100000 */
.L_x_151:
[----:B------:R-:W-:-:S13]  /*5d60*/  LOP3.LUT P6, RZ, R175, 0x20000, RZ, 0xc0, !PT ;  /* 0x00020000afff7812 */ /* 0x000fda00078cc0ff */
[----:B------:R-:W-:Y:S05]  /*5d70*/  @!P6 BRA `(.L_x_152) ;  /* 0x000000000014e947 */ /* 0x000fea0003800000 */
[----:B01234-:R-:W2:Y:S02]  /*5d80*/  LDL.U8 R3, [R95] ;  /* 0x000000005f037983 */ /* 0x01fea40000100000 */
[----:B--2---:R-:W-:-:S13]  /*5d90*/  ISETP.NE.AND P6, PT, R3, RZ, PT ;  /* 0x000000ff0300720c */ /* 0x004fda0003fc5270 */
[----:B------:R-:W-:Y:S05]  /*5da0*/  @P6 BRA `(.L_x_5) ;  /* 0x0000003c00186947 */ /* 0x000fea0003800000 */
[----:B------:R-:W-:-:S05]  /*5db0*/  IMAD.MOV.U32 R3, RZ, RZ, 0x1 ;  /* 0x00000001ff037424 */ /* 0x000fca00078e00ff */
[----:B------:R0:W-:Y:S02]  /*5dc0*/  STL.U8 [R95], R3 ;  /* 0x000000035f007387 */ /* 0x0001e40000100000 */
.L_x_152:
[----:B------:R-:W-:-:S13]  /*5dd0*/  LOP3.LUT P6, RZ, R175, 0x10000, RZ, 0xc0, !PT ;  /* 0x00010000afff7812 */ /* 0x000fda00078cc0ff */
[----:B------:R-:W-:Y:S05]  /*5de0*/  @!P6 BRA `(.L_x_153) ;  /* 0x000000000014e947 */ /* 0x000fea0003800000 */
[----:B01234-:R-:W2:Y:S02]  /*5df0*/  LDL.U8 R3, [R97] ;  /* 0x0000000061037983 */ /* 0x01fea40000100000 */
[----:B--2---:R-:W-:-:S13]  /*5e00*/  ISETP.NE.AND P6, PT, R3, RZ, PT ;  /* 0x000000ff0300720c */ /* 0x004fda0003fc5270 */
[----:B------:R-:W-:Y:S05]  /*5e10*/  @P6 BRA `(.L_x_5) ;  /* 0x0000003800fc6947 */ /* 0x000fea0003800000 */
[----:B------:R-:W-:-:S05]  /*5e20*/  IMAD.MOV.U32 R3, RZ, RZ, 0x1 ;  /* 0x00000001ff037424 */ /* 0x000fca00078e00ff */
[----:B------:R0:W-:Y:S02]  /*5e30*/  STL.U8 [R97], R3 ;  /* 0x0000000361007387 */ /* 0x0001e40000100000 */
.L_x_153:
[----:B------:R-:W-:-:S13]  /*5e40*/  LOP3.LUT P6, RZ, R175, 0x8000, RZ, 0xc0, !PT ;  /* 0x00008000afff7812 */ /* 0x000fda00078cc0ff */
[----:B------:R-:W-:Y:S05]  /*5e50*/  @!P6 BRA `(.L_x_154) ;  /* 0x000000000014e947 */ /* 0x000fea0003800000 */
[----:B01234-:R-:W2:Y:S02]  /*5e60*/  LDL.U8 R3, [R99] ;  /* 0x0000000063037983 */ /* 0x01fea40000100000 */
[----:B--2---:R-:W-:-:S13]  /*5e70*/  ISETP.NE.AND P6, PT, R3, RZ, PT ;  /* 0x000000ff0300720c */ /* 0x004fda0003fc5270 */
[----:B------:R-:W-:Y:S05]  /*5e80*/  @P6 BRA `(.L_x_5) ;  /* 0x0000003800e06947 */ /* 0x000fea0003800000 */
[----:B------:R-:W-:-:S05]  /*5e90*/  IMAD.MOV.U32 R3, RZ, RZ, 0x1 ;  /* 0x00000001ff037424 */ /* 0x000fca00078e00ff */
[----:B------:R0:W-:Y:S02]  /*5ea0*/  STL.U8 [R99], R3 ;  /* 0x0000000363007387 */ /* 0x0001e40000100000 */
.L_x_154:
[----:B------:R-:W-:-:S13]  /*5eb0*/  LOP3.LUT P6, RZ, R175, 0x4000, RZ, 0xc0, !PT ;  /* 0x00004000afff7812 */ /* 0x000fda00078cc0ff */
[----:B------:R-:W-:Y:S05]  /*5ec0*/  @!P6 BRA `(.L_x_155) ;  /* 0x000000000014e947 */ /* 0x000fea0003800000 */
[----:B01234-:R-:W2:Y:S02]  /*5ed0*/  LDL.U8 R3, [R101] ;  /* 0x0000000065037983 */ /* 0x01fea40000100000 */
[----:B--2---:R-:W-:-:S13]  /*5ee0*/  ISETP.NE.AND P6, PT, R3, RZ, PT ;  /* 0x000000ff0300720c */ /* 0x004fda0003fc5270 */
[----:B------:R-:W-:Y:S05]  /*5ef0*/  @P6 BRA `(.L_x_5) ;  /* 0x0000003800c46947 */ /* 0x000fea0003800000 */
[----:B------:R-:W-:-:S05]  /*5f00*/  IMAD.MOV.U32 R3, RZ, RZ, 0x1 ;  /* 0x00000001ff037424 */ /* 0x000fca00078e00ff */
[----:B------:R0:W-:Y:S02]  /*5f10*/  STL.U8 [R101], R3 ;  /* 0x0000000365007387 */ /* 0x0001e40000100000 */
.L_x_155:
[----:B------:R-:W-:-:S13]  /*5f20*/  LOP3.LUT P6, RZ, R175, 0x2000, RZ, 0xc0, !PT ;  /* 0x00002000afff7812 */ /* 0x000fda00078cc0ff */
[----:B------:R-:W-:Y:S05]  /*5f30*/  @!P6 BRA `(.L_x_156) ;  /* 0x000000000014e947 */ /* 0x000fea0003800000 */
[----:B01234-:R-:W2:Y:S02]  /*5f40*/  LDL.U8 R3, [R103] ;  /* 0x0000000067037983 */ /* 0x01fea40000100000 */
[----:B--2---:R-:W-:-:S13]  /*5f50*/  ISETP.NE.AND P6, PT, R3, RZ, PT ;  /* 0x000000ff0300720c */ /* 0x004fda0003fc5270 */
[----:B------:R-:W-:Y:S05]  /*5f60*/  @P6 BRA `(.L_x_5) ;  /* 0x0000003800a86947 */ /* 0x000fea0003800000 */
[----:B------:R-:W-:-:S05]  /*5f70*/  IMAD.MOV.U32 R3, RZ, RZ, 0x1 ;  /* 0x00000001ff037424 */ /* 0x000fca00078e00ff */
[----:B------:R0:W-:Y:S02]  /*5f80*/  STL.U8 [R103], R3 ;  /* 0x0000000367007387 */ /* 0x0001e40000100000 */
.L_x_156:
[----:B------:R-:W-:-:S13]  /*5f90*/  LOP3.LUT P6, RZ, R175, 0x1000, RZ, 0xc0, !PT ;  /* 0x00001000afff7812 */ /* 0x000fda00078cc0ff */
[----:B------:R-:W-:Y:S05]  /*5fa0*/  @!P6 BRA `(.L_x_157) ;  /* 0x000000000014e947 */ /* 0x000fea0003800000 */
[----:B01234-:R-:W2:Y:S02]  /*5fb0*/  LDL.U8 R3, [R105] ;  /* 0x0000000069037983 */ /* 0x01fea40000100000 */
[----:B--2---:R-:W-:-:S13]  /*5fc0*/  ISETP.NE.AND P6, PT, R3, RZ, PT ;  /* 0x000000ff0300720c */ /* 0x004fda0003fc5270 */
[----:B------:R-:W-:Y:S05]  /*5fd0*/  @P6 BRA `(.L_x_5) ;  /* 0x00000038008c6947 */ /* 0x000fea0003800000 */
[----:B------:R-:W-:-:S05]  /*5fe0*/  IMAD.MOV.U32 R3, RZ, RZ, 0x1 ;  /* 0x00000001ff037424 */ /* 0x000fca00078e00ff */
[----:B------:R0:W-:Y:S02]  /*5ff0*/  STL.U8 [R105], R3 ;  /* 0x0000000369007387 */ /* 0x0001e40000100000 */
.L_x_157:
[----:B------:R-:W-:-:S13]  /*6000*/  LOP3.LUT P6, RZ, R175, 0x800, RZ, 0xc0, !PT ;  /* 0x00000800afff7812 */ /* 0x000fda00078cc0ff */
[----:B------:R-:W-:Y:S05]  /*6010*/  @!P6 BRA `(.L_x_158) ;  /* 0x000000000014e947 */ /* 0x000fea0003800000 */
[----:B01234-:R-:W2:Y:S02]  /*6020*/  LDL.U8 R3, [R107] ;  /* 0x000000006b037983 */ /* 0x01fea40000100000 */
[----:B--2---:R-:W-:-:S13]  /*6030*/  ISETP.NE.AND P6, PT, R3, RZ, PT ;  /* 0x000000ff0300720c */ /* 0x004fda0003fc5270 */
[----:B------:R-:W-:Y:S05]  /*6040*/  @P6 BRA `(.L_x_5) ;  /* 0x0000003800706947 */ /* 0x000fea0003800000 */
[----:B------:R-:W-:-:S05]  /*6050*/  IMAD.MOV.U32 R3, RZ, RZ, 0x1 ;  /* 0x00000001ff037424 */ /* 0x000fca00078e00ff */
[----:B------:R0:W-:Y:S02]  /*6060*/  STL.U8 [R107], R3 ;  /* 0x000000036b007387 */ /* 0x0001e40000100000 */
.L_x_158:
        /* <DEDUP_REMOVED lines=9> */
.L_x_159:
[----:B------:R-:W-:-:S13]  /*6100*/  LOP3.LUT P6, RZ, R175, 0x200, RZ, 0xc0, !PT ;  /* 0x00000200afff7812 */ /* 0x000fda00078cc0ff */
[----:B------:R-:W-:Y:S05]  /*6110*/  @!P6 BRA `(.L_x_160) ;  /* 0x000000000014e947 */ /* 0x000fea0003800000 */
[----:B01234-:R-:W2:Y:S02]  /*6120*/  LDL.U8 R3, [R109] ;  /* 0x000000006d037983 */ /* 0x01fea40000100000 */
[----:B--2---:R-:W-:-:S13]  /*6130*/  ISETP.NE.AND P6, PT, R3, RZ, PT ;  /* 0x000000ff0300720c */ /* 0x004fda0003fc5270 */
[----:B------:R-:W-:Y:S05]  /*6140*/  @P6 BRA `(.L_x_5) ;  /* 0x0000003800306947 */ /* 0x000fea0003800000 */
[----:B------:R-:W-:-:S05]  /*6150*/  IMAD.MOV.U32 R3, RZ, RZ, 0x1 ;  /* 0x00000001ff037424 */ /* 0x000fca00078e00ff */
[----:B------:R0:W-:Y:S02]  /*6160*/  STL.U8 [R109], R3 ;  /* 0x000000036d007387 */ /* 0x0001e40000100000 */
.L_x_160:
[----:B------:R-:W-:-:S13]  /*6170*/  LOP3.LUT P6, RZ, R175, 0x100, RZ, 0xc0, !PT ;  /* 0x00000100afff7812 */ /* 0x000fda00078cc0ff */
[----:B------:R-:W-:Y:S05]  /*6180*/  @!P6 BRA `(.L_x_161) ;  /* 0x000000000014e947 */ /* 0x000fea0003800000 */
[----:B01234-:R-:W2:Y:S02]  /*6190*/  LDL.U8 R3, [R111] ;  /* 0x000000006f037983 */ /* 0x01fea40000100000 */
[----:B--2---:R-:W-:-:S13]  /*61a0*/  ISETP.NE.AND P6, PT, R3, RZ, PT ;  /* 0x000000ff0300720c */ /* 0x004fda0003fc5270 */
[----:B------:R-:W-:Y:S05]  /*61b0*/  @P6 BRA `(.L_x_5) ;  /* 0x0000003800146947 */ /* 0x000fea0003800000 */
[----:B------:R-:W-:-:S05]  /*61c0*/  IMAD.MOV.U32 R3, RZ, RZ, 0x1 ;  /* 0x00000001ff037424 */ /* 0x000fca00078e00ff */
[----:B------:R0:W-:Y:S02]  /*61d0*/  STL.U8 [R111], R3 ;  /* 0x000000036f007387 */ /* 0x0001e40000100000 */
.L_x_161:
[----:B------:R-:W-:-:S13]  /*61e0*/  LOP3.LUT P6, RZ, R175, 0x80, RZ, 0xc0, !PT ;  /* 0x00000080afff7812 */ /* 0x000fda00078cc0ff */
[----:B------:R-:W-:Y:S05]  /*61f0*/  @!P6 BRA `(.L_x_162) ;  /* 0x000000000014e947 */ /* 0x000fea0003800000 */
[----:B01234-:R-:W2:Y:S02]  /*6200*/  LDL.U8 R3, [R113] ;  /* 0x0000000071037983 */ /* 0x01fea40000100000 */
[----:B--2---:R-:W-:-:S13]  /*6210*/  ISETP.NE.AND P6, PT, R3, RZ, PT ;  /* 0x000000ff0300720c */ /* 0x004fda0003fc5270 */
[----:B------:R-:W-:Y:S05]  /*6220*/  @P6 BRA `(.L_x_5) ;  /* 0x0000003400f86947 */ /* 0x000fea0003800000 */
[----:B------:R-:W-:-:S05]  /*6230*/  IMAD.MOV.U32 R3, RZ, RZ, 0x1 ;  /* 0x00000001ff037424 */ /* 0x000fca00078e00ff */
[----:B------:R0:W-:Y:S02]  /*6240*/  STL.U8 [R113], R3 ;  /* 0x0000000371007387 */ /* 0x0001e40000100000 */
.L_x_162:
[----:B------:R-:W-:-:S13]  /*6250*/  LOP3.LUT P6, RZ, R175, 0x40, RZ, 0xc0, !PT ;  /* 0x00000040afff7812 */ /* 0x000fda00078cc0ff */
[----:B------:R-:W-:Y:S05]  /*6260*/  @!P6 BRA `(.L_x_163) ;  /* 0x000000000014e947 */ /* 0x000fea0003800000 */
[----:B01234-:R-:W2:Y:S02]  /*6270*/  LDL.U8 R3, [R115] ;  /* 0x0000000073037983 */ /* 0x01fea40000100000 */
[----:B--2---:R-:W-:-:S13]  /*6280*/  ISETP.NE.AND P6, PT, R3, RZ, PT ;  /* 0x000000ff0300720c */ /* 0x004fda0003fc5270 */
[----:B------:R-:W-:Y:S05]  /*6290*/  @P6 BRA `(.L_x_5) ;  /* 0x0000003400dc6947 */ /* 0x000fea0003800000 */
[----:B------:R-:W-:-:S05]  /*62a0*/  IMAD.MOV.U32 R3, RZ, RZ, 0x1 ;  /* 0x00000001ff037424 */ /* 0x000fca00078e00ff */
[----:B------:R0:W-:Y:S02]  /*62b0*/  STL.U8 [R115], R3 ;  /* 0x0000000373007387 */ /* 0x0001e40000100000 */
.L_x_163:
[----:B------:R-:W-:-:S13]  /*62c0*/  LOP3.LUT P6, RZ, R175, 0x20, RZ, 0xc0, !PT ;  /* 0x00000020afff7812 */ /* 0x000fda00078cc0ff */
[----:B------:R-:W-:Y:S05]  /*62d0*/  @!P6 BRA `(.L_x_164) ;  /* 0x000000000014e947 */ /* 0x000fea0003800000 */
[----:B01234-:R-:W2:Y:S02]  /*62e0*/  LDL.U8 R3, [R117] ;  /* 0x0000000075037983 */ /* 0x01fea40000100000 */
[----:B--2---:R-:W-:-:S13]  /*62f0*/  ISETP.NE.AND P6, PT, R3, RZ, PT ;  /* 0x000000ff0300720c */ /* 0x004fda0003fc5270 */
[----:B------:R-:W-:Y:S05]  /*6300*/  @P6 BRA `(.L_x_5) ;  /* 0x0000003400c06947 */ /* 0x000fea0003800000 */
[----:B------:R-:W-:-:S05]  /*6310*/  IMAD.MOV.U32 R3, RZ, RZ, 0x1 ;  /* 0x00000001ff037424 */ /* 0x000fca00078e00ff */
[----:B------:R0:W-:Y:S02]  /*6320*/  STL.U8 [R117], R3 ;  /* 0x0000000375007387 */ /* 0x0001e40000100000 */
.L_x_164:
[----:B------:R-:W-:-:S13]  /*6330*/  LOP3.LUT P6, RZ, R175, 0x10, RZ, 0xc0, !PT ;  /* 0x00000010afff7812 */ /* 0x000fda00078cc0ff */
[----:B------:R-:W-:Y:S05]  /*6340*/  @!P6 BRA `(.L_x_165) ;  /* 0x000000000014e947 */ /* 0x000fea0003800000 */
[----:B01234-:R-:W2:Y:S02]  /*6350*/  LDL.U8 R3, [R119] ;  /* 0x0000000077037983 */ /* 0x01fea40000100000 */
[----:B--2---:R-:W-:-:S13]  /*6360*/  ISETP.NE.AND P6, PT, R3, RZ, PT ;  /* 0x000000ff0300720c */ /* 0x004fda0003fc5270 */
[----:B------:R-:W-:Y:S05]  /*6370*/  @P6 BRA `(.L_x_5) ;  /* 0x0000003400a46947 */ /* 0x000fea0003800000 */
[----:B------:R-:W-:-:S05]  /*6380*/  IMAD.MOV.U32 R3, RZ, RZ, 0x1 ;  /* 0x00000001ff037424 */ /* 0x000fca00078e00ff */
[----:B------:R0:W-:Y:S02]  /*6390*/  STL.U8 [R119], R3 ;  /* 0x0000000377007387 */ /* 0x0001e40000100000 */
.L_x_165:
[----:B------:R-:W-:-:S13]  /*63a0*/  LOP3.LUT P6, RZ, R175, 0x8, RZ, 0xc0, !PT ;  /* 0x00000008afff7812 */ /* 0x000fda00078cc0ff */
[----:B------:R-:W-:Y:S05]  /*63b0*/  @!P6 BRA `(.L_x_166) ;  /* 0x000000000014e947 */ /* 0x000fea0003800000 */
[----:B01234-:R-:W2:Y:S02]  /*63c0*/  LDL.U8 R3, [R121] ;  /* 0x0000000079037983 */ /* 0x01fea40000100000 */
[----:B--2---:R-:W-:-:S13]  /*63d0*/  ISETP.NE.AND P6, PT, R3, RZ, PT ;  /* 0x000000ff0300720c */ /* 0x004fda0003fc5270 */
[----:B------:R-:W-:Y:S05]  /*63e0*/  @P6 BRA `(.L_x_5) ;  /* 0x0000003400886947 */ /* 0x000fea0003800000 */
[----:B------:R-:W-:-:S05]  /*63f0*/  IMAD.MOV.U32 R3, RZ, RZ, 0x1 ;  /* 0x00000001ff037424 */ /* 0x000fca00078e00ff */
[----:B------:R0:W-:Y:S02]  /*6400*/  STL.U8 [R121], R3 ;  /* 0x0000000379007387 */ /* 0x0001e40000100000 */
.L_x_166:
[----:B------:R-:W-:-:S13]  /*6410*/  LOP3.LUT P6, RZ, R175, 0x4, RZ, 0xc0, !PT ;  /* 0x00000004afff7812 */ /* 0x000fda00078cc0ff */
[----:B------:R-:W-:Y:S05]  /*6420*/  @!P6 BRA `(.L_x_167) ;  /* 0x000000000014e947 */ /* 0x000fea0003800000 */
[----:B01234-:R-:W2:Y:S02]  /*6430*/  LDL.U8 R3, [R123] ;  /* 0x000000007b037983 */ /* 0x01fea40000100000 */
[----:B--2---:R-:W-:-:S13]  /*6440*/  ISETP.NE.AND P6, PT, R3, RZ, PT ;  /* 0x000000ff0300720c */ /* 0x004fda0003fc5270 */
[----:B------:R-:W-:Y:S05]  /*6450*/  @P6 BRA `(.L_x_5) ;  /* 0x00000034006c6947 */ /* 0x000fea0003800000 */
[----:B------:R-:W-:-:S05]  /*6460*/  IMAD.MOV.U32 R3, RZ, RZ, 0x1 ;  /* 0x00000001ff037424 */ /* 0x000fca00078e00ff */
[----:B------:R0:W-:Y:S02]  /*6470*/  STL.U8 [R123], R3 ;  /* 0x000000037b007387 */ /* 0x0001e40000100000 */
.L_x_167:
        /* <DEDUP_REMOVED lines=9> */
.L_x_168:
[----:B------:R-:W-:-:S13]  /*6510*/  LOP3.LUT P6, RZ, R175, 0x1, RZ, 0xc0, !PT ;  /* 0x00000001afff7812 */ /* 0x000fda00078cc0ff */
[----:B------:R-:W-:Y:S05]  /*6520*/  @!P6 BRA `(.L_x_169) ;  /* 0x000000000014e947 */ /* 0x000fea0003800000 */
[----:B01234-:R-:W2:Y:S02]  /*6530*/  LDL.U8 R3, [R125] ;  /* 0x000000007d037983 */ /* 0x01fea40000100000 */
[----:B--2---:R-:W-:-:S13]  /*6540*/  ISETP.NE.AND P6, PT, R3, RZ, PT ;  /* 0x000000ff0300720c */ /* 0x004fda0003fc5270 */
[----:B------:R-:W-:Y:S05]  /*6550*/  @P6 BRA `(.L_x_5) ;  /* 0x00000034002c6947 */ /* 0x000fea0003800000 */
[----:B------:R-:W-:-:S05]  /*6560*/  IMAD.MOV.U32 R3, RZ, RZ, 0x1 ;  /* 0x00000001ff037424 */ /* 0x000fca00078e00ff */
[----:B------:R0:W-:Y:S02]  /*6570*/  STL.U8 [R125], R3 ;  /* 0x000000037d007387 */ /* 0x0001e40000100000 */
.L_x_169:
[----:B------:R-:W-:-:S13]  /*6580*/  LOP3.LUT P6, RZ, R173, 0x80000000, RZ, 0xc0, !PT ;  /* 0x80000000adff7812 */ /* 0x000fda00078cc0ff */
[----:B------:R-:W-:Y:S05]  /*6590*/  @!P6 BRA `(.L_x_170) ;  /* 0x000000000014e947 */ /* 0x000fea0003800000 */
[----:B01234-:R-:W2:Y:S02]  /*65a0*/  LDL.U8 R3, [R127] ;  /* 0x000000007f037983 */ /* 0x01fea40000100000 */
[----:B--2---:R-:W-:-:S13]  /*65b0*/  ISETP.NE.AND P6, PT, R3, RZ, PT ;  /* 0x000000ff0300720c */ /* 0x004fda0003fc5270 */
[----:B------:R-:W-:Y:S05]  /*65c0*/  @P6 BRA `(.L_x_5) ;  /* 0x0000003400106947 */ /* 0x000fea0003800000 */
[----:B------:R-:W-:-:S05]  /*65d0*/  IMAD.MOV.U32 R3, RZ, RZ, 0x1 ;  /* 0x00000001ff037424 */ /* 0x000fca00078e00ff */
[----:B------:R0:W-:Y:S02]  /*65e0*/  STL.U8 [R127], R3 ;  /* 0x000000037f007387 */ /* 0x0001e40000100000 */
.L_x_170:
[----:B------:R-:W-:-:S13]  /*65f0*/  LOP3.LUT P6, RZ, R173, 0x40000000, RZ, 0xc0, !PT ;  /* 0x40000000adff7812 */ /* 0x000fda00078cc0ff */
[----:B------:R-:W-:Y:S05]  /*6600*/  @!P6 BRA `(.L_x_171) ;  /* 0x000000000014e947 */ /* 0x000fea0003800000 */
[----:B01234-:R-:W2:Y:S02]  /*6610*/  LDL.U8 R3, [R129] ;  /* 0x0000000081037983 */ /* 0x01fea40000100000 */
[----:B--2---:R-:W-:-:S13]  /*6620*/  ISETP.NE.AND P6, PT, R3, RZ, PT ;  /* 0x000000ff0300720c */ /* 0x004fda0003fc5270 */
[----:B------:R-:W-:Y:S05]  /*6630*/  @P6 BRA `(.L_x_5) ;  /* 0x0000003000f46947 */ /* 0x000fea0003800000 */
[----:B------:R-:W-:-:S05]  /*6640*/  IMAD.MOV.U32 R3, RZ, RZ, 0x1 ;  /* 0x00000001ff037424 */ /* 0x000fca00078e00ff */
[----:B------:R0:W-:Y:S02]  /*6650*/  STL.U8 [R129], R3 ;  /* 0x0000000381007387 */ /* 0x0001e40000100000 */
.L_x_171:
[----:B------:R-:W-:-:S13]  /*6660*/  LOP3.LUT P6, RZ, R173, 0x20000000, RZ, 0xc0, !PT ;  /* 0x20000000adff7812 */ /* 0x000fda00078cc0ff */
[----:B------:R-:W-:Y:S05]  /*6670*/  @!P6 BRA `(.L_x_172) ;  /* 0x000000000014e947 */ /* 0x000fea0003800000 */
[----:B01234-:R-:W2:Y:S02]  /*6680*/  LDL.U8 R3, [R131] ;  /* 0x0000000083037983 */ /* 0x01fea40000100000 */
[----:B--2---:R-:W-:-:S13]  /*6690*/  ISETP.NE.AND P6, PT, R3, RZ, PT ;  /* 0x000000ff0300720c */ /* 0x004fda0003fc5270 */
[----:B------:R-:W-:Y:S05]  /*66a0*/  @P6 BRA `(.L_x_5) ;  /* 0x0000003000d86947 */ /* 0x000fea0003800000 */
[----:B------:R-:W-:-:S05]  /*66b0*/  IMAD.MOV.U32 R3, RZ, RZ, 0x1 ;  /* 0x00000001ff037424 */ /* 0x000fca00078e00ff */
[----:B------:R0:W-:Y:S02]  /*66c0*/  STL.U8 [R131], R3 ;  /* 0x0000000383007387 */ /* 0x0001e40000100000 */
.L_x_172:
[----:B------:R-:W-:-:S13]  /*66d0*/  LOP3.LUT P6, RZ, R173, 0x10000000, RZ, 0xc0, !PT ;  /* 0x10000000adff7812 */ /* 0x000fda00078cc0ff */
[----:B------:R-:W-:Y:S05]  /*66e0*/  @!P6 BRA `(.L_x_173) ;  /* 0x000000000014e947 */ /* 0x000fea0003800000 */
[----:B01234-:R-:W2:Y:S02]  /*66f0*/  LDL.U8 R3, [R133] ;  /* 0x0000000085037983 */ /* 0x01fea40000100000 */
[----:B--2---:R-:W-:-:S13]  /*6700*/  ISETP.NE.AND P6, PT, R3, RZ, PT ;  /* 0x000000ff0300720c */ /* 0x004fda0003fc5270 */
[----:B------:R-:W-:Y:S05]  /*6710*/  @P6 BRA `(.L_x_5) ;  /* 0x0000003000bc6947 */ /* 0x000fea0003800000 */
[----:B------:R-:W-:-:S05]  /*6720*/  IMAD.MOV.U32 R3, RZ, RZ, 0x1 ;  /* 0x00000001ff037424 */ /* 0x000fca00078e00ff */
[----:B------:R0:W-:Y:S02]  /*6730*/  STL.U8 [R133], R3 ;  /* 0x0000000385007387 */ /* 0x0001e40000100000 */
.L_x_173:
[----:B------:R-:W-:-:S13]  /*6740*/  LOP3.LUT P6, RZ, R173, 0x8000000, RZ, 0xc0, !PT ;  /* 0x08000000adff7812 */ /* 0x000fda00078cc0ff */
[----:B------:R-:W-:Y:S05]  /*6750*/  @!P6 BRA `(.L_x_174) ;  /* 0x000000000014e947 */ /* 0x000fea0003800000 */
[----:B01234-:R-:W2:Y:S02]  /*6760*/  LDL.U8 R3, [R135] ;  /* 0x0000000087037983 */ /* 0x01fea40000100000 */
[----:B--2---:R-:W-:-:S13]  /*6770*/  ISETP.NE.AND P6, PT, R3, RZ, PT ;  /* 0x000000ff0300720c */ /* 0x004fda0003fc5270 */
[----:B------:R-:W-:Y:S05]  /*6780*/  @P6 BRA `(.L_x_5) ;  /* 0x0000003000a06947 */ /* 0x000fea0003800000 */
[----:B------:R-:W-:-:S05]  /*6790*/  IMAD.MOV.U32 R3, RZ, RZ, 0x1 ;  /* 0x00000001ff037424 */ /* 0x000fca00078e00ff */
[----:B------:R0:W-:Y:S02]  /*67a0*/  STL.U8 [R135], R3 ;  /* 0x0000000387007387 */ /* 0x0001e40000100000 */
.L_x_174:
[----:B------:R-:W-:-:S13]  /*67b0*/  LOP3.LUT P6, RZ, R173, 0x4000000, RZ, 0xc0, !PT ;  /* 0x04000000adff7812 */ /* 0x000fda00078cc0ff */
[----:B------:R-:W-:Y:S05]  /*67c0*/  @!P6 BRA `(.L_x_175) ;  /* 0x000000000014e947 */ /* 0x000fea0003800000 */
[----:B01234-:R-:W2:Y:S02]  /*67d0*/  LDL.U8 R3, [R137] ;  /* 0x0000000089037983 */ /* 0x01fea40000100000 */
[----:B--2---:R-:W-:-:S13]  /*67e0*/  ISETP.NE.AND P6, PT, R3, RZ, PT ;  /* 0x000000ff0300720c */ /* 0x004fda0003fc5270 */
[----:B------:R-:W-:Y:S05]  /*67f0*/  @P6 BRA `(.L_x_5) ;  /* 0x0000003000846947 */ /* 0x000fea0003800000 */
[----:B------:R-:W-:-:S05]  /*6800*/  IMAD.MOV.U32 R3, RZ, RZ, 0x1 ;  /* 0x00000001ff037424 */ /* 0x000fca00078e00ff */
[----:B------:R0:W-:Y:S02]  /*6810*/  STL.U8 [R137], R3 ;  /* 0x0000000389007387 */ /* 0x0001e40000100000 */
.L_x_175:
[----:B------:R-:W-:-:S13]  /*6820*/  LOP3.LUT P6, RZ, R173, 0x2000000, RZ, 0xc0, !PT ;  /* 0x02000000adff7812 */ /* 0x000fda00078cc0ff */
[----:B------:R-:W-:Y:S05]  /*6830*/  @!P6 BRA `(.L_x_176) ;  /* 0x000000000014e947 */ /* 0x000fea0003800000 */
[----:B01234-:R-:W2:Y:S02]  /*6840*/  LDL.U8 R3, [R139] ;  /* 0x000000008b037983 */ /* 0x01fea40000100000 */
[----:B--2---:R-:W-:-:S13]  /*6850*/  ISETP.NE.AND P6, PT, R3, RZ, PT ;  /* 0x000000ff0300720c */ /* 0x004fda0003fc5270 */
[----:B------:R-:W-:Y:S05]  /*6860*/  @P6 BRA `(.L_x_5) ;  /* 0x0000003000686947 */ /* 0x000fea0003800000 */
[----:B------:R-:W-:-:S05]  /*6870*/  IMAD.MOV.U32 R3, RZ, RZ, 0x1 ;  /* 0x00000001ff037424 */ /* 0x000fca00078e00ff */
[----:B------:R0:W-:Y:S02]  /*6880*/  STL.U8 [R139], R3 ;  /* 0x000000038b007387 */ /* 0x0001e40000100000 */
.L_x_176:
        /* <DEDUP_REMOVED lines=9> */
.L_x_177:
[----:B------:R-:W-:-:S13]  /*6920*/  LOP3.LUT P6, RZ, R173, 0x800000, RZ, 0xc0, !PT ;  /* 0x00800000adff7812 */ /* 0x000fda00078cc0ff */
[----:B------:R-:W-:Y:S05]  /*6930*/  @!P6 BRA `(.L_x_178) ;  /* 0x000000000014e947 */ /* 0x000fea0003800000 */
[----:B01234-:R-:W2:Y:S02]  /*6940*/  LDL.U8 R3, [R141] ;  /* 0x000000008d037983 */ /* 0x01fea40000100000 */
[----:B--2---:R-:W-:-:S13]  /*6950*/  ISETP.NE.AND P6, PT, R3, RZ, PT ;  /* 0x000000ff0300720c */ /* 0x004fda0003fc5270 */
[----:B------:R-:W-:Y:S05]  /*6960*/  @P6 BRA `(.L_x_5) ;  /* 0x0000003000286947 */ /* 0x000fea0003800000 */
[----:B------:R-:W-:-:S05]  /*6970*/  IMAD.MOV.U32 R3, RZ, RZ, 0x1 ;  /* 0x00000001ff037424 */ /* 0x000fca00078e00ff */
[----:B------:R0:W-:Y:S02]  /*6980*/  STL.U8 [R141], R3 ;  /* 0x000000038d007387 */ /* 0x0001e40000100000 */
.L_x_178:
[----:B------:R-:W-:-:S13]  /*6990*/  LOP3.LUT P6, RZ, R173, 0x400000, RZ, 0xc0, !PT ;  /* 0x00400000adff7812 */ /* 0x000fda00078cc0ff */
[----:B------:R-:W-:Y:S05]  /*69a0*/  @!P6 BRA `(.L_x_179) ;  /* 0x000000000014e947 */ /* 0x000fea0003800000 */
[----:B01234-:R-:W2:Y:S02]  /*69b0*/  LDL.U8 R3, [R143] ;  /* 0x000000008f037983 */ /* 0x01fea40000100000 */
[----:B--2---:R-:W-:-:S13]  /*69c0*/  ISETP.NE.AND P6, PT, R3, RZ, PT ;  /* 0x000000ff0300720c */ /* 0x004fda0003fc5270 */
[----:B------:R-:W-:Y:S05]  /*69d0*/  @P6 BRA `(.L_x_5) ;  /* 0x00000030000c6947 */ /* 0x000fea0003800000 */
[----:B------:R-:W-:-:S05]  /*69e0*/  IMAD.MOV.U32 R3, RZ, RZ, 0x1 ;  /* 0x00000001ff037424 */ /* 0x000fca00078e00ff */
[----:B------:R0:W-:Y:S02]  /*69f0*/  STL.U8 [R143], R3 ;  /* 0x000000038f007387 */ /* 0x0001e40000100000 */
.L_x_179:
[----:B------:R-:W-:-:S13]  /*6a00*/  LOP3.LUT P6, RZ, R173, 0x200000, RZ, 0xc0, !PT ;  /* 0x00200000adff7812 */ /* 0x000fda00078cc0ff */
[----:B------:R-:W-:Y:S05]  /*6a10*/  @!P6 BRA `(.L_x_180) ;  /* 0x000000000014e947 */ /* 0x000fea0003800000 */
[----:B01234-:R-:W2:Y:S02]  /*6a20*/  LDL.U8 R3, [R145] ;  /* 0x0000000091037983 */ /* 0x01fea40000100000 */
[----:B--2---:R-:W-:-:S13]  /*6a30*/  ISETP.NE.AND P6, PT, R3, RZ, PT ;  /* 0x000000ff0300720c */ /* 0x004fda0003fc5270 */
[----:B------:R-:W-:Y:S05]  /*6a40*/  @P6 BRA `(.L_x_5) ;  /* 0x0000002c00f06947 */ /* 0x000fea0003800000 */
[----:B------:R-:W-:-:S05]  /*6a50*/  IMAD.MOV.U32 R3, RZ, RZ, 0x1 ;  /* 0x00000001ff037424 */ /* 0x000fca00078e00ff */
[----:B------:R0:W-:Y:S02]  /*6a60*/  STL.U8 [R145], R3 ;  /* 0x0000000391007387 */ /* 0x0001e40000100000 */
.L_x_180:
[----:B------:R-:W-:-:S13]  /*6a70*/  LOP3.LUT P6, RZ, R173, 0x100000, RZ, 0xc0, !PT ;  /* 0x00100000adff7812 */ /* 0x000fda00078cc0ff */
[----:B------:R-:W-:Y:S05]  /*6a80*/  @!P6 BRA `(.L_x_181) ;  /* 0x000000000014e947 */ /* 0x000fea0003800000 */
[----:B01234-:R-:W2:Y:S02]  /*6a90*/  LDL.U8 R3, [R147] ;  /* 0x0000000093037983 */ /* 0x01fea40000100000 */
[----:B--2---:R-:W-:-:S13]  /*6aa0*/  ISETP.NE.AND P6, PT, R3, RZ, PT ;  /* 0x000000ff0300720c */ /* 0x004fda0003fc5270 */
[----:B------:R-:W-:Y:S05]  /*6ab0*/  @P6 BRA `(.L_x_5) ;  /* 0x0000002c00d46947 */ /* 0x000fea0003800000 */
[----:B------:R-:W-:-:S05]  /*6ac0*/  IMAD.MOV.U32 R3, RZ, RZ, 0x1 ;  /* 0x00000001ff037424 */ /* 0x000fca00078e00ff */
[----:B------:R0:W-:Y:S02]  /*6ad0*/  STL.U8 [R147], R3 ;  /* 0x0000000393007387 */ /* 0x0001e40000100000 */
.L_x_181:
[----:B------:R-:W-:-:S13]  /*6ae0*/  LOP3.LUT P6, RZ, R173, 0x80000, RZ, 0xc0, !PT ;  /* 0x00080000adff7812 */ /* 0x000fda00078cc0ff */
[----:B------:R-:W-:Y:S05]  /*6af0*/  @!P6 BRA `(.L_x_182) ;  /* 0x000000000014e947 */ /* 0x000fea0003800000 */
[----:B01234-:R-:W2:Y:S02]  /*6b00*/  LDL.U8 R3, [R149] ;  /* 0x0000000095037983 */ /* 0x01fea40000100000 */
[----:B--2---:R-:W-:-:S13]  /*6b10*/  ISETP.NE.AND P6, PT, R3, RZ, PT ;  /* 0x000000ff0300720c */ /* 0x004fda0003fc5270 */
[----:B------:R-:W-:Y:S05]  /*6b20*/  @P6 BRA `(.L_x_5) ;  /* 0x0000002c00b86947 */ /* 0x000fea0003800000 */
[----:B------:R-:W-:-:S05]  /*6b30*/  IMAD.MOV.U32 R3, RZ, RZ, 0x1 ;  /* 0x00000001ff037424 */ /* 0x000fca00078e00ff */
[----:B------:R0:W-:Y:S02]  /*6b40*/  STL.U8 [R149], R3 ;  /* 0x0000000395007387 */ /* 0x0001e40000100000 */
.L_x_182:
[----:B------:R-:W-:-:S13]  /*6b50*/  LOP3.LUT P6, RZ, R173, 0x40000, RZ, 0xc0, !PT ;  /* 0x00040000adff7812 */ /* 0x000fda00078cc0ff */
[----:B------:R-:W-:Y:S05]  /*6b60*/  @!P6 BRA `(.L_x_183) ;  /* 0x000000000014e947 */ /* 0x000fea0003800000 */
[----:B01234-:R-:W2:Y:S02]  /*6b70*/  LDL.U8 R3, [R151] ;  /* 0x0000000097037983 */ /* 0x01fea40000100000 */
[----:B--2---:R-:W-:-:S13]  /*6b80*/  ISETP.NE.AND P6, PT, R3, RZ, PT ;  /* 0x000000ff0300720c */ /* 0x004fda0003fc5270 */
[----:B------:R-:W-:Y:S05]  /*6b90*/  @P6 BRA `(.L_x_5) ;  /* 0x0000002c009c6947 */ /* 0x000fea0003800000 */
[----:B------:R-:W-:-:S05]  /*6ba0*/  IMAD.MOV.U32 R3, RZ, RZ, 0x1 ;  /* 0x00000001ff037424 */ /* 0x000fca00078e00ff */
[----:B------:R0:W-:Y:S02]  /*6bb0*/  STL.U8 [R151], R3 ;  /* 0x0000000397007387 */ /* 0x0001e40000100000 */
.L_x_183:
[----:B------:R-:W-:-:S13]  /*6bc0*/  LOP3.LUT P6, RZ, R173, 0x20000, RZ, 0xc0, !PT ;  /* 0x00020000adff7812 */ /* 0x000fda00078cc0ff */
[----:B------:R-:W-:Y:S05]  /*6bd0*/  @!P6 BRA `(.L_x_184) ;  /* 0x000000000014e947 */ /* 0x000fea0003800000 */
[----:B01234-:R-:W2:Y:S02]  /*6be0*/  LDL.U8 R3, [R153] ;  /* 0x0000000099037983 */ /* 0x01fea40000100000 */
[----:B--2---:R-:W-:-:S13]  /*6bf0*/  ISETP.NE.AND P6, PT, R3, RZ, PT ;  /* 0x000000ff0300720c */ /* 0x004fda0003fc5270 */
[----:B------:R-:W-:Y:S05]  /*6c00*/  @P6 BRA `(.L_x_5) ;  /* 0x0000002c00806947 */ /* 0x000fea0003800000 */
[----:B------:R-:W-:-:S05]  /*6c10*/  IMAD.MOV.U32 R3, RZ, RZ, 0x1 ;  /* 0x00000001ff037424 */ /* 0x000fca00078e00ff */
[----:B------:R0:W-:Y:S02]  /*6c20*/  STL.U8 [R153], R3 ;  /* 0x0000000399007387 */ /* 0x0001e40000100000 */
.L_x_184:
[----:B------:R-:W-:-:S13]  /*6c30*/  LOP3.LUT P6, RZ, R173, 0x10000, RZ, 0xc0, !PT ;  /* 0x00010000adff7812 */ /* 0x000fda00078cc0ff */
[----:B------:R-:W-:Y:S05]  /*6c40*/  @!P6 BRA `(.L_x_185) ;  /* 0x000000000014e947 */ /* 0x000fea0003800000 */
[----:B01234-:R-:W2:Y:S02]  /*6c50*/  LDL.U8 R3, [R155] ;  /* 0x000000009b037983 */ /* 0x01fea40000100000 */
[----:B--2---:R-:W-:-:S13]  /*6c60*/  ISETP.NE.AND P6, PT, R3, RZ, PT ;  /* 0x000000ff0300720c */ /* 0x004fda0003fc5270 */
[----:B------:R-:W-:Y:S05]  /*6c70*/  @P6 BRA `(.L_x_5) ;  /* 0x0000002c00646947 */ /* 0x000fea0003800000 */
[----:B------:R-:W-:-:S05]  /*6c80*/  IMAD.MOV.U32 R3, RZ, RZ, 0x1 ;  /* 0x00000001ff037424 */ /* 0x000fca00078e00ff */
[----:B------:R0:W-:Y:S02]  /*6c90*/  STL.U8 [R155], R3 ;  /* 0x000000039b007387 */ /* 0x0001e40000100000 */
.L_x_185:
        /* <DEDUP_REMOVED lines=9> */
.L_x_186:
[----:B------:R-:W-:-:S13]  /*6d30*/  LOP3.LUT P6, RZ, R173, 0x4000, RZ, 0xc0, !PT ;  /* 0x00004000adff7812 */ /* 0x000fda00078cc0ff */
[----:B------:R-:W-:Y:S05]  /*6d40*/  @!P6 BRA `(.L_x_187) ;  /* 0x000000000014e947 */ /* 0x000fea0003800000 */
[----:B01234-:R-:W2:Y:S02]  /*6d50*/  LDL.U8 R3, [R157] ;  /* 0x000000009d037983 */ /* 0x01fea40000100000 */
[----:B--2---:R-:W-:-:S13]  /*6d60*/  ISETP.NE.AND P6, PT, R3, RZ, PT ;  /* 0x000000ff0300720c */ /* 0x004fda0003fc5270 */
[----:B------:R-:W-:Y:S05]  /*6d70*/  @P6 BRA `(.L_x_5) ;  /* 0x0000002c00246947 */ /* 0x000fea0003800000 */
[----:B------:R-:W-:-:S05]  /*6d80*/  IMAD.MOV.U32 R3, RZ, RZ, 0x1 ;  /* 0x00000001ff037424 */ /* 0x000fca00078e00ff */
[----:B------:R0:W-:Y:S02]  /*6d90*/  STL.U8 [R157], R3 ;  /* 0x000000039d007387 */ /* 0x0001e40000100000 */
.L_x_187:
[----:B------:R-:W-:-:S13]  /*6da0*/  LOP3.LUT P6, RZ, R173, 0x2000, RZ, 0xc0, !PT ;  /* 0x00002000adff7812 */ /* 0x000fda00078cc0ff */
[----:B------:R-:W-:Y:S05]  /*6db0*/  @!P6 BRA `(.L_x_188) ;  /* 0x000000000014e947 */ /* 0x000fea0003800000 */
[----:B01234-:R-:W2:Y:S02]  /*6dc0*/  LDL.U8 R3, [R159] ;  /* 0x000000009f037983 */ /* 0x01fea40000100000 */
[----:B--2---:R-:W-:-:S13]  /*6dd0*/  ISETP.NE.AND P6, PT, R3, RZ, PT ;  /* 0x000000ff0300720c */ /* 0x004fda0003fc5270 */
[----:B------:R-:W-:Y:S05]  /*6de0*/  @P6 BRA `(.L_x_5) ;  /* 0x0000002c00086947 */ /* 0x000fea0003800000 */
[----:B------:R-:W-:-:S05]  /*6df0*/  IMAD.MOV.U32 R3, RZ, RZ, 0x1 ;  /* 0x00000001ff037424 */ /* 0x000fca00078e00ff */
[----:B------:R0:W-:Y:S02]  /*6e00*/  STL.U8 [R159], R3 ;  /* 0x000000039f007387 */ /* 0x0001e40000100000 */
.L_x_188:
[----:B------:R-:W-:Y:S05]  /*6e10*/  @!P0 BRA `(.L_x_189) ;  /* 0x0000000000148947 */ /* 0x000fea0003800000 */
[----:B01234-:R-:W2:Y:S02]  /*6e20*/  LDL.U8 R3, [R161] ;  /* 0x00000000a1037983 */ /* 0x01fea40000100000 */
[----:B--2---:R-:W-:-:S13]  /*6e30*/  ISETP.NE.AND P0, PT, R3, RZ, PT ;  /* 0x000000ff0300720c */ /* 0x004fda0003f05270 */
[----:B------:R-:W-:Y:S05]  /*6e40*/  @P0 BRA `(.L_x_5) ;  /* 0x0000002800f00947 */ /* 0x000fea0003800000 */
[----:B------:R-:W-:-:S05]  /*6e50*/  IMAD.MOV.U32 R3, RZ, RZ, 0x1 ;  /* 0x00000001ff037424 */ /* 0x000fca00078e00ff */
[----:B------:R0:W-:Y:S02]  /*6e60*/  STL.U8 [R161], R3 ;  /* 0x00000003a1007387 */ /* 0x0001e40000100000 */
.L_x_189:
[----:B------:R-:W-:Y:S05]  /*6e70*/  @!P1 BRA `(.L_x_190) ;  /* 0x0000000000149947 */ /* 0x000fea0003800000 */
[----:B01234-:R-:W2:Y:S02]  /*6e80*/  LDL.U8 R3, [R163] ;  /* 0x00000000a3037983 */ /* 0x01fea40000100000 */
[----:B--2---:R-:W-:-:S13]  /*6e90*/  ISETP.NE.AND P0, PT, R3, RZ, PT ;  /* 0x000000ff0300720c */ /* 0x004fda0003f05270 */
[----:B------:R-:W-:Y:S05]  /*6ea0*/  @P0 BRA `(.L_x_5) ;  /* 0x0000002800d80947 */ /* 0x000fea0003800000 */
[----:B------:R-:W-:-:S05]  /*6eb0*/  IMAD.MOV.U32 R3, RZ, RZ, 0x1 ;  /* 0x00000001ff037424 */ /* 0x000fca00078e00ff */
[----:B------:R0:W-:Y:S02]  /*6ec0*/  STL.U8 [R163], R3 ;  /* 0x00000003a3007387 */ /* 0x0001e40000100000 */
.L_x_190:
[----:B------:R-:W-:Y:S05]  /*6ed0*/  @!P2 BRA `(.L_x_191) ;  /* 0x000000000014a947 */ /* 0x000fea0003800000 */
[----:B01234-:R-:W2:Y:S02]  /*6ee0*/  LDL.U8 R3, [R167] ;  /* 0x00000000a7037983 */ /* 0x01fea40000100000 */
[----:B--2---:R-:W-:-:S13]  /*6ef0*/  ISETP.NE.AND P0, PT, R3, RZ, PT ;  /* 0x000000ff0300720c */ /* 0x004fda0003f05270 */
[----:B------:R-:W-:Y:S05]  /*6f00*/  @P0 BRA `(.L_x_5) ;  /* 0x0000002800c00947 */ /* 0x000fea0003800000 */
[----:B------:R-:W-:-:S05]  /*6f10*/  IMAD.MOV.U32 R3, RZ, RZ, 0x1 ;  /* 0x00000001ff037424 */ /* 0x000fca00078e00ff */
[----:B------:R0:W-:Y:S02]  /*6f20*/  STL.U8 [R167], R3 ;  /* 0x00000003a7007387 */ /* 0x0001e40000100000 */
.L_x_191:
[----:B------:R-:W-:Y:S05]  /*6f30*/  @!P3 BRA `(.L_x_192) ;  /* 0x000000000014b947 */ /* 0x000fea0003800000 */
[----:B01234-:R-:W2:Y:S02]  /*6f40*/  LDL.U8 R3, [R168] ;  /* 0x00000000a8037983 */ /* 0x01fea40000100000 */
[----:B--2---:R-:W-:-:S13]  /*6f50*/  ISETP.NE.AND P0, PT, R3, RZ, PT ;  /* 0x000000ff0300720c */ /* 0x004fda0003f05270 */
[----:B------:R-:W-:Y:S05]  /*6f60*/  @P0 BRA `(.L_x_5) ;  /* 0x0000002800a80947 */ /* 0x000fea0003800000 */
[----:B------:R-:W-:-:S05]  /*6f70*/  IMAD.MOV.U32 R3, RZ, RZ, 0x1 ;  /* 0x00000001ff037424 */ /* 0x000fca00078e00ff */
[----:B------:R0:W-:Y:S02]  /*6f80*/  STL.U8 [R168], R3 ;  /* 0x00000003a8007387 */ /* 0x0001e40000100000 */
.L_x_192:
[----:B------:R-:W-:Y:S05]  /*6f90*/  @!P4 BRA `(.L_x_193) ;  /* 0x000000000014c947 */ /* 0x000fea0003800000 */
[----:B01234-:R-:W2:Y:S02]  /*6fa0*/  LDL.U8 R3, [R169] ;  /* 0x00000000a9037983 */ /* 0x01fea40000100000 */
[----:B--2---:R-:W-:-:S13]  /*6fb0*/  ISETP.NE.AND P0, PT, R3, RZ, PT ;  /* 0x000000ff0300720c */ /* 0x004fda0003f05270 */
[----:B------:R-:W-:Y:S05]  /*6fc0*/  @P0 BRA `(.L_x_5) ;  /* 0x0000002800900947 */ /* 0x000fea0003800000 */
[----:B------:R-:W-:-:S05]  /*6fd0*/  IMAD.MOV.U32 R3, RZ, RZ, 0x1 ;  /* 0x00000001ff037424 */ /* 0x000fca00078e00ff */
[----:B------:R0:W-:Y:S02]  /*6fe0*/  STL.U8 [R169], R3 ;  /* 0x00000003a9007387 */ /* 0x0001e40000100000 */
.L_x_193:
[----:B------:R-:W-:Y:S05]  /*6ff0*/  @!P5 BRA `(.L_x_194) ;  /* 0x000000000014d947 */ /* 0x000fea0003800000 */
[----:B01234-:R-:W2:Y:S02]  /*7000*/  LDL.U8 R3, [R170] ;  /* 0x00000000aa037983 */ /* 0x01fea40000100000 */
[----:B--2---:R-:W-:-:S13]  /*7010*/  ISETP.NE.AND P0, PT, R3, RZ, PT ;  /* 0x000000ff0300720c */ /* 0x004fda0003f05270 */
[----:B------:R-:W-:Y:S05]  /*7020*/  @P0 BRA `(.L_x_5) ;  /* 0x0000002800780947 */ /* 0x000fea0003800000 */
[----:B------:R-:W-:-:S05]  /*7030*/  IMAD.MOV.U32 R85, RZ, RZ, 0x1 ;  /* 0x00000001ff557424 */ /* 0x000fca00078e00ff */
[----:B------:R0:W-:Y:S02]  /*7040*/  STL.U8 [R170], R85 ;  /* 0x00000055aa007387 */ /* 0x0001e40000100000 */
.L_x_194:
[----:B------:R0:W-:Y:S01]  /*7050*/  STL.64 [R1], RZ ;  /* 0x000000ff01007387 */ /* 0x0001e20000100a00 */
[----:B------:R-:W-:-:S03]  /*7060*/  ISETP.NE.AND P0, PT, R62, RZ, PT ;  /* 0x000000ff3e00720c */ /* 0x000fc60003f05270 */
[----:B------:R0:W-:Y:S10]  /*7070*/  STL.U16 [R1+0x8], RZ ;  /* 0x000008ff01007387 */ /* 0x0001f40000100400 */
[----:B0-----:R-:W-:Y:S05]  /*7080*/  @!P0 BRA `(.L_x_195) ;  /* 0x0000000000188947 */ /* 0x001fea0003800000 */
[----:B------:R-:W-:-:S05]  /*7090*/  IMAD.IADD R62, R1, 0x1, R62 ;  /* 0x00000001013e7824 */ /* 0x000fca00078e023e */
[----:B-1234-:R-:W2:Y:S02]  /*70a0*/  LDL.U8 R3, [R62] ;  /* 0x000000003e037983 */ /* 0x01eea40000100000 */
[----:B--2---:R-:W-:-:S13]  /*70b0*/  ISETP.NE.AND P0, PT, R3, RZ, PT ;  /* 0x000000ff0300720c */ /* 0x004fda0003f05270 */
[----:B------:R-:W-:Y:S05]  /*70c0*/  @P0 BRA `(.L_x_5) ;  /* 0x0000002800500947 */ /* 0x000fea0003800000 */
[----:B------:R-:W-:-:S05]  /*70d0*/  IMAD.MOV.U32 R31, RZ, RZ, 0x1 ;  /* 0x00000001ff1f7424 */ /* 0x000fca00078e00ff */
[----:B------:R0:W-:Y:S02]  /*70e0*/  STL.U8 [R62], R31 ;  /* 0x0000001f3e007387 */ /* 0x0001e40000100000 */
.L_x_195:
[----:B------:R-:W-:-:S13]  /*70f0*/  ISETP.NE.AND P0, PT, R64, RZ, PT ;  /* 0x000000ff4000720c */ /* 0x000fda0003f05270 */
[----:B------:R-:W-:Y:S05]  /*7100*/  @!P0 BRA `(.L_x_196) ;  /* 0x0000000000188947 */ /* 0x000fea0003800000 */
[----:B------:R-:W-:-:S05]  /*7110*/  IMAD.IADD R64, R1, 0x1, R64 ;  /* 0x0000000101407824 */ /* 0x000fca00078e0240 */
[----:B-1234-:R-:W2:Y:S02]  /*7120*/  LDL.U8 R3, [R64] ;  /* 0x0000000040037983 */ /* 0x01eea40000100000 */
[----:B--2---:R-:W-:-:S13]  /*7130*/  ISETP.NE.AND P0, PT, R3, RZ, PT ;  /* 0x000000ff0300720c */ /* 0x004fda0003f05270 */
[----:B------:R-:W-:Y:S05]  /*7140*/  @P0 BRA `(.L_x_5) ;  /* 0x0000002800300947 */ /* 0x000fea0003800000 */
[----:B------:R-:W-:-:S05]  /*7150*/  IMAD.MOV.U32 R3, RZ, RZ, 0x1 ;  /* 0x00000001ff037424 */ /* 0x000fca00078e00ff */
[----:B------:R1:W-:Y:S02]  /*7160*/  STL.U8 [R64], R3 ;  /* 0x0000000340007387 */ /* 0x0003e40000100000 */
.L_x_196:
        /* <DEDUP_REMOVED lines=8> */
.L_x_197:
        /* <DEDUP_REMOVED lines=8> */
.L_x_198:
        /* <DEDUP_REMOVED lines=8> */
.L_x_199:
        /* <DEDUP_REMOVED lines=8> */
.L_x_200:
        /* <DEDUP_REMOVED lines=8> */
.L_x_201:
        /* <DEDUP_REMOVED lines=8> */
.L_x_202:
        /* <DEDUP_REMOVED lines=8> */
.L_x_203:
        /* <DEDUP_REMOVED lines=10> */
.L_x_204:
[----:B------:R-:W-:-:S13]  /*7590*/  ISETP.NE.AND P0, PT, R30, RZ, PT ;  /* 0x000000ff1e00720c */ /* 0x000fda0003f05270 */
[----:B------:R-:W-:Y:S05]  /*75a0*/  @!P0 BRA `(.L_x_205) ;  /* 0x0000000000188947 */ /* 0x000fea0003800000 */
[----:B------:R-:W-:-:S05]  /*75b0*/  IMAD.IADD R30, R1, 0x1, R30 ;  /* 0x00000001011e7824 */ /* 0x000fca00078e021e */
[----:B01234-:R-:W2:Y:S02]  /*75c0*/  LDL.U8 R3, [R30] ;  /* 0x000000001e037983 */ /* 0x01fea40000100000 */
[----:B--2---:R-:W-:-:S13]  /*75d0*/  ISETP.NE.AND P0, PT, R3, RZ, PT ;  /* 0x000000ff0300720c */ /* 0x004fda0003f05270 */
[----:B------:R-:W-:Y:S05]  /*75e0*/  @P0 BRA `(.L_x_5) ;  /* 0x0000002400080947 */ /* 0x000fea0003800000 */
[----:B------:R-:W-:-:S05]  /*75f0*/  IMAD.MOV.U32 R15, RZ, RZ, 0x1 ;  /* 0x00000001ff0f7424 */ /* 0x000fca00078e00ff */
[----:B------:R0:W-:Y:S02]  /*7600*/  STL.U8 [R30], R15 ;  /* 0x0000000f1e007387 */ /* 0x0001e40000100000 */
.L_x_205:
        /* <DEDUP_REMOVED lines=8> */
.L_x_206:
        /* <DEDUP_REMOVED lines=8> */
.L_x_207:
        /* <DEDUP_REMOVED lines=8> */
.L_x_208:
        /* <DEDUP_REMOVED lines=8> */
.L_x_209:
        /* <DEDUP_REMOVED lines=8> */
.L_x_210:
        /* <DEDUP_REMOVED lines=8> */
.L_x_211:
        /* <DEDUP_REMOVED lines=8> */
.L_x_212:
        /* <DEDUP_REMOVED lines=10> */
.L_x_213:
        /* <DEDUP_REMOVED lines=8> */
.L_x_214:
        /* <DEDUP_REMOVED lines=8> */
.L_x_215:
        /* <DEDUP_REMOVED lines=8> */
.L_x_216:
        /* <DEDUP_REMOVED lines=8> */
.L_x_217:
        /* <DEDUP_REMOVED lines=8> */
.L_x_218:
        /* <DEDUP_REMOVED lines=8> */
.L_x_219:
        /* <DEDUP_REMOVED lines=8> */
.L_x_220:
        /* <DEDUP_REMOVED lines=8> */
.L_x_221:
        /* <DEDUP_REMOVED lines=10> */
.L_x_222:
        /* <DEDUP_REMOVED lines=8> */
.L_x_223:
        /* <DEDUP_REMOVED lines=8> */
.L_x_224:
        /* <DEDUP_REMOVED lines=8> */
.L_x_225:
        /* <DEDUP_REMOVED lines=8> */
.L_x_226:
        /* <DEDUP_REMOVED lines=8> */
.L_x_227:
        /* <DEDUP_REMOVED lines=8> */
.L_x_228:
        /* <DEDUP_REMOVED lines=8> */
.L_x_229:
        /* <DEDUP_REMOVED lines=8> */
.L_x_230:
        /* <DEDUP_REMOVED lines=10> */
.L_x_231:
        /* <DEDUP_REMOVED lines=8> */
.L_x_232:
        /* <DEDUP_REMOVED lines=8> */
.L_x_233:
        /* <DEDUP_REMOVED lines=8> */
.L_x_234:
        /* <DEDUP_REMOVED lines=8> */
.L_x_235:
        /* <DEDUP_REMOVED lines=8> */
.L_x_236:
        /* <DEDUP_REMOVED lines=8> */
.L_x_237:
        /* <DEDUP_REMOVED lines=8> */
.L_x_238:
        /* <DEDUP_REMOVED lines=8> */
.L_x_239:
        /* <DEDUP_REMOVED lines=10> */
.L_x_240:
        /* <DEDUP_REMOVED lines=8> */
.L_x_241:
        /* <DEDUP_REMOVED lines=8> */
.L_x_242:
        /* <DEDUP_REMOVED lines=8> */
.L_x_243:
        /* <DEDUP_REMOVED lines=8> */
.L_x_244:
        /* <DEDUP_REMOVED lines=8> */
.L_x_245:
        /* <DEDUP_REMOVED lines=8> */
.L_x_246:
        /* <DEDUP_REMOVED lines=8> */
.L_x_247:
        /* <DEDUP_REMOVED lines=8> */
.L_x_248:
        /* <DEDUP_REMOVED lines=10> */
.L_x_249:
        /* <DEDUP_REMOVED lines=8> */
.L_x_250:
        /* <DEDUP_REMOVED lines=8> */
.L_x_251:
        /* <DEDUP_REMOVED lines=8> */
.L_x_252:
        /* <DEDUP_REMOVED lines=8> */
.L_x_253:
        /* <DEDUP_REMOVED lines=8> */
.L_x_254:
        /* <DEDUP_REMOVED lines=8> */
.L_x_255:
        /* <DEDUP_REMOVED lines=8> */
.L_x_256:
        /* <DEDUP_REMOVED lines=8> */
.L_x_257:
        /* <DEDUP_REMOVED lines=10> */
.L_x_258:
        /* <DEDUP_REMOVED lines=8> */
.L_x_259:
        /* <DEDUP_REMOVED lines=8> */
.L_x_260:
        /* <DEDUP_REMOVED lines=8> */
.L_x_261:
        /* <DEDUP_REMOVED lines=8> */
.L_x_262:
        /* <DEDUP_REMOVED lines=8> */
.L_x_263:
        /* <DEDUP_REMOVED lines=8> */
.L_x_264:
        /* <DEDUP_REMOVED lines=8> */
.L_x_265:
        /* <DEDUP_REMOVED lines=8> */
.L_x_266:
        /* <DEDUP_REMOVED lines=10> */
.L_x_267:
        /* <DEDUP_REMOVED lines=8> */
.L_x_268:
        /* <DEDUP_REMOVED lines=8> */
.L_x_269:
        /* <DEDUP_REMOVED lines=8> */
.L_x_270:
        /* <DEDUP_REMOVED lines=8> */
.L_x_271:
        /* <DEDUP_REMOVED lines=8> */
.L_x_272:
        /* <DEDUP_REMOVED lines=8> */
.L_x_273:
        /* <DEDUP_REMOVED lines=8> */
.L_x_274:
[----:B------:R-:W-:-:S13]  /*9970*/  ISETP.NE.AND P0, PT, R2, RZ, PT ;  /* 0x000000ff0200720c */ /* 0x000fda0003f05270 */
[----:B------:R-:W-:Y:S05]  /*9980*/  @!P0 BREAK.RELIABLE B1 ;  /* 0x0000000000018942 */ /* 0x000fea0003800100 */
[----:B------:R-:W-:Y:S05]  /*9990*/  @!P0 BRA `(.L_x_32) ;  /* 0x0000000000148947 */ /* 0x000fea0003800000 */
[----:B-1----:R-:W-:-:S06]  /*99a0*/  IMAD.IADD R0, R1, 0x1, R2 ;  /* 0x0000000101007824 */ /* 0x002fcc00078e0202 */
[----:B------:R-:W5:Y:S02]  /*99b0*/  LDL.U8 R0, [R0] ;  /* 0x0000000000007983 */ /* 0x000f640000100000 */
[----:B-----5:R-:W-:-:S13]  /*99c0*/  ISETP.NE.AND P0, PT, R0, RZ, PT ;  /* 0x000000ff0000720c */ /* 0x020fda0003f05270 */
[----:B------:R-:W-:Y:S05]  /*99d0*/  @!P0 BREAK.RELIABLE B1 ;  /* 0x0000000000018942 */ /* 0x000fea0003800100 */
[----:B------:R-:W-:Y:S05]  /*99e0*/  @P0 BRA `(.L_x_5) ;  /* 0x0000000000080947 */ /* 0x000fea0003800000 */
.L_x_32:
[----:B------:R-:W-:Y:S01]  /*99f0*/  VIADD R166, R166, 0x1 ;  /* 0x00000001a6a67836 */ /* 0x000fe20000000000 */
[----:B------:R-:W-:Y:S06]  /*9a00*/  BRA `(.L_x_275) ;  /* 0x0000000000107947 */ /* 0x000fec0003800000 */
.L_x_5:
[----:B------:R-:W-:Y:S05]  /*9a10*/  BSYNC.RELIABLE B1 ;  /* 0x0000000000017941 */ /* 0x000fea0003800100 */
.L_x_3:
[----:B------:R-:W-:-:S13]  /*9a20*/  ISETP.GE.AND P0, PT, R27, 0x9, PT ;  /* 0x000000091b00780c */ /* 0x000fda0003f06270 */
[----:B------:R1:W-:Y:S01]  /*9a30*/  @P0 STG.E desc[UR36][R164.64], RZ ;  /* 0x000000ffa4000986 */ /* 0x0003e2000c101924 */
[----:B------:R-:W-:-:S07]  /*9a40*/  @P0 VIADD R166, R166, 0xffffffff ;  /* 0xffffffffa6a60836 */ /* 0x000fce0000000000 */
.L_x_275:
[----:B------:R-:W-:Y:S05]  /*9a50*/  BSYNC.RECONVERGENT B0 ;  /* 0x0000000000007941 */ /* 0x000fea0003800200 */
.L_x_2:
[----:B------:R-:W-:Y:S01]  /*9a60*/  ISETP.NE.AND P0, PT, R166, R23, PT ;  /* 0x00000017a600720c */ /* 0x000fe20003f05270 */
[----:B------:R-:W-:-:S12]  /*9a70*/  BSSY.RECONVERGENT B6, `(.L_x_276) ;  /* 0x00000b4000067945 */ /* 0x000fd80003800200 */
[----:B------:R-:W-:Y:S05]  /*9a80*/  @P0 BRA `(.L_x_277) ;  /* 0x0000000800c80947 */ /* 0x000fea0003800000 */
[----:B-1----:R-:W1:Y:S01]  /*9a90*/  LDC.64 R8, c[0x0][0x3a0] ;  /* 0x0000e800ff087b82 */ /* 0x002e620000000a00 */
[----:B0-----:R-:W-:Y:S01]  /*9aa0*/  IMAD.MOV.U32 R11, RZ, RZ, 0x1 ;  /* 0x00000001ff0b7424 */ /* 0x001fe200078e00ff */
[----:B------:R-:W-:Y:S01]  /*9ab0*/  MOV R0, 0x0 ;  /* 0x0000000000007802 */ /* 0x000fe20000000f00 */
[----:B------:R0:W-:Y:S01]  /*9ac0*/  STL [R1+0x18], R16 ;  /* 0x0000181001007387 */ /* 0x0001e20000100800 */
[----:B------:R-:W5:Y:S01]  /*9ad0*/  LDCU.64 UR4, c[0x4][0x8] ;  /* 0x01000100ff0477ac */ /* 0x000f620008000a00 */
[----:B------:R-:W-:-:S03]  /*9ae0*/  IADD3 R6, P0, PT, R171, 0x18, RZ ;  /* 0x00000018ab067810 */ /* 0x000fc60007f1e0ff */
[----:B--234-:R0:W2:Y:S02]  /*9af0*/  LDC.64 R2, c[0x4][R0] ;  /* 0x0100000000027b82 */ /* 0x01c0a40000000a00 */
[----:B------:R-:W-:Y:S02]  /*9b00*/  IMAD.X R7, RZ, RZ, R172, P0 ;  /* 0x000000ffff077224 */ /* 0x000fe400000e06ac */
[----:B-----5:R-:W-:Y:S01]  /*9b10*/  IMAD.U32 R4, RZ, RZ, UR4 ;  /* 0x00000004ff047e24 */ /* 0x020fe2000f8e00ff */
[----:B-1----:R0:W-:Y:S01]  /*9b20*/  STG.E desc[UR36][R8.64], R11 ;  /* 0x0000000b08007986 */ /* 0x0021e2000c101924 */
[----:B------:R-:W-:-:S07]  /*9b30*/  IMAD.U32 R5, RZ, RZ, UR5 ;  /* 0x00000005ff057e24 */ /* 0x000fce000f8e00ff */
[----:B------:R-:W-:-:S07]  /*9b40*/  LEPC R20, `(.L_x_278) ;  /* 0x000000001014794e */ /* 0x000fce0000000000 */
[----:B0-2---:R-:W-:Y:S05]  /*9b50*/  CALL.ABS.NOINC R2 ;  /* 0x0000000002007343 */ /* 0x005fea0003c00000 */
.L_x_278:
[----:B------:R-:W0:Y:S02]  /*9b60*/  LDC.64 R2, c[0x0][0x380] ;  /* 0x0000e000ff027b82 */ /* 0x000e240000000a00 */
[----:B0-----:R-:W-:-:S05]  /*9b70*/  IMAD.WIDE R4, R25, 0x4, R2 ;  /* 0x0000000419047825 */ /* 0x001fca00078e0202 */
[----:B------:R-:W2:Y:S01]  /*9b80*/  LDG.E R7, desc[UR36][R4.64] ;  /* 0x0000002404077981 */ /* 0x000ea2000c1e1900 */
[----:B------:R-:W2:Y:S03]  /*9b90*/  LDC.64 R2, c[0x0][0x3a8] ;  /* 0x0000ea00ff027b82 */ /* 0x000ea60000000a00 */
[----:B--2---:R0:W-:Y:S04]  /*9ba0*/  STG.E desc[UR36][R2.64], R7 ;  /* 0x0000000702007986 */ /* 0x0041e8000c101924 */
[----:B------:R-:W2:Y:S04]  /*9bb0*/  LDG.E R9, desc[UR36][R4.64+0x4] ;  /* 0x0000042404097981 */ /* 0x000ea8000c1e1900 */
[----:B--2---:R1:W-:Y:S04]  /*9bc0*/  STG.E desc[UR36][R2.64+0x4], R9 ;  /* 0x0000040902007986 */ /* 0x0043e8000c101924 */
[----:B------:R-:W2:Y:S04]  /*9bd0*/  LDG.E R11, desc[UR36][R4.64+0x8] ;  /* 0x00000824040b7981 */ /* 0x000ea8000c1e1900 */
[----:B--2---:R2:W-:Y:S04]  /*9be0*/  STG.E desc[UR36][R2.64+0x8], R11 ;  /* 0x0000080b02007986 */ /* 0x0045e8000c101924 */
[----:B------:R-:W3:Y:S04]  /*9bf0*/  LDG.E R13, desc[UR36][R4.64+0xc] ;  /* 0x00000c24040d7981 */ /* 0x000ee8000c1e1900 */
[----:B---3--:R3:W-:Y:S04]  /*9c00*/  STG.E desc[UR36][R2.64+0xc], R13 ;  /* 0x00000c0d02007986 */ /* 0x0087e8000c101924 */
[----:B------:R-:W4:Y:S04]  /*9c10*/  LDG.E R15, desc[UR36][R4.64+0x10] ;  /* 0x00001024040f7981 */ /* 0x000f28000c1e1900 */
[----:B----4-:R4:W-:Y:S04]  /*9c20*/  STG.E desc[UR36][R2.64+0x10], R15 ;  /* 0x0000100f02007986 */ /* 0x0109e8000c101924 */
[----:B------:R-:W5:Y:S04]  /*9c30*/  LDG.E R17, desc[UR36][R4.64+0x14] ;  /* 0x0000142404117981 */ /* 0x000f68000c1e1900 */
[----:B-----5:R5:W-:Y:S04]  /*9c40*/  STG.E desc[UR36][R2.64+0x14], R17 ;  /* 0x0000141102007986 */ /* 0x020be8000c101924 */
[----:B0-----:R-:W2:Y:S04]  /*9c50*/  LDG.E R7, desc[UR36][R4.64+0x18] ;  /* 0x0000182404077981 */ /* 0x001ea8000c1e1900 */
[----:B--2---:R0:W-:Y:S04]  /*9c60*/  STG.E desc[UR36][R2.64+0x18], R7 ;  /* 0x0000180702007986 */ /* 0x0041e8000c101924 */
[----:B-1----:R-:W2:Y:S04]  /*9c70*/  LDG.E R9, desc[UR36][R4.64+0x1c] ;  /* 0x00001c2404097981 */ /* 0x002ea8000c1e1900 */
[----:B--2---:R1:W-:Y:S04]  /*9c80*/  STG.E desc[UR36][R2.64+0x1c], R9 ;  /* 0x00001c0902007986 */ /* 0x0043e8000c101924 */
[----:B------:R-:W2:Y:S04]  /*9c90*/  LDG.E R11, desc[UR36][R4.64+0x20] ;  /* 0x00002024040b7981 */ /* 0x000ea8000c1e1900 */
[----:B--2---:R2:W-:Y:S04]  /*9ca0*/  STG.E desc[UR36][R2.64+0x20], R11 ;  /* 0x0000200b02007986 */ /* 0x0045e8000c101924 */
[----:B---3--:R-:W3:Y:S04]  /*9cb0*/  LDG.E R13, desc[UR36][R4.64+0x24] ;  /* 0x00002424040d7981 */ /* 0x008ee8000c1e1900 */
[----:B---3--:R3:W-:Y:S04]  /*9cc0*/  STG.E desc[UR36][R2.64+0x24], R13 ;  /* 0x0000240d02007986 */ /* 0x0087e8000c101924 */
[----:B----4-:R-:W4:Y:S04]  /*9cd0*/  LDG.E R15, desc[UR36][R4.64+0x28] ;  /* 0x00002824040f7981 */ /* 0x010f28000c1e1900 */
[----:B----4-:R4:W-:Y:S04]  /*9ce0*/  STG.E desc[UR36][R2.64+0x28], R15 ;  /* 0x0000280f02007986 */ /* 0x0109e8000c101924 */
[----:B-----5:R-:W5:Y:S04]  /*9cf0*/  LDG.E R17, desc[UR36][R4.64+0x2c] ;  /* 0x00002c2404117981 */ /* 0x020f68000c1e1900 */
        /* <DEDUP_REMOVED lines=131> */
[----:B-----5:R-:W4:Y:S04]  /*a530*/  LDG.E R17, desc[UR36][R4.64+0x134] ;  /* 0x0001342404117981 */ /* 0x020f28000c1e1900 */
[----:B----4-:R3:W-:Y:S04]  /*a540*/  STG.E desc[UR36][R2.64+0x134], R17 ;  /* 0x0001341102007986 */ /* 0x0107e8000c101924 */
[----:B0-----:R-:W4:Y:S04]  /*a550*/  LDG.E R7, desc[UR36][R4.64+0x138] ;  /* 0x0001382404077981 */ /* 0x001f28000c1e1900 */
[----:B----4-:R3:W-:Y:S04]  /*a560*/  STG.E desc[UR36][R2.64+0x138], R7 ;  /* 0x0001380702007986 */ /* 0x0107e8000c101924 */
[----:B-1----:R-:W4:Y:S04]  /*a570*/  LDG.E R9, desc[UR36][R4.64+0x13c] ;  /* 0x00013c2404097981 */ /* 0x002f28000c1e1900 */
[----:B----4-:R3:W-:Y:S04]  /*a580*/  STG.E desc[UR36][R2.64+0x13c], R9 ;  /* 0x00013c0902007986 */ /* 0x0107e8000c101924 */
[----:B--2---:R-:W2:Y:S04]  /*a590*/  LDG.E R11, desc[UR36][R4.64+0x140] ;  /* 0x00014024040b7981 */ /* 0x004ea8000c1e1900 */
[----:B--2---:R3:W-:Y:S02]  /*a5a0*/  STG.E desc[UR36][R2.64+0x140], R11 ;  /* 0x0001400b02007986 */ /* 0x0047e4000c101924 */
.L_x_277:
[----:B------:R-:W-:Y:S05]  /*a5b0*/  BSYNC.RECONVERGENT B6 ;  /* 0x0000000000067941 */ /* 0x000fea0003800200 */
.L_x_276:
[----:B------:R-:W-:-:S13]  /*a5c0*/  ISETP.GE.U32.AND P0, PT, R166, R23, PT ;  /* 0x00000017a600720c */ /* 0x000fda0003f06070 */
[----:B------:R-:W-:Y:S05]  /*a5d0*/  @!P0 BRA `(.L_x_279) ;  /* 0xffffff5800f08947 */ /* 0x000fea000383ffff */
.L_x_1:
[----:B------:R-:W-:Y:S05]  /*a5e0*/  BSYNC.RECONVERGENT B7 ;  /* 0x0000000000077941 */ /* 0x000fea0003800200 */
.L_x_0:
[----:B-1234-:R-:W1:Y:S01]  /*a5f0*/  LDC.64 R2, c[0x0][0x3a0] ;  /* 0x0000e800ff027b82 */ /* 0x01ee620000000a00 */
[----:B------:R-:W2:Y:S01]  /*a600*/  LDCU UR5, c[0x0][0x370] ;  /* 0x00006e00ff0577ac */ /* 0x000ea20008000800 */
[----:B------:R-:W3:Y:S01]  /*a610*/  LDCU UR4, c[0x0][0x388] ;  /* 0x00007100ff0477ac */ /* 0x000ee20008000800 */
[----:B-1----:R-:W4:Y:S05]  /*a620*/  LDG.E R2, desc[UR36][R2.64] ;  /* 0x0000002402027981 */ /* 0x002f2a000c1e1900 */
[----:B------:R-:W2:Y:S01]  /*a630*/  LDC R5, c[0x0][0x360] ;  /* 0x0000d800ff057b82 */ /* 0x000ea20000000800 */
[----:B---3--:R-:W-:-:S04]  /*a640*/  UISETP.LT.AND UP0, UPT, UR4, 0x8000, UPT ;  /* 0x000080000400788c */ /* 0x008fc8000bf01270 */
[----:B------:R-:W-:Y:S01]  /*a650*/  USEL UR4, UR4, 0x8000, UP0 ;  /* 0x0000800004047887 */ /* 0x000fe20008000000 */
[----:B--2---:R-:W-:-:S05]  /*a660*/  IMAD R16, R5, UR5, R16 ;  /* 0x0000000505107c24 */ /* 0x004fca000f8e0210 */
[----:B------:R-:W-:Y:S02]  /*a670*/  ISETP.GE.AND P0, PT, R16, UR4, PT ;  /* 0x0000000410007c0c */ /* 0x000fe4000bf06270 */
[----:B----4-:R-:W-:-:S13]  /*a680*/  ISETP.EQ.AND P1, PT, R2, RZ, PT ;  /* 0x000000ff0200720c */ /* 0x010fda0003f22270 */
[----:B------:R-:W-:Y:S05]  /*a690*/  @!P0 BRA P1, `(.L_x_280) ;  /* 0xffffff5800a08947 */ /* 0x000fea000083ffff */
[----:B------:R-:W-:Y:S05]  /*a6a0*/  EXIT ;  /* 0x000000000000794d */ /* 0x000fea0003800000 */
.L_x_281:
[----:B------:R-:W-:-:S00]  /*a6b0*/  BRA `(.L_x_281) ;  /* 0xfffffffc00fc7947 */ /* 0x000fc0000383ffff */
[----:B------:R-:W-:-:S00]  /*a6c0*/  NOP ;  /* 0x0000000000007918 */ /* 0x000fc00000000000 */
        /* <DEDUP_REMOVED lines=11> */
.L_x_831:


//--------------------- .text._Z29createPartialSolutionUsingBFSPiS_S_iS_S_ --------------------------
	.section	.text._Z29createPartialSolutionUsingBFSPiS_S_iS_S_,"ax",@progbits
	.align	128
        .global         _Z29createPartialSolutionUsingBFSPiS_S_iS_S_
        .type           _Z29createPartialSolutionUsingBFSPiS_S_iS_S_,@function
        .size           _Z29createPartialSolutionUsingBFSPiS_S_iS_S_,(.L_x_832 - _Z29createPartialSolutionUsingBFSPiS_S_iS_S_)
        .other          _Z29createPartialSolutionUsingBFSPiS_S_iS_S_,@"STO_CUDA_ENTRY STV_DEFAULT"
_Z29createPartialSolutionUsingBFSPiS_S_iS_S_:
.text._Z29createPartialSolutionUsingBFSPiS_S_iS_S_:
[----:B------:R-:W0:Y:S01]  /*0000*/  LDC R1, c[0x0][0x37c] ;  /* 0x0000df00ff017b82 */ /* 0x000e220000000800 */
[----:B------:R-:W1:Y:S01]  /*0010*/  S2R R21, SR_CTAID.X ;  /* 0x0000000000157919 */ /* 0x000e620000002500 */
[----:B------:R-:W1:Y:S01]  /*0020*/  LDCU UR4, c[0x0][0x360] ;  /* 0x00006c00ff0477ac */ /* 0x000e620008000800 */
[----:B0-----:R-:W-:Y:S01]  /*0030*/  VIADD R1, R1, 0xffffffe8 ;  /* 0xffffffe801017836 */ /* 0x001fe20000000000 */
[----:B------:R-:W1:Y:S01]  /*0040*/  S2R R0, SR_TID.X ;  /* 0x0000000000007919 */ /* 0x000e620000002100 */
[----:B------:R-:W0:Y:S01]  /*0050*/  LDCU UR5, c[0x0][0x398] ;  /* 0x00007300ff0577ac */ /* 0x000e220008000800 */
[----:B-1----:R-:W-:-:S05]  /*0060*/  IMAD R21, R21, UR4, R0 ;  /* 0x0000000415157c24 */ /* 0x002fca000f8e0200 */
[----:B------:R-:W-:-:S04]  /*0070*/  ISETP.GT.AND P0, PT, R21, 0x7fff, PT ;  /* 0x00007fff1500780c */ /* 0x000fc80003f04270 */
[----:B0-----:R-:W-:-:S13]  /*0080*/  ISETP.GE.OR P0, PT, R21, UR5, P0 ;  /* 0x0000000515007c0c */ /* 0x001fda0008706670 */
[----:B------:R-:W-:Y:S05]  /*0090*/  @P0 EXIT ;  /* 0x000000000000094d */ /* 0x000fea0003800000 */
[----:B------:R-:W0:Y:S02]  /*00a0*/  LDCU.64 UR6, c[0x0][0x358] ;  /* 0x00006b00ff0677ac */ /* 0x000e240008000a00 */
.L_x_829:
[----:B------:R-:W1:Y:S01]  /*00b0*/  LDC.64 R166, c[0x0][0x380] ;  /* 0x0000e000ffa67b82 */ /* 0x000e620000000a00 */
[----:B------:R-:W-:Y:S01]  /*00c0*/  IMAD R168, R21, 0x51, RZ ;  /* 0x0000005115a87824 */ /* 0x000fe200078e02ff */
[----:B------:R-:W-:Y:S03]  /*00d0*/  BSSY.RECONVERGENT B3, `(.L_x_282) ;  /* 0x00010c1000037945 */ /* 0x000fe60003800200 */
[----:B01----:R-:W-:-:S07]  /*00e0*/  IMAD.WIDE R166, R168, 0x4, R166 ;  /* 0x00000004a8a67825 */ /* 0x003fce00078e02a6 */
.L_x_828:
[----:B0-----:R-:W1:Y:S02]  /*00f0*/  LDC.64 R164, c[0x0][0x380] ;  /* 0x0000e000ffa47b82 */ /* 0x001e640000000a00 */
[----:B-1----:R-:W-:-:S05]  /*0100*/  IMAD.WIDE R164, R168, 0x4, R164 ;  /* 0x00000004a8a47825 */ /* 0x002fca00078e02a4 */
[----:B0-----:R-:W2:Y:S01]  /*0110*/  LDG.E R173, desc[UR6][R164.64] ;  /* 0x00000006a4ad7981 */ /* 0x001ea2000c1e1900 */
[----:B------:R-:W-:Y:S01]  /*0120*/  BSSY.RECONVERGENT B2, `(.L_x_283) ;  /* 0x00010b5000027945 */ /* 0x000fe20003800200 */
[----:B--2---:R-:W-:-:S13]  /*0130*/  ISETP.NE.AND P0, PT, R173, RZ, PT ;  /* 0x000000ffad00720c */ /* 0x004fda0003f05270 */
[----:B------:R-:W-:Y:S05]  /*0140*/  @P0 BRA `(.L_x_284) ;  /* 0x0000010800c80947 */ /* 0x000fea0003800000 */
[----:B------:R-:W-:Y:S01]  /*0150*/  IMAD R0, R21, -0x51, R168 ;  /* 0xffffffaf15007824 */ /* 0x000fe200078e02a8 */
[----:B------:R-:W-:-:S03]  /*0160*/  LOP3.LUT R170, R170, 0xffffefff, RZ, 0xc0, !PT ;  /* 0xffffefffaaaa7812 */ /* 0x000fc600078ec0ff */
[----:B------:R-:W-:-:S05]  /*0170*/  IMAD.HI R2, R0, 0x38e38e39, RZ ;  /* 0x38e38e3900027827 */ /* 0x000fca00078e02ff */
[----:B------:R-:W-:-:S04]  /*0180*/  SHF.R.S32.HI R3, RZ, 0x1, R2 ;  /* 0x00000001ff037819 */ /* 0x000fc80000011402 */
[----:B------:R-:W-:-:S05]  /*0190*/  LEA.HI R3, R2, R3, RZ, 0x1 ;  /* 0x0000000302037211 */ /* 0x000fca00078f08ff */
[----:B------:R-:W-:-:S04]  /*01a0*/  IMAD R3, R3, 0x9, RZ ;  /* 0x0000000903037824 */ /* 0x000fc800078e02ff */
[----:B------:R-:W-:-:S05]  /*01b0*/  IMAD.IADD R3, R0, 0x1, -R3 ;  /* 0x0000000100037824 */ /* 0x000fca00078e0a03 */
[----:B------:R-:W-:-:S04]  /*01c0*/  ISETP.GE.AND P0, PT, R3, RZ, PT ;  /* 0x000000ff0300720c */ /* 0x000fc80003f06270 */
[----:B------:R-:W-:Y:S01]  /*01d0*/  ISETP.LT.OR P0, PT, R0, -0x8, !P0 ;  /* 0xfffffff80000780c */ /* 0x000fe20004701670 */
[----:B------:R-:W-:-:S12]  /*01e0*/  IMAD.MOV.U32 R0, RZ, RZ, 0x1 ;  /* 0x00000001ff007424 */ /* 0x000fd800078e00ff */
[----:B------:R-:W-:-:S07]  /*01f0*/  @P0 LOP3.LUT R170, R170, 0x1000, RZ, 0xfc, !PT ;  /* 0x00001000aaaa0812 */ /* 0x000fce00078efcff */
.L_x_827:
[----:B------:R-:W-:Y:S01]  /*0200*/  STL.U16 [R1+0xa], RZ ;  /* 0x00000aff01007387 */ /* 0x000fe20000100400 */
[C---:B------:R-:W-:Y:S01]  /*0210*/  LOP3.LUT P0, RZ, R170.reuse, 0x1000, RZ, 0xc0, !PT ;  /* 0x00001000aaff7812 */ /* 0x040fe2000780c0ff */
[----:B------:R-:W-:Y:S01]  /*0220*/  BSSY.RECONVERGENT B1, `(.L_x_285) ;  /* 0x00010a2000017945 */ /* 0x000fe20003800200 */
[----:B------:R-:W-:Y:S01]  /*0230*/  LOP3.LUT R170, R170, 0xfffff7ff, RZ, 0xc0, !PT ;  /* 0xfffff7ffaaaa7812 */ /* 0x000fe200078ec0ff */
[----:B------:R-:W-:Y:S02]  /*0240*/  STL [R1+0xc], RZ ;  /* 0x00000cff01007387 */ /* 0x000fe40000100800 */
[----:B------:R-:W-:Y:S02]  /*0250*/  BSSY.RELIABLE B0, `(.L_x_286) ;  /* 0x0000da2000007945 */ /* 0x000fe40003800100 */
[----:B------:R-:W-:Y:S04]  /*0260*/  STL [R1+0x10], RZ ;  /* 0x000010ff01007387 */ /* 0x000fe80000100800 */
[----:B0-----:R0:W-:Y:S02]  /*0270*/  STG.E desc[UR6][R164.64], R0 ;  /* 0x00000000a4007986 */ /* 0x0011e4000c101906 */
[----:B0-----:R-:W-:-:S05]  /*0280*/  VIADD R0, R0, 0x1 ;  /* 0x0000000100007836 */ /* 0x001fca0000000000 */
[----:B------:R-:W-:-:S13]  /*0290*/  ISETP.NE.AND P1, PT, R0, 0xa, PT ;  /* 0x0000000a0000780c */ /* 0x000fda0003f25270 */
[----:B------:R-:W-:Y:S01]  /*02a0*/  @P1 LOP3.LUT R170, R170, 0x800, RZ, 0xfc, !PT ;  /* 0x00000800aaaa1812 */ /* 0x000fe200078efcff */
[----:B-1234-:R-:W-:Y:S06]  /*02b0*/  @P0 BRA `(.L_x_287) ;  /* 0x0000001400d80947 */ /* 0x01efec0003800000 */
[----:B------:R-:W-:-:S04]  /*02c0*/  IMAD R7, R21, -0x51, R168 ;  /* 0xffffffaf15077824 */ /* 0x000fc800078e02a8 */
[----:B------:R-:W-:-:S06]  /*02d0*/  IMAD.WIDE R2, R7, 0x4, R166 ;  /* 0x0000000407027825 */ /* 0x000fcc00078e02a6 */
[----:B------:R-:W2:Y:S02]  /*02e0*/  LDG.E R2, desc[UR6][R2.64] ;  /* 0x0000000602027981 */ /* 0x000ea4000c1e1900 */
[----:B--2---:R-:W-:-:S05]  /*02f0*/  VIADD R4, R2, 0xfffffff6 ;  /* 0xfffffff602047836 */ /* 0x004fca0000000000 */
[----:B------:R-:W-:-:S13]  /*0300*/  ISETP.GE.U32.AND P0, PT, R4, -0x9, PT ;  /* 0xfffffff70400780c */ /* 0x000fda0003f06070 */
[----:B------:R-:W-:Y:S05]  /*0310*/  @!P0 BREAK.RELIABLE B0 ;  /* 0x0000000000008942 */ /* 0x000fea0003800100 */
[----:B------:R-:W-:Y:S05]  /*0320*/  @!P0 BRA `(.L_x_288) ;  /* 0x0000010800408947 */ /* 0x000fea0003800000 */
[----:B------:R-:W-:-:S05]  /*0330*/  IMAD.HI R2, R7, 0x38e38e39, RZ ;  /* 0x38e38e3907027827 */ /* 0x000fca00078e02ff */
[----:B------:R-:W-:-:S04]  /*0340*/  SHF.R.S32.HI R3, RZ, 0x1, R2 ;  /* 0x00000001ff037819 */ /* 0x000fc80000011402 */
[----:B------:R-:W-:-:S05]  /*0350*/  LEA.HI R6, R2, R3, RZ, 0x1 ;  /* 0x0000000302067211 */ /* 0x000fca00078f08ff */
[----:B------:R-:W-:-:S04]  /*0360*/  IMAD R8, R6, 0x9, RZ ;  /* 0x0000000906087824 */ /* 0x000fc800078e02ff */
[----:B------:R-:W-:-:S05]  /*0370*/  IMAD.WIDE R4, R8, 0x4, R166 ;  /* 0x0000000408047825 */ /* 0x000fca00078e02a6 */
[----:B------:R-:W2:Y:S01]  /*0380*/  LDG.E R2, desc[UR6][R4.64] ;  /* 0x0000000604027981 */ /* 0x000ea2000c1e1900 */
[----:B------:R-:W-:Y:S01]  /*0390*/  BSSY.RELIABLE B4, `(.L_x_289) ;  /* 0x000000b000047945 */ /* 0x000fe20003800100 */
[----:B--2---:R-:W-:-:S13]  /*03a0*/  ISETP.NE.AND P0, PT, R2, RZ, PT ;  /* 0x000000ff0200720c */ /* 0x004fda0003f05270 */
[----:B------:R-:W-:Y:S05]  /*03b0*/  @!P0 BRA `(.L_x_290) ;  /* 0x0000000000208947 */ /* 0x000fea0003800000 */
[----:B------:R-:W-:-:S05]  /*03c0*/  IMAD.IADD R3, R1, 0x1, R2 ;  /* 0x0000000101037824 */ /* 0x000fca00078e0202 */
[----:B------:R-:W2:Y:S02]  /*03d0*/  LDL.U8 R2, [R3+0xa] ;  /* 0x00000a0003027983 */ /* 0x000ea40000100000 */
[----:B--2---:R-:W-:-:S13]  /*03e0*/  ISETP.NE.AND P0, PT, R2, RZ, PT ;  /* 0x000000ff0200720c */ /* 0x004fda0003f05270 */
[----:B------:R-:W-:Y:S05]  /*03f0*/  @P0 BREAK.RELIABLE B4 ;  /* 0x0000000000040942 */ /* 0x000fea0003800100 */
[----:B------:R-:W-:Y:S05]  /*0400*/  @P0 BREAK.RELIABLE B0 ;  /* 0x0000000000000942 */ /* 0x000fea0003800100 */
[----:B------:R-:W-:Y:S05]  /*0410*/  @P0 BRA `(.L_x_288) ;  /* 0x0000010800040947 */ /* 0x000fea0003800000 */
[----:B------:R-:W-:-:S05]  /*0420*/  IMAD.MOV.U32 R2, RZ, RZ, 0x1 ;  /* 0x00000001ff027424 */ /* 0x000fca00078e00ff */
[----:B------:R0:W-:Y:S02]  /*0430*/  STL.U8 [R3+0xa], R2 ;  /* 0x00000a0203007387 */ /* 0x0001e40000100000 */
.L_x_290:
[----:B------:R-:W-:Y:S05]  /*0440*/  BSYNC.RELIABLE B4 ;  /* 0x0000000000047941 */ /* 0x000fea0003800100 */
.L_x_289:
[----:B0-----:R-:W2:Y:S01]  /*0450*/  LDG.E R2, desc[UR6][R4.64+0x4] ;  /* 0x0000040604027981 */ /* 0x001ea2000c1e1900 */
        /* <DEDUP_REMOVED lines=11> */
.L_x_292:
[----:B------:R-:W-:Y:S05]  /*0510*/  BSYNC.RELIABLE B4 ;  /* 0x0000000000047941 */ /* 0x000fea0003800100 */
.L_x_291:
        /* <DEDUP_REMOVED lines=12> */
.L_x_294:
[----:B------:R-:W-:Y:S05]  /*05e0*/  BSYNC.RELIABLE B4 ;  /* 0x0000000000047941 */ /* 0x000fea0003800100 */
.L_x_293:
        /* <DEDUP_REMOVED lines=12> */
.L_x_296:
[----:B------:R-:W-:Y:S05]  /*06b0*/  BSYNC.RELIABLE B4 ;  /* 0x0000000000047941 */ /* 0x000fea0003800100 */
.L_x_295:
        /* <DEDUP_REMOVED lines=12> */
.L_x_298:
[----:B------:R-:W-:Y:S05]  /*0780*/  BSYNC.RELIABLE B4 ;  /* 0x0000000000047941 */ /* 0x000fea0003800100 */
.L_x_297:
        /* <DEDUP_REMOVED lines=12> */
.L_x_300:
[----:B------:R-:W-:Y:S05]  /*0850*/  BSYNC.RELIABLE B4 ;  /* 0x0000000000047941 */ /* 0x000fea0003800100 */
.L_x_299:
        /* <DEDUP_REMOVED lines=12> */
.L_x_302:
[----:B------:R-:W-:Y:S05]  /*0920*/  BSYNC.RELIABLE B4 ;  /* 0x0000000000047941 */ /* 0x000fea0003800100 */
.L_x_301:
        /* <DEDUP_REMOVED lines=12> */
.L_x_304:
[----:B------:R-:W-:Y:S05]  /*09f0*/  BSYNC.RELIABLE B4 ;  /* 0x0000000000047941 */ /* 0x000fea0003800100 */
.L_x_303:
        /* <DEDUP_REMOVED lines=12> */
.L_x_306:
[----:B------:R-:W-:Y:S05]  /*0ac0*/  BSYNC.RELIABLE B4 ;  /* 0x0000000000047941 */ /* 0x000fea0003800100 */
.L_x_305:
[----:B------:R-:W-:-:S04]  /*0ad0*/  IMAD.IADD R7, R7, 0x1, -R8 ;  /* 0x0000000107077824 */ /* 0x000fc800078e0a08 */
[----:B------:R-:W-:-:S05]  /*0ae0*/  IMAD.WIDE.U32 R4, R7, 0x4, R166 ;  /* 0x0000000407047825 */ /* 0x000fca00078e00a6 */
[----:B0-----:R-:W2:Y:S01]  /*0af0*/  LDG.E R2, desc[UR6][R4.64] ;  /* 0x0000000604027981 */ /* 0x001ea2000c1e1900 */
[----:B------:R-:W-:Y:S03]  /*0b00*/  BSSY.RELIABLE B4, `(.L_x_307) ;  /* 0x000000e000047945 */ /* 0x000fe60003800100 */
[----:B------:R0:W-:Y:S04]  /*0b10*/  STL.U16 [R1+0xa], RZ ;  /* 0x00000aff01007387 */ /* 0x0001e80000100400 */
[----:B------:R0:W-:Y:S04]  /*0b20*/  STL [R1+0xc], RZ ;  /* 0x00000cff01007387 */ /* 0x0001e80000100800 */
[----:B------:R0:W-:Y:S01]  /*0b30*/  STL [R1+0x10], RZ ;  /* 0x000010ff01007387 */ /* 0x0001e20000100800 */
[----:B--2---:R-:W-:-:S13]  /*0b40*/  ISETP.NE.AND P0, PT, R2, RZ, PT ;  /* 0x000000ff0200720c */ /* 0x004fda0003f05270 */
[----:B0-----:R-:W-:Y:S05]  /*0b50*/  @!P0 BRA `(.L_x_308) ;  /* 0x0000000000208947 */ /* 0x001fea0003800000 */
        /* <DEDUP_REMOVED lines=8> */
.L_x_308:
[----:B------:R-:W-:Y:S05]  /*0be0*/  BSYNC.RELIABLE B4 ;  /* 0x0000000000047941 */ /* 0x000fea0003800100 */
.L_x_307:
        /* <DEDUP_REMOVED lines=12> */
.L_x_310:
[----:B------:R-:W-:Y:S05]  /*0cb0*/  BSYNC.RELIABLE B4 ;  /* 0x0000000000047941 */ /* 0x000fea0003800100 */
.L_x_309:
        /* <DEDUP_REMOVED lines=12> */
.L_x_312:
[----:B------:R-:W-:Y:S05]  /*0d80*/  BSYNC.RELIABLE B4 ;  /* 0x0000000000047941 */ /* 0x000fea0003800100 */
.L_x_311:
        /* <DEDUP_REMOVED lines=12> */
.L_x_314:
[----:B------:R-:W-:Y:S05]  /*0e50*/  BSYNC.RELIABLE B4 ;  /* 0x0000000000047941 */ /* 0x000fea0003800100 */
.L_x_313:
        /* <DEDUP_REMOVED lines=12> */
.L_x_316:
[----:B------:R-:W-:Y:S05]  /*0f20*/  BSYNC.RELIABLE B4 ;  /* 0x0000000000047941 */ /* 0x000fea0003800100 */
.L_x_315:
[----:B0-----:R-:W2:Y:S01]  /*0f30*/  LDG.E R2, desc[UR6][R4.64+0xb4] ;  /* 0x0000b40604027981 */ /* 0x001ea2000c1e1900 */
[----:B------:R-:W-:Y:S01]  /*0f40*/  BSSY.RELIABLE B4, `(.L_x_317) ;  /* 0x000000b000047945 */ /* 0x000fe20003800100 */
[----:B--2---:R-:W-:-:S13]  /*0f50*/  ISETP.NE.AND P0, PT, R2, RZ, PT ;  /* 0x000000ff0200720c */ /* 0x004fda0003f05270 */
[----:B------:R-:W-:Y:S05]  /*0f60*/  @!P0 BRA `(.L_x_318) ;  /* 0x0000000000208947 */ /* 0x000fea0003800000 */
[----:B------:R-:W-:-:S05]  /*0f70*/  IADD3 R2, PT, PT, R1, R2, RZ ;  /* 0x0000000201027210 */ /* 0x000fca0007ffe0ff */
[----:B------:R-:W2:Y:S02]  /*0f80*/  LDL.U8 R3, [R2+0xa] ;  /* 0x00000a0002037983 */ /* 0x000ea40000100000 */
[----:B--2---:R-:W-:-:S13]  /*0f90*/  ISETP.NE.AND P0, PT, R3, RZ, PT ;  /* 0x000000ff0300720c */ /* 0x004fda0003f05270 */
[----:B------:R-:W-:Y:S05]  /*0fa0*/  @P0 BREAK.RELIABLE B4 ;  /* 0x0000000000040942 */ /* 0x000fea0003800100 */
[----:B------:R-:W-:Y:S05]  /*0fb0*/  @P0 BREAK.RELIABLE B0 ;  /* 0x0000000000000942 */ /* 0x000fea0003800100 */
[----:B------:R-:W-:Y:S05]  /*0fc0*/  @P0 BRA `(.L_x_288) ;  /* 0x000000fc00180947 */ /* 0x000fea0003800000 */
[----:B------:R-:W-:-:S05]  /*0fd0*/  IMAD.MOV.U32 R3, RZ, RZ, 0x1 ;  /* 0x00000001ff037424 */ /* 0x000fca00078e00ff */
[----:B------:R0:W-:Y:S02]  /*0fe0*/  STL.U8 [R2+0xa], R3 ;  /* 0x00000a0302007387 */ /* 0x0001e40000100000 */
.L_x_318:
[----:B------:R-:W-:Y:S05]  /*0ff0*/  BSYNC.RELIABLE B4 ;  /* 0x0000000000047941 */ /* 0x000fea0003800100 */
.L_x_317:
        /* <DEDUP_REMOVED lines=12> */
.L_x_320:
[----:B------:R-:W-:Y:S05]  /*10c0*/  BSYNC.RELIABLE B4 ;  /* 0x0000000000047941 */ /* 0x000fea0003800100 */
.L_x_319:
        /* <DEDUP_REMOVED lines=12> */
.L_x_322:
[----:B------:R-:W-:Y:S05]  /*1190*/  BSYNC.RELIABLE B4 ;  /* 0x0000000000047941 */ /* 0x000fea0003800100 */
.L_x_321:
        /* <DEDUP_REMOVED lines=12> */
.L_x_324:
[----:B------:R-:W-:Y:S05]  /*1260*/  BSYNC.RELIABLE B4 ;  /* 0x0000000000047941 */ /* 0x000fea0003800100 */
.L_x_323:
[----:B------:R-:W-:-:S04]  /*1270*/  IMAD.HI.U32 R6, R6, -0x55555555, RZ ;  /* 0xaaaaaaab06067827 */ /* 0x000fc800078e00ff */
[----:B------:R-:W-:Y:S01]  /*1280*/  IMAD.HI.U32 R7, R7, -0x55555555, RZ ;  /* 0xaaaaaaab07077827 */ /* 0x000fe200078e00ff */
[----:B------:R-:W-:-:S04]  /*1290*/  SHF.R.U32.HI R6, RZ, 0x1, R6 ;  /* 0x00000001ff067819 */ /* 0x000fc80000011606 */
[----:B------:R-:W-:-:S05]  /*12a0*/  SHF.R.U32.HI R7, RZ, 0x1, R7 ;  /* 0x00000001ff077819 */ /* 0x000fca0000011607 */
[----:B------:R-:W-:-:S04]  /*12b0*/  IMAD R6, R6, 0x9, R7 ;  /* 0x0000000906067824 */ /* 0x000fc800078e0207 */
[----:B------:R-:W-:-:S04]  /*12c0*/  IMAD R5, R6, 0x3, RZ ;  /* 0x0000000306057824 */ /* 0x000fc800078e02ff */
[----:B------:R-:W-:-:S05]  /*12d0*/  IMAD.WIDE R4, R5, 0x4, R166 ;  /* 0x0000000405047825 */ /* 0x000fca00078e02a6 */
        /* <DEDUP_REMOVED lines=15> */
.L_x_326:
[----:B------:R-:W-:Y:S05]  /*13d0*/  BSYNC.RELIABLE B4 ;  /* 0x0000000000047941 */ /* 0x000fea0003800100 */
.L_x_325:
        /* <DEDUP_REMOVED lines=12> */
.L_x_328:
[----:B------:R-:W-:Y:S05]  /*14a0*/  BSYNC.RELIABLE B4 ;  /* 0x0000000000047941 */ /* 0x000fea0003800100 */
.L_x_327:
        /* <DEDUP_REMOVED lines=12> */
.L_x_330:
[----:B------:R-:W-:Y:S05]  /*1570*/  BSYNC.RELIABLE B4 ;  /* 0x0000000000047941 */ /* 0x000fea0003800100 */
.L_x_329:
        /* <DEDUP_REMOVED lines=12> */
.L_x_332:
[----:B------:R-:W-:Y:S05]  /*1640*/  BSYNC.RELIABLE B4 ;  /* 0x0000000000047941 */ /* 0x000fea0003800100 */
.L_x_331:
        /* <DEDUP_REMOVED lines=12> */
.L_x_334:
[----:B------:R-:W-:Y:S05]  /*1710*/  BSYNC.RELIABLE B4 ;  /* 0x0000000000047941 */ /* 0x000fea0003800100 */
.L_x_333:
        /* <DEDUP_REMOVED lines=12> */
.L_x_336:
[----:B------:R-:W-:Y:S05]  /*17e0*/  BSYNC.RELIABLE B4 ;  /* 0x0000000000047941 */ /* 0x000fea0003800100 */
.L_x_335:
        /* <DEDUP_REMOVED lines=12> */
.L_x_338:
[----:B------:R-:W-:Y:S05]  /*18b0*/  BSYNC.RELIABLE B4 ;  /* 0x0000000000047941 */ /* 0x000fea0003800100 */
.L_x_337:
        /* <DEDUP_REMOVED lines=12> */
.L_x_340:
[----:B------:R-:W-:Y:S05]  /*1980*/  BSYNC.RELIABLE B4 ;  /* 0x0000000000047941 */ /* 0x000fea0003800100 */
.L_x_339:
[----:B0-----:R-:W2:Y:S02]  /*1990*/  LDG.E R2, desc[UR6][R4.64+0x50] ;  /* 0x0000500604027981 */ /* 0x001ea4000c1e1900 */
[----:B--2---:R-:W-:-:S13]  /*19a0*/  ISETP.NE.AND P0, PT, R2, RZ, PT ;  /* 0x000000ff0200720c */ /* 0x004fda0003f05270 */
[----:B------:R-:W-:Y:S05]  /*19b0*/  @!P0 BRA `(.L_x_341) ;  /* 0x000000c000ac8947 */ /* 0x000fea0003800000 */
[----:B------:R-:W-:-:S06]  /*19c0*/  IMAD.IADD R2, R1, 0x1, R2 ;  /* 0x0000000101027824 */ /* 0x000fcc00078e0202 */
[----:B------:R-:W2:Y:S02]  /*19d0*/  LDL.U8 R2, [R2+0xa] ;  /* 0x00000a0002027983 */ /* 0x000ea40000100000 */
[----:B--2---:R-:W-:-:S13]  /*19e0*/  ISETP.NE.AND P0, PT, R2, RZ, PT ;  /* 0x000000ff0200720c */ /* 0x004fda0003f05270 */
[----:B------:R-:W-:Y:S05]  /*19f0*/  @P0 BREAK.RELIABLE B0 ;  /* 0x0000000000000942 */ /* 0x000fea0003800100 */
[----:B------:R-:W-:Y:S05]  /*1a00*/  @P0 BRA `(.L_x_288) ;  /* 0x000000f000880947 */ /* 0x000fea0003800000 */
[----:B------:R-:W-:Y:S05]  /*1a10*/  BRA `(.L_x_341) ;  /* 0x000000c000947947 */ /* 0x000fea0003800000 */
.L_x_287:
[----:B------:R-:W2:Y:S01]  /*1a20*/  LDG.E R58, desc[UR6][R166.64] ;  /* 0x00000006a63a7981 */ /* 0x000ea2000c1e1900 */
[----:B------:R-:W-:Y:S01]  /*1a30*/  LOP3.LUT R171, R171, 0xfffffffe, RZ, 0xc0, !PT ;  /* 0xfffffffeabab7812 */ /* 0x000fe200078ec0ff */
[----:B------:R-:W-:Y:S02]  /*1a40*/  BSSY.RELIABLE B4, `(.L_x_342) ;  /* 0x000000e000047945 */ /* 0x000fe40003800100 */
[----:B------:R0:W-:Y:S04]  /*1a50*/  STL.64 [R1], RZ ;  /* 0x000000ff01007387 */ /* 0x0001e80000100a00 */
[----:B------:R0:W-:Y:S01]  /*1a60*/  STL.U16 [R1+0x8], RZ ;  /* 0x000008ff01007387 */ /* 0x0001e20000100400 */
[----:B--2---:R-:W-:Y:S01]  /*1a70*/  ISETP.NE.AND P0, PT, R58, RZ, PT ;  /* 0x000000ff3a00720c */ /* 0x004fe20003f05270 */
[----:B------:R-:W-:-:S12]  /*1a80*/  IMAD.IADD R3, R1, 0x1, R58 ;  /* 0x0000000101037824 */ /* 0x000fd800078e023a */
[----:B------:R-:W-:Y:S01]  /*1a90*/  @P0 LOP3.LUT R171, R171, 0x1, RZ, 0xfc, !PT ;  /* 0x00000001abab0812 */ /* 0x000fe200078efcff */
[----:B0-----:R-:W-:Y:S06]  /*1aa0*/  @!P0 BRA `(.L_x_343) ;  /* 0x00000000001c8947 */ /* 0x001fec0003800000 */
[----:B------:R-:W2:Y:S02]  /*1ab0*/  LDL.U8 R2, [R3] ;  /* 0x0000000003027983 */ /* 0x000ea40000100000 */
[----:B--2---:R-:W-:-:S13]  /*1ac0*/  ISETP.NE.AND P0, PT, R2, RZ, PT ;  /* 0x000000ff0200720c */ /* 0x004fda0003f05270 */
[----:B------:R-:W-:Y:S05]  /*1ad0*/  @P0 BREAK.RELIABLE B4 ;  /* 0x0000000000040942 */ /* 0x000fea0003800100 */
[----:B------:R-:W-:Y:S05]  /*1ae0*/  @P0 BREAK.RELIABLE B0 ;  /* 0x0000000000000942 */ /* 0x000fea0003800100 */
[----:B------:R-:W-:Y:S05]  /*1af0*/  @P0 BRA `(.L_x_288) ;  /* 0x000000f0004c0947 */ /* 0x000fea0003800000 */
[----:B------:R-:W-:-:S05]  /*1b00*/  IMAD.MOV.U32 R2, RZ, RZ, 0x1 ;  /* 0x00000001ff027424 */ /* 0x000fca00078e00ff */
[----:B------:R0:W-:Y:S02]  /*1b10*/  STL.U8 [R3], R2 ;  /* 0x0000000203007387 */ /* 0x0001e40000100000 */
.L_x_343:
[----:B------:R-:W-:Y:S05]  /*1b20*/  BSYNC.RELIABLE B4 ;  /* 0x0000000000047941 */ /* 0x000fea0003800100 */
.L_x_342:
[----:B------:R-:W2:Y:S01]  /*1b30*/  LDG.E R60, desc[UR6][R166.64+0x4] ;  /* 0x00000406a63c7981 */ /* 0x000ea2000c1e1900 */
[----:B------:R-:W-:Y:S01]  /*1b40*/  LOP3.LUT R171, R171, 0xfffffffd, RZ, 0xc0, !PT ;  /* 0xfffffffdabab7812 */ /* 0x000fe200078ec0ff */
[----:B------:R-:W-:Y:S01]  /*1b50*/  BSSY.RELIABLE B4, `(.L_x_344) ;  /* 0x000000c000047945 */ /* 0x000fe20003800100 */
[----:B--2---:R-:W-:Y:S01]  /*1b60*/  ISETP.NE.AND P0, PT, R60, RZ, PT ;  /* 0x000000ff3c00720c */ /* 0x004fe20003f05270 */
[----:B------:R-:W-:-:S12]  /*1b70*/  IMAD.IADD R23, R1, 0x1, R60 ;  /* 0x0000000101177824 */ /* 0x000fd800078e023c */
[----:B------:R-:W-:Y:S01]  /*1b80*/  @P0 LOP3.LUT R171, R171, 0x2, RZ, 0xfc, !PT ;  /* 0x00000002abab0812 */ /* 0x000fe200078efcff */
[----:B------:R-:W-:Y:S06]  /*1b90*/  @!P0 BRA `(.L_x_345) ;  /* 0x00000000001c8947 */ /* 0x000fec0003800000 */
[----:B0-----:R-:W2:Y:S02]  /*1ba0*/  LDL.U8 R2, [R23] ;  /* 0x0000000017027983 */ /* 0x001ea40000100000 */
[----:B--2---:R-:W-:-:S13]  /*1bb0*/  ISETP.NE.AND P0, PT, R2, RZ, PT ;  /* 0x000000ff0200720c */ /* 0x004fda0003f05270 */
[----:B------:R-:W-:Y:S05]  /*1bc0*/  @P0 BREAK.RELIABLE B4 ;  /* 0x0000000000040942 */ /* 0x000fea0003800100 */
[----:B------:R-:W-:Y:S05]  /*1bd0*/  @P0 BREAK.RELIABLE B0 ;  /* 0x0000000000000942 */ /* 0x000fea0003800100 */
[----:B------:R-:W-:Y:S05]  /*1be0*/  @P0 BRA `(.L_x_288) ;  /* 0x000000f000100947 */ /* 0x000fea0003800000 */
[----:B------:R-:W-:-:S05]  /*1bf0*/  IMAD.MOV.U32 R2, RZ, RZ, 0x1 ;  /* 0x00000001ff027424 */ /* 0x000fca00078e00ff */
[----:B------:R1:W-:Y:S02]  /*1c00*/  STL.U8 [R23], R2 ;  /* 0x0000000217007387 */ /* 0x0003e40000100000 */
.L_x_345:
[----:B------:R-:W-:Y:S05]  /*1c10*/  BSYNC.RELIABLE B4 ;  /* 0x0000000000047941 */ /* 0x000fea0003800100 */
.L_x_344:
[----:B------:R-:W2:Y:S01]  /*1c20*/  LDG.E R62, desc[UR6][R166.64+0x8] ;  /* 0x00000806a63e7981 */ /* 0x000ea2000c1e1900 */
[----:B------:R-:W-:Y:S01]  /*1c30*/  LOP3.LUT R171, R171, 0xfffffffb, RZ, 0xc0, !PT ;  /* 0xfffffffbabab7812 */ /* 0x000fe200078ec0ff */
[----:B------:R-:W-:Y:S01]  /*1c40*/  BSSY.RELIABLE B4, `(.L_x_346) ;  /* 0x000000c000047945 */ /* 0x000fe20003800100 */
[----:B--2---:R-:W-:Y:S01]  /*1c50*/  ISETP.NE.AND P0, PT, R62, RZ, PT ;  /* 0x000000ff3e00720c */ /* 0x004fe20003f05270 */
[----:B------:R-:W-:-:S12]  /*1c60*/  IMAD.IADD R25, R1, 0x1, R62 ;  /* 0x0000000101197824 */ /* 0x000fd800078e023e */
[----:B------:R-:W-:Y:S01]  /*1c70*/  @P0 LOP3.LUT R171, R171, 0x4, RZ, 0xfc, !PT ;  /* 0x00000004abab0812 */ /* 0x000fe200078efcff */
[----:B------:R-:W-:Y:S06]  /*1c80*/  @!P0 BRA `(.L_x_347) ;  /* 0x00000000001c8947 */ /* 0x000fec0003800000 */
[----:B01----:R-:W2:Y:S02]  /*1c90*/  LDL.U8 R2, [R25] ;  /* 0x0000000019027983 */ /* 0x003ea40000100000 */
[----:B--2---:R-:W-:-:S13]  /*1ca0*/  ISETP.NE.AND P0, PT, R2, RZ, PT ;  /* 0x000000ff0200720c */ /* 0x004fda0003f05270 */
[----:B------:R-:W-:Y:S05]  /*1cb0*/  @P0 BREAK.RELIABLE B4 ;  /* 0x0000000000040942 */ /* 0x000fea0003800100 */
[----:B------:R-:W-:Y:S05]  /*1cc0*/  @P0 BREAK.RELIABLE B0 ;  /* 0x0000000000000942 */ /* 0x000fea0003800100 */
[----:B------:R-:W-:Y:S05]  /*1cd0*/  @P0 BRA `(.L_x_288) ;  /* 0x000000ec00d40947 */ /* 0x000fea0003800000 */
[----:B------:R-:W-:-:S05]  /*1ce0*/  IMAD.MOV.U32 R2, RZ, RZ, 0x1 ;  /* 0x00000001ff027424 */ /* 0x000fca00078e00ff */
[----:B------:R2:W-:Y:S02]  /*1cf0*/  STL.U8 [R25], R2 ;  /* 0x0000000219007387 */ /* 0x0005e40000100000 */
.L_x_347:
[----:B------:R-:W-:Y:S05]  /*1d00*/  BSYNC.RELIABLE B4 ;  /* 0x0000000000047941 */ /* 0x000fea0003800100 */
.L_x_346:
[----:B------:R-:W3:Y:S01]  /*1d10*/  LDG.E R22, desc[UR6][R166.64+0xc] ;  /* 0x00000c06a6167981 */ /* 0x000ee2000c1e1900 */
[----:B------:R-:W-:Y:S01]  /*1d20*/  LOP3.LUT R171, R171, 0xfffffff7, RZ, 0xc0, !PT ;  /* 0xfffffff7abab7812 */ /* 0x000fe200078ec0ff */
[----:B------:R-:W-:Y:S01]  /*1d30*/  BSSY.RELIABLE B4, `(.L_x_348) ;  /* 0x000000c000047945 */ /* 0x000fe20003800100 */
[----:B---3--:R-:W-:Y:S01]  /*1d40*/  ISETP.NE.AND P0, PT, R22, RZ, PT ;  /* 0x000000ff1600720c */ /* 0x008fe20003f05270 */
[----:B------:R-:W-:-:S12]  /*1d50*/  IMAD.IADD R27, R1, 0x1, R22 ;  /* 0x00000001011b7824 */ /* 0x000fd800078e0216 */
[----:B------:R-:W-:Y:S01]  /*1d60*/  @P0 LOP3.LUT R171, R171, 0x8, RZ, 0xfc, !PT ;  /* 0x00000008abab0812 */ /* 0x000fe200078efcff */
[----:B------:R-:W-:Y:S06]  /*1d70*/  @!P0 BRA `(.L_x_349) ;  /* 0x00000000001c8947 */ /* 0x000fec0003800000 */
[----:B012---:R-:W2:Y:S02]  /*1d80*/  LDL.U8 R2, [R27] ;  /* 0x000000001b027983 */ /* 0x007ea40000100000 */
[----:B--2---:R-:W-:-:S13]  /*1d90*/  ISETP.NE.AND P0, PT, R2, RZ, PT ;  /* 0x000000ff0200720c */ /* 0x004fda0003f05270 */
[----:B------:R-:W-:Y:S05]  /*1da0*/  @P0 BREAK.RELIABLE B4 ;  /* 0x0000000000040942 */ /* 0x000fea0003800100 */
[----:B------:R-:W-:Y:S05]  /*1db0*/  @P0 BREAK.RELIABLE B0 ;  /* 0x0000000000000942 */ /* 0x000fea0003800100 */
[----:B------:R-:W-:Y:S05]  /*1dc0*/  @P0 BRA `(.L_x_288) ;  /* 0x000000ec00980947 */ /* 0x000fea0003800000 */
[----:B------:R-:W-:-:S05]  /*1dd0*/  IMAD.MOV.U32 R2, RZ, RZ, 0x1 ;  /* 0x00000001ff027424 */ /* 0x000fca00078e00ff */
[----:B------:R3:W-:Y:S02]  /*1de0*/  STL.U8 [R27], R2 ;  /* 0x000000021b007387 */ /* 0x0007e40000100000 */
.L_x_349:
[----:B------:R-:W-:Y:S05]  /*1df0*/  BSYNC.RELIABLE B4 ;  /* 0x0000000000047941 */ /* 0x000fea0003800100 */
.L_x_348:
[----:B------:R-:W4:Y:S01]  /*1e00*/  LDG.E R24, desc[UR6][R166.64+0x10] ;  /* 0x00001006a6187981 */ /* 0x000f22000c1e1900 */
[----:B------:R-:W-:Y:S01]  /*1e10*/  LOP3.LUT R171, R171, 0xffffffef, RZ, 0xc0, !PT ;  /* 0xffffffefabab7812 */ /* 0x000fe200078ec0ff */
[----:B------:R-:W-:Y:S01]  /*1e20*/  BSSY.RELIABLE B4, `(.L_x_350) ;  /* 0x000000c000047945 */ /* 0x000fe20003800100 */
[----:B----4-:R-:W-:Y:S02]  /*1e30*/  ISETP.NE.AND P0, PT, R24, RZ, PT ;  /* 0x000000ff1800720c */ /* 0x010fe40003f05270 */
[----:B------:R-:W-:-:S11]  /*1e40*/  IADD3 R29, PT, PT, R1, R24, RZ ;  /* 0x00000018011d7210 */ /* 0x000fd60007ffe0ff */
[----:B------:R-:W-:Y:S01]  /*1e50*/  @P0 LOP3.LUT R171, R171, 0x10, RZ, 0xfc, !PT ;  /* 0x00000010abab0812 */ /* 0x000fe200078efcff */
[----:B------:R-:W-:Y:S06]  /*1e60*/  @!P0 BRA `(.L_x_351) ;  /* 0x00000000001c8947 */ /* 0x000fec0003800000 */
[----:B0123--:R-:W2:Y:S02]  /*1e70*/  LDL.U8 R2, [R29] ;  /* 0x000000001d027983 */ /* 0x00fea40000100000 */
[----:B--2---:R-:W-:-:S13]  /*1e80*/  ISETP.NE.AND P0, PT, R2, RZ, PT ;  /* 0x000000ff0200720c */ /* 0x004fda0003f05270 */
[----:B------:R-:W-:Y:S05]  /*1e90*/  @P0 BREAK.RELIABLE B4 ;  /* 0x0000000000040942 */ /* 0x000fea0003800100 */
[----:B------:R-:W-:Y:S05]  /*1ea0*/  @P0 BREAK.RELIABLE B0 ;  /* 0x0000000000000942 */ /* 0x000fea0003800100 */
[----:B------:R-:W-:Y:S05]  /*1eb0*/  @P0 BRA `(.L_x_288) ;  /* 0x000000ec005c0947 */ /* 0x000fea0003800000 */
[----:B------:R-:W-:-:S05]  /*1ec0*/  IMAD.MOV.U32 R2, RZ, RZ, 0x1 ;  /* 0x00000001ff027424 */ /* 0x000fca00078e00ff */
[----:B------:R4:W-:Y:S02]  /*1ed0*/  STL.U8 [R29], R2 ;  /* 0x000000021d007387 */ /* 0x0009e40000100000 */
.L_x_351:
[----:B------:R-:W-:Y:S05]  /*1ee0*/  BSYNC.RELIABLE B4 ;  /* 0x0000000000047941 */ /* 0x000fea0003800100 */
.L_x_350:
[----:B------:R-:W5:Y:S01]  /*1ef0*/  LDG.E R26, desc[UR6][R166.64+0x14] ;  /* 0x00001406a61a7981 */ /* 0x000f62000c1e1900 */
[----:B------:R-:W-:Y:S01]  /*1f00*/  LOP3.LUT R171, R171, 0xffffffdf, RZ, 0xc0, !PT ;  /* 0xffffffdfabab7812 */ /* 0x000fe200078ec0ff */
[----:B------:R-:W-:Y:S01]  /*1f10*/  BSSY.RELIABLE B4, `(.L_x_352) ;  /* 0x000000c000047945 */ /* 0x000fe20003800100 */
[----:B-----5:R-:W-:Y:S01]  /*1f20*/  ISETP.NE.AND P0, PT, R26, RZ, PT ;  /* 0x000000ff1a00720c */ /* 0x020fe20003f05270 */
[----:B------:R-:W-:-:S12]  /*1f30*/  IMAD.IADD R31, R1, 0x1, R26 ;  /* 0x00000001011f7824 */ /* 0x000fd800078e021a */
[----:B------:R-:W-:Y:S01]  /*1f40*/  @P0 LOP3.LUT R171, R171, 0x20, RZ, 0xfc, !PT ;  /* 0x00000020abab0812 */ /* 0x000fe200078efcff */
[----:B------:R-:W-:Y:S06]  /*1f50*/  @!P0 BRA `(.L_x_353) ;  /* 0x00000000001c8947 */ /* 0x000fec0003800000 */
[----:B01234-:R-:W2:Y:S02]  /*1f60*/  LDL.U8 R2, [R31] ;  /* 0x000000001f027983 */ /* 0x01fea40000100000 */
[----:B--2---:R-:W-:-:S13]  /*1f70*/  ISETP.NE.AND P0, PT, R2, RZ, PT ;  /* 0x000000ff0200720c */ /* 0x004fda0003f05270 */
[----:B------:R-:W-:Y:S05]  /*1f80*/  @P0 BREAK.RELIABLE B4 ;  /* 0x0000000000040942 */ /* 0x000fea0003800100 */
[----:B------:R-:W-:Y:S05]  /*1f90*/  @P0 BREAK.RELIABLE B0 ;  /* 0x0000000000000942 */ /* 0x000fea0003800100 */
[----:B------:R-:W-:Y:S05]  /*1fa0*/  @P0 BRA `(.L_x_288) ;  /* 0x000000ec00200947 */ /* 0x000fea0003800000 */
[----:B------:R-:W-:-:S05]  /*1fb0*/  IMAD.MOV.U32 R2, RZ, RZ, 0x1 ;  /* 0x00000001ff027424 */ /* 0x000fca00078e00ff */
[----:B------:R0:W-:Y:S02]  /*1fc0*/  STL.U8 [R31], R2 ;  /* 0x000000021f007387 */ /* 0x0001e40000100000 */
.L_x_353:
[----:B------:R-:W-:Y:S05]  /*1fd0*/  BSYNC.RELIABLE B4 ;  /* 0x0000000000047941 */ /* 0x000fea0003800100 */
.L_x_352:
        /* <DEDUP_REMOVED lines=14> */
.L_x_355:
[----:B------:R-:W-:Y:S05]  /*20c0*/  BSYNC.RELIABLE B4 ;  /* 0x0000000000047941 */ /* 0x000fea0003800100 */
.L_x_354:
        /* <DEDUP_REMOVED lines=14> */
.L_x_357:
[----:B------:R-:W-:Y:S05]  /*21b0*/  BSYNC.RELIABLE B4 ;  /* 0x0000000000047941 */ /* 0x000fea0003800100 */
.L_x_356:
        /* <DEDUP_REMOVED lines=14> */
.L_x_359:
[----:B------:R-:W-:Y:S05]  /*22a0*/  BSYNC.RELIABLE B4 ;  /* 0x0000000000047941 */ /* 0x000fea0003800100 */
.L_x_358:
[----:B------:R-:W5:Y:S01]  /*22b0*/  LDG.E R110, desc[UR6][R166.64+0x24] ;  /* 0x00002406a66e7981 */ /* 0x000f62000c1e1900 */
[----:B------:R-:W-:Y:S01]  /*22c0*/  LOP3.LUT R170, R170, 0xffffff7f, RZ, 0xc0, !PT ;  /* 0xffffff7faaaa7812 */ /* 0x000fe200078ec0ff */
[----:B------:R-:W-:Y:S02]  /*22d0*/  BSSY.RELIABLE B4, `(.L_x_360) ;  /* 0x000000e000047945 */ /* 0x000fe40003800100 */
        /* <DEDUP_REMOVED lines=8> */
[----:B------:R-:W-:Y:S05]  /*2360*/  @P0 BREAK.RELIABLE B4 ;  /* 0x0000000000040942 */ /* 0x000fea0003800100 */
[----:B------:R-:W-:Y:S05]  /*2370*/  @P0 BREAK.RELIABLE B0 ;  /* 0x0000000000000942 */ /* 0x000fea0003800100 */
[----:B------:R-:W-:Y:S05]  /*2380*/  @P0 BRA `(.L_x_288) ;  /* 0x000000e800280947 */ /* 0x000fea0003800000 */
[----:B------:R-:W-:-:S05]  /*2390*/  IMAD.MOV.U32 R2, RZ, RZ, 0x1 ;  /* 0x00000001ff027424 */ /* 0x000fca00078e00ff */
[----:B------:R0:W-:Y:S02]  /*23a0*/  STL.U8 [R5], R2 ;  /* 0x0000000205007387 */ /* 0x0001e40000100000 */
.L_x_361:
[----:B------:R-:W-:Y:S05]  /*23b0*/  BSYNC.RELIABLE B4 ;  /* 0x0000000000047941 */ /* 0x000fea0003800100 */
.L_x_360:
        /* <DEDUP_REMOVED lines=14> */
.L_x_363:
[----:B------:R-:W-:Y:S05]  /*24a0*/  BSYNC.RELIABLE B4 ;  /* 0x0000000000047941 */ /* 0x000fea0003800100 */
.L_x_362:
        /* <DEDUP_REMOVED lines=14> */
.L_x_365:
[----:B------:R-:W-:Y:S05]  /*2590*/  BSYNC.RELIABLE B4 ;  /* 0x0000000000047941 */ /* 0x000fea0003800100 */
.L_x_364:
        /* <DEDUP_REMOVED lines=14> */
.L_x_367:
[----:B------:R-:W-:Y:S05]  /*2680*/  BSYNC.RELIABLE B4 ;  /* 0x0000000000047941 */ /* 0x000fea0003800100 */
.L_x_366:
        /* <DEDUP_REMOVED lines=14> */
.L_x_369:
[----:B------:R-:W-:Y:S05]  /*2770*/  BSYNC.RELIABLE B4 ;  /* 0x0000000000047941 */ /* 0x000fea0003800100 */
.L_x_368:
        /* <DEDUP_REMOVED lines=14> */
.L_x_371:
[----:B------:R-:W-:Y:S05]  /*2860*/  BSYNC.RELIABLE B4 ;  /* 0x0000000000047941 */ /* 0x000fea0003800100 */
.L_x_370:
        /* <DEDUP_REMOVED lines=14> */
.L_x_373:
[----:B------:R-:W-:Y:S05]  /*2950*/  BSYNC.RELIABLE B4 ;  /* 0x0000000000047941 */ /* 0x000fea0003800100 */
.L_x_372:
        /* <DEDUP_REMOVED lines=14> */
.L_x_375:
[----:B------:R-:W-:Y:S05]  /*2a40*/  BSYNC.RELIABLE B4 ;  /* 0x0000000000047941 */ /* 0x000fea0003800100 */
.L_x_374:
        /* <DEDUP_REMOVED lines=14> */
.L_x_377:
[----:B------:R-:W-:Y:S05]  /*2b30*/  BSYNC.RELIABLE B4 ;  /* 0x0000000000047941 */ /* 0x000fea0003800100 */
.L_x_376:
        /* <DEDUP_REMOVED lines=16> */
.L_x_379:
[----:B------:R-:W-:Y:S05]  /*2c40*/  BSYNC.RELIABLE B4 ;  /* 0x0000000000047941 */ /* 0x000fea0003800100 */
.L_x_378:
        /* <DEDUP_REMOVED lines=14> */
.L_x_381:
[----:B------:R-:W-:Y:S05]  /*2d30*/  BSYNC.RELIABLE B4 ;  /* 0x0000000000047941 */ /* 0x000fea0003800100 */
.L_x_380:
        /* <DEDUP_REMOVED lines=12> */
[----:B------:R-:W-:-:S05]  /*2e00*/  HFMA2 R2, -RZ, RZ, 0, 5.9604644775390625e-08 ;  /* 0x00000001ff027431 */ /* 0x000fca00000001ff */
[----:B------:R0:W-:Y:S02]  /*2e10*/  STL.U8 [R57], R2 ;  /* 0x0000000239007387 */ /* 0x0001e40000100000 */
.L_x_383:
[----:B------:R-:W-:Y:S05]  /*2e20*/  BSYNC.RELIABLE B4 ;  /* 0x0000000000047941 */ /* 0x000fea0003800100 */
.L_x_382:
        /* <DEDUP_REMOVED lines=14> */
.L_x_385:
[----:B------:R-:W-:Y:S05]  /*2f10*/  BSYNC.RELIABLE B4 ;  /* 0x0000000000047941 */ /* 0x000fea0003800100 */
.L_x_384:
        /* <DEDUP_REMOVED lines=14> */
.L_x_387:
[----:B------:R-:W-:Y:S05]  /*3000*/  BSYNC.RELIABLE B4 ;  /* 0x0000000000047941 */ /* 0x000fea0003800100 */
.L_x_386:
        /* <DEDUP_REMOVED lines=14> */
.L_x_389:
[----:B------:R-:W-:Y:S05]  /*30f0*/  BSYNC.RELIABLE B4 ;  /* 0x0000000000047941 */ /* 0x000fea0003800100 */
.L_x_388:
        /* <DEDUP_REMOVED lines=14> */
.L_x_391:
[----:B------:R-:W-:Y:S05]  /*31e0*/  BSYNC.RELIABLE B4 ;  /* 0x0000000000047941 */ /* 0x000fea0003800100 */
.L_x_390:
        /* <DEDUP_REMOVED lines=14> */
.L_x_393:
[----:B------:R-:W-:Y:S05]  /*32d0*/  BSYNC.RELIABLE B4 ;  /* 0x0000000000047941 */ /* 0x000fea0003800100 */
.L_x_392:
        /* <DEDUP_REMOVED lines=14> */
.L_x_395:
[----:B------:R-:W-:Y:S05]  /*33c0*/  BSYNC.RELIABLE B4 ;  /* 0x0000000000047941 */ /* 0x000fea0003800100 */
.L_x_394:
        /* <DEDUP_REMOVED lines=16> */
.L_x_397:
[----:B------:R-:W-:Y:S05]  /*34d0*/  BSYNC.RELIABLE B4 ;  /* 0x0000000000047941 */ /* 0x000fea0003800100 */
.L_x_396:
        /* <DEDUP_REMOVED lines=14> */
.L_x_399:
[----:B------:R-:W-:Y:S05]  /*35c0*/  BSYNC.RELIABLE B4 ;  /* 0x0000000000047941 */ /* 0x000fea0003800100 */
.L_x_398:
        /* <DEDUP_REMOVED lines=14> */
.L_x_401:
[----:B------:R-:W-:Y:S05]  /*36b0*/  BSYNC.RELIABLE B4 ;  /* 0x0000000000047941 */ /* 0x000fea0003800100 */
.L_x_400:
        /* <DEDUP_REMOVED lines=14> */
.L_x_403:
[----:B------:R-:W-:Y:S05]  /*37a0*/  BSYNC.RELIABLE B4 ;  /* 0x0000000000047941 */ /* 0x000fea0003800100 */
.L_x_402:
        /* <DEDUP_REMOVED lines=14> */
.L_x_405:
[----:B------:R-:W-:Y:S05]  /*3890*/  BSYNC.RELIABLE B4 ;  /* 0x0000000000047941 */ /* 0x000fea0003800100 */
.L_x_404:
        /* <DEDUP_REMOVED lines=14> */
.L_x_407:
[----:B------:R-:W-:Y:S05]  /*3980*/  BSYNC.RELIABLE B4 ;  /* 0x0000000000047941 */ /* 0x000fea0003800100 */
.L_x_406:
        /* <DEDUP_REMOVED lines=14> */
.L_x_409:
[----:B------:R-:W-:Y:S05]  /*3a70*/  BSYNC.RELIABLE B4 ;  /* 0x0000000000047941 */ /* 0x000fea0003800100 */
.L_x_408:
        /* <DEDUP_REMOVED lines=14> */
.L_x_411:
[----:B------:R-:W-:Y:S05]  /*3b60*/  BSYNC.RELIABLE B4 ;  /* 0x0000000000047941 */ /* 0x000fea0003800100 */
.L_x_410:
        /* <DEDUP_REMOVED lines=14> */
.L_x_413:
[----:B------:R-:W-:Y:S05]  /*3c50*/  BSYNC.RELIABLE B4 ;  /* 0x0000000000047941 */ /* 0x000fea0003800100 */
.L_x_412:
        /* <DEDUP_REMOVED lines=16> */
.L_x_415:
[----:B------:R-:W-:Y:S05]  /*3d60*/  BSYNC.RELIABLE B4 ;  /* 0x0000000000047941 */ /* 0x000fea0003800100 */
.L_x_414:
[----:B------:R-:W5:Y:S01]  /*3d70*/  LDG.E R124, desc[UR6][R166.64+0x94] ;  /* 0x00009406a67c7981 */ /* 0x000f62000c1e1900 */
[----:B------:R-:W-:Y:S01]  /*3d80*/  LOP3.LUT R172, R172, 0xfffeffff, RZ, 0xc0, !PT ;  /* 0xfffeffffacac7812 */ /* 0x000fe200078ec0ff */
[----:B------:R-:W-:Y:S01]  /*3d90*/  BSSY.RELIABLE B4, `(.L_x_416) ;  /* 0x000000c000047945 */ /* 0x000fe20003800100 */
[----:B-----5:R-:W-:Y:S02]  /*3da0*/  ISETP.NE.AND P0, PT, R124, RZ, PT ;  /* 0x000000ff7c00720c */ /* 0x020fe40003f05270 */
[----:B------:R-:W-:-:S11]  /*3db0*/  IADD3 R87, PT, PT, R1, R124, RZ ;  /* 0x0000007c01577210 */ /* 0x000fd60007ffe0ff */
        /* <DEDUP_REMOVED lines=9> */
.L_x_417:
[----:B------:R-:W-:Y:S05]  /*3e50*/  BSYNC.RELIABLE B4 ;  /* 0x0000000000047941 */ /* 0x000fea0003800100 */
.L_x_416:
        /* <DEDUP_REMOVED lines=14> */
.L_x_419:
[----:B------:R-:W-:Y:S05]  /*3f40*/  BSYNC.RELIABLE B4 ;  /* 0x0000000000047941 */ /* 0x000fea0003800100 */
.L_x_418:
        /* <DEDUP_REMOVED lines=14> */
.L_x_421:
[----:B------:R-:W-:Y:S05]  /*4030*/  BSYNC.RELIABLE B4 ;  /* 0x0000000000047941 */ /* 0x000fea0003800100 */
.L_x_420:
        /* <DEDUP_REMOVED lines=14> */
.L_x_423:
[----:B------:R-:W-:Y:S05]  /*4120*/  BSYNC.RELIABLE B4 ;  /* 0x0000000000047941 */ /* 0x000fea0003800100 */
.L_x_422:
        /* <DEDUP_REMOVED lines=14> */
.L_x_425:
[----:B------:R-:W-:Y:S05]  /*4210*/  BSYNC.RELIABLE B4 ;  /* 0x0000000000047941 */ /* 0x000fea0003800100 */
.L_x_424:
        /* <DEDUP_REMOVED lines=14> */
.L_x_427:
[----:B------:R-:W-:Y:S05]  /*4300*/  BSYNC.RELIABLE B4 ;  /* 0x0000000000047941 */ /* 0x000fea0003800100 */
.L_x_426:
        /* <DEDUP_REMOVED lines=14> */
.L_x_429:
[----:B------:R-:W-:Y:S05]  /*43f0*/  BSYNC.RELIABLE B4 ;  /* 0x0000000000047941 */ /* 0x000fea0003800100 */
.L_x_428:
        /* <DEDUP_REMOVED lines=14> */
.L_x_431:
[----:B------:R-:W-:Y:S05]  /*44e0*/  BSYNC.RELIABLE B4 ;  /* 0x0000000000047941 */ /* 0x000fea0003800100 */
.L_x_430:
        /* <DEDUP_REMOVED lines=16> */
.L_x_433:
[----:B------:R-:W-:Y:S05]  /*45f0*/  BSYNC.RELIABLE B4 ;  /* 0x0000000000047941 */ /* 0x000fea0003800100 */
.L_x_432:
        /* <DEDUP_REMOVED lines=14> */
.L_x_435:
[----:B------:R-:W-:Y:S05]  /*46e0*/  BSYNC.RELIABLE B4 ;  /* 0x0000000000047941 */ /* 0x000fea0003800100 */
.L_x_434:
        /* <DEDUP_REMOVED lines=14> */
.L_x_437:
[----:B------:R-:W-:Y:S05]  /*47d0*/  BSYNC.RELIABLE B4 ;  /* 0x0000000000047941 */ /* 0x000fea0003800100 */
.L_x_436:
        /* <DEDUP_REMOVED lines=14> */
.L_x_439:
[----:B------:R-:W-:Y:S05]  /*48c0*/  BSYNC.RELIABLE B4 ;  /* 0x0000000000047941 */ /* 0x000fea0003800100 */
.L_x_438:
        /* <DEDUP_REMOVED lines=14> */
.L_x_441:
[----:B------:R-:W-:Y:S05]  /*49b0*/  BSYNC.RELIABLE B4 ;  /* 0x0000000000047941 */ /* 0x000fea0003800100 */
.L_x_440:
        /* <DEDUP_REMOVED lines=14> */
.L_x_443:
[----:B------:R-:W-:Y:S05]  /*4aa0*/  BSYNC.RELIABLE B4 ;  /* 0x0000000000047941 */ /* 0x000fea0003800100 */
.L_x_442:
        /* <DEDUP_REMOVED lines=14> */
.L_x_445:
[----:B------:R-:W-:Y:S05]  /*4b90*/  BSYNC.RELIABLE B4 ;  /* 0x0000000000047941 */ /* 0x000fea0003800100 */
.L_x_444:
        /* <DEDUP_REMOVED lines=14> */
.L_x_447:
[----:B------:R-:W-:Y:S05]  /*4c80*/  BSYNC.RELIABLE B4 ;  /* 0x0000000000047941 */ /* 0x000fea0003800100 */
.L_x_446:
        /* <DEDUP_REMOVED lines=12> */
[----:B------:R-:W-:-:S05]  /*4d50*/  MOV R2, 0x1 ;  /* 0x0000000100027802 */ /* 0x000fca0000000f00 */
[----:B------:R0:W-:Y:S02]  /*4d60*/  STL.U8 [R117], R2 ;  /* 0x0000000275007387 */ /* 0x0001e40000100000 */
.L_x_449:
[----:B------:R-:W-:Y:S05]  /*4d70*/  BSYNC.RELIABLE B4 ;  /* 0x0000000000047941 */ /* 0x000fea0003800100 */
.L_x_448:
        /* <DEDUP_REMOVED lines=16> */
.L_x_451:
[----:B------:R-:W-:Y:S05]  /*4e80*/  BSYNC.RELIABLE B4 ;  /* 0x0000000000047941 */ /* 0x000fea0003800100 */
.L_x_450:
        /* <DEDUP_REMOVED lines=14> */
.L_x_453:
[----:B------:R-:W-:Y:S05]  /*4f70*/  BSYNC.RELIABLE B4 ;  /* 0x0000000000047941 */ /* 0x000fea0003800100 */
.L_x_452:
        /* <DEDUP_REMOVED lines=14> */
.L_x_455:
[----:B------:R-:W-:Y:S05]  /*5060*/  BSYNC.RELIABLE B4 ;  /* 0x0000000000047941 */ /* 0x000fea0003800100 */
.L_x_454:
        /* <DEDUP_REMOVED lines=14> */
.L_x_457:
[----:B------:R-:W-:Y:S05]  /*5150*/  BSYNC.RELIABLE B4 ;  /* 0x0000000000047941 */ /* 0x000fea0003800100 */
.L_x_456:
        /* <DEDUP_REMOVED lines=14> */
.L_x_459:
[----:B------:R-:W-:Y:S05]  /*5240*/  BSYNC.RELIABLE B4 ;  /* 0x0000000000047941 */ /* 0x000fea0003800100 */
.L_x_458:
        /* <DEDUP_REMOVED lines=14> */
.L_x_461:
[----:B------:R-:W-:Y:S05]  /*5330*/  BSYNC.RELIABLE B4 ;  /* 0x0000000000047941 */ /* 0x000fea0003800100 */
.L_x_460:
        /* <DEDUP_REMOVED lines=14> */
.L_x_463:
[----:B------:R-:W-:Y:S05]  /*5420*/  BSYNC.RELIABLE B4 ;  /* 0x0000000000047941 */ /* 0x000fea0003800100 */
.L_x_462:
        /* <DEDUP_REMOVED lines=14> */
.L_x_465:
[----:B------:R-:W-:Y:S05]  /*5510*/  BSYNC.RELIABLE B4 ;  /* 0x0000000000047941 */ /* 0x000fea0003800100 */
.L_x_464:
        /* <DEDUP_REMOVED lines=14> */
.L_x_467:
[----:B------:R-:W-:Y:S05]  /*5600*/  BSYNC.RELIABLE B4 ;  /* 0x0000000000047941 */ /* 0x000fea0003800100 */
.L_x_466:
        /* <DEDUP_REMOVED lines=16> */
.L_x_469:
[----:B------:R-:W-:Y:S05]  /*5710*/  BSYNC.RELIABLE B4 ;  /* 0x0000000000047941 */ /* 0x000fea0003800100 */
.L_x_468:
        /* <DEDUP_REMOVED lines=14> */
.L_x_471:
[----:B------:R-:W-:Y:S05]  /*5800*/  BSYNC.RELIABLE B4 ;  /* 0x0000000000047941 */ /* 0x000fea0003800100 */
.L_x_470:
        /* <DEDUP_REMOVED lines=14> */
.L_x_473:
[----:B------:R-:W-:Y:S05]  /*58f0*/  BSYNC.RELIABLE B4 ;  /* 0x0000000000047941 */ /* 0x000fea0003800100 */
.L_x_472:
        /* <DEDUP_REMOVED lines=14> */
.L_x_475:
[----:B------:R-:W-:Y:S05]  /*59e0*/  BSYNC.RELIABLE B4 ;  /* 0x0000000000047941 */ /* 0x000fea0003800100 */
.L_x_474:
        /* <DEDUP_REMOVED lines=14> */
.L_x_477:
[----:B------:R-:W-:Y:S05]  /*5ad0*/  BSYNC.RELIABLE B4 ;  /* 0x0000000000047941 */ /* 0x000fea0003800100 */
.L_x_476:
        /* <DEDUP_REMOVED lines=14> */
.L_x_479:
[----:B------:R-:W-:Y:S05]  /*5bc0*/  BSYNC.RELIABLE B4 ;  /* 0x0000000000047941 */ /* 0x000fea0003800100 */
.L_x_478:
        /* <DEDUP_REMOVED lines=14> */
.L_x_481:
[----:B------:R-:W-:Y:S05]  /*5cb0*/  BSYNC.RELIABLE B4 ;  /* 0x0000000000047941 */ /* 0x000fea0003800100 */
.L_x_480:
        /* <DEDUP_REMOVED lines=14> */
.L_x_483:
[----:B------:R-:W-:Y:S05]  /*5da0*/  BSYNC.RELIABLE B4 ;  /* 0x0000000000047941 */ /* 0x000fea0003800100 */
.L_x_482:
        /* <DEDUP_REMOVED lines=14> */
.L_x_485:
[----:B------:R-:W-:Y:S05]  /*5e90*/  BSYNC.RELIABLE B4 ;  /* 0x0000000000047941 */ /* 0x000fea0003800100 */
.L_x_484:
        /* <DEDUP_REMOVED lines=16> */
.L_x_487:
[----:B------:R-:W-:Y:S05]  /*5fa0*/  BSYNC.RELIABLE B4 ;  /* 0x0000000000047941 */ /* 0x000fea0003800100 */
.L_x_486:
        /* <DEDUP_REMOVED lines=14> */
.L_x_489:
[----:B------:R-:W-:Y:S05]  /*6090*/  BSYNC.RELIABLE B4 ;  /* 0x0000000000047941 */ /* 0x000fea0003800100 */
.L_x_488:
        /* <DEDUP_REMOVED lines=14> */
.L_x_491:
[----:B------:R-:W-:Y:S05]  /*6180*/  BSYNC.RELIABLE B4 ;  /* 0x0000000000047941 */ /* 0x000fea0003800100 */
.L_x_490:
[----:B------:R-:W5:Y:S01]  /*6190*/  LDG.E R140, desc[UR6][R166.64+0x12c] ;  /* 0x00012c06a68c7981 */ /* 0x000f62000c1e1900 */
[----:B------:R-:W-:Y:S01]  /*61a0*/  BSSY.RELIABLE B4, `(.L_x_492) ;  /* 0x000000b000047945 */ /* 0x000fe20003800100 */
[----:B-----5:R-:W-:Y:S01]  /*61b0*/  ISETP.NE.AND P0, PT, R140, RZ, PT ;  /* 0x000000ff8c00720c */ /* 0x020fe20003f05270 */
[----:B------:R-:W-:-:S12]  /*61c0*/  IMAD.IADD R155, R1, 0x1, R140 ;  /* 0x00000001019b7824 */ /* 0x000fd800078e028c */
[----:B------:R-:W-:Y:S05]  /*61d0*/  @!P0 BRA `(.L_x_493) ;  /* 0x00000000001c8947 */ /* 0x000fea0003800000 */
[----:B01234-:R-:W2:Y:S02]  /*61e0*/  LDL.U8 R2, [R155] ;  /* 0x000000009b027983 */ /* 0x01fea40000100000 */
[----:B--2---:R-:W-:-:S13]  /*61f0*/  ISETP.NE.AND P1, PT, R2, RZ, PT ;  /* 0x000000ff0200720c */ /* 0x004fda0003f25270 */
[----:B------:R-:W-:Y:S05]  /*6200*/  @P1 BREAK.RELIABLE B4 ;  /* 0x0000000000041942 */ /* 0x000fea0003800100 */
[----:B------:R-:W-:Y:S05]  /*6210*/  @P1 BREAK.RELIABLE B0 ;  /* 0x0000000000001942 */ /* 0x000fea0003800100 */
[----:B------:R-:W-:Y:S05]  /*6220*/  @P1 BRA `(.L_x_288) ;  /* 0x000000a800801947 */ /* 0x000fea0003800000 */
[----:B------:R-:W-:-:S05]  /*6230*/  IMAD.MOV.U32 R2, RZ, RZ, 0x1 ;  /* 0x00000001ff027424 */ /* 0x000fca00078e00ff */
[----:B------:R0:W-:Y:S02]  /*6240*/  STL.U8 [R155], R2 ;  /* 0x000000029b007387 */ /* 0x0001e40000100000 */
.L_x_493:
[----:B------:R-:W-:Y:S05]  /*6250*/  BSYNC.RELIABLE B4 ;  /* 0x0000000000047941 */ /* 0x000fea0003800100 */
.L_x_492:
        /* <DEDUP_REMOVED lines=12> */
.L_x_495:
[----:B------:R-:W-:Y:S05]  /*6320*/  BSYNC.RELIABLE B4 ;  /* 0x0000000000047941 */ /* 0x000fea0003800100 */
.L_x_494:
        /* <DEDUP_REMOVED lines=12> */
.L_x_497:
[----:B------:R-:W-:Y:S05]  /*63f0*/  BSYNC.RELIABLE B4 ;  /* 0x0000000000047941 */ /* 0x000fea0003800100 */
.L_x_496:
        /* <DEDUP_REMOVED lines=12> */
.L_x_499:
[----:B------:R-:W-:Y:S05]  /*64c0*/  BSYNC.RELIABLE B4 ;  /* 0x0000000000047941 */ /* 0x000fea0003800100 */
.L_x_498:
        /* <DEDUP_REMOVED lines=12> */
.L_x_501:
[----:B------:R-:W-:Y:S05]  /*6590*/  BSYNC.RELIABLE B4 ;  /* 0x0000000000047941 */ /* 0x000fea0003800100 */
.L_x_500:
[----:B01234-:R-:W2:Y:S01]  /*65a0*/  LDG.E R2, desc[UR6][R166.64+0x140] ;  /* 0x00014006a6027981 */ /* 0x01fea2000c1e1900 */
[----:B------:R-:W-:Y:S01]  /*65b0*/  BSSY.RELIABLE B4, `(.L_x_502) ;  /* 0x000000b000047945 */ /* 0x000fe20003800100 */
[----:B--2---:R-:W-:Y:S01]  /*65c0*/  ISETP.NE.AND P5, PT, R2, RZ, PT ;  /* 0x000000ff0200720c */ /* 0x004fe20003fa5270 */
[----:B------:R-:W-:-:S12]  /*65d0*/  IMAD.IADD R169, R1, 0x1, R2 ;  /* 0x0000000101a97824 */ /* 0x000fd800078e0202 */
[----:B------:R-:W-:Y:S05]  /*65e0*/  @!P5 BRA `(.L_x_503) ;  /* 0x00000000001cd947 */ /* 0x000fea0003800000 */
[----:B------:R-:W2:Y:S02]  /*65f0*/  LDL.U8 R174, [R169] ;  /* 0x00000000a9ae7983 */ /* 0x000ea40000100000 */
[----:B--2---:R-:W-:-:S13]  /*6600*/  ISETP.NE.AND P6, PT, R174, RZ, PT ;  /* 0x000000ffae00720c */ /* 0x004fda0003fc5270 */
[----:B------:R-:W-:Y:S05]  /*6610*/  @P6 BREAK.RELIABLE B4 ;  /* 0x0000000000046942 */ /* 0x000fea0003800100 */
[----:B------:R-:W-:Y:S05]  /*6620*/  @P6 BREAK.RELIABLE B0 ;  /* 0x0000000000006942 */ /* 0x000fea0003800100 */
[----:B------:R-:W-:Y:S05]  /*6630*/  @P6 BRA `(.L_x_288) ;  /* 0x000000a4007c6947 */ /* 0x000fea0003800000 */
[----:B------:R-:W-:-:S05]  /*6640*/  IMAD.MOV.U32 R174, RZ, RZ, 0x1 ;  /* 0x00000001ffae7424 */ /* 0x000fca00078e00ff */
[----:B------:R0:W-:Y:S02]  /*6650*/  STL.U8 [R169], R174 ;  /* 0x000000aea9007387 */ /* 0x0001e40000100000 */
.L_x_503:
[----:B------:R-:W-:Y:S05]  /*6660*/  BSYNC.RELIABLE B4 ;  /* 0x0000000000047941 */ /* 0x000fea0003800100 */
.L_x_502:
[----:B------:R1:W-:Y:S01]  /*6670*/  STL.64 [R1], RZ ;  /* 0x000000ff01007387 */ /* 0x0003e20000100a00 */
[----:B------:R-:W-:Y:S01]  /*6680*/  LOP3.LUT P6, RZ, R171, 0x1, RZ, 0xc0, !PT ;  /* 0x00000001abff7812 */ /* 0x000fe200078cc0ff */
[----:B------:R-:W-:Y:S02]  /*6690*/  BSSY.RELIABLE B4, `(.L_x_504) ;  /* 0x000000a000047945 */ /* 0x000fe40003800100 */
[----:B------:R1:W-:Y:S10]  /*66a0*/  STL.U16 [R1+0x8], RZ ;  /* 0x000008ff01007387 */ /* 0x0003f40000100400 */
[----:B-1----:R-:W-:Y:S05]  /*66b0*/  @!P6 BRA `(.L_x_505) ;  /* 0x00000000001ce947 */ /* 0x002fea0003800000 */
[----:B0-----:R-:W2:Y:S02]  /*66c0*/  LDL.U8 R174, [R3] ;  /* 0x0000000003ae7983 */ /* 0x001ea40000100000 */
[----:B--2---:R-:W-:-:S13]  /*66d0*/  ISETP.NE.AND P6, PT, R174, RZ, PT ;  /* 0x000000ffae00720c */ /* 0x004fda0003fc5270 */
[----:B------:R-:W-:Y:S05]  /*66e0*/  @P6 BREAK.RELIABLE B4 ;  /* 0x0000000000046942 */ /* 0x000fea0003800100 */
[----:B------:R-:W-:Y:S05]  /*66f0*/  @P6 BREAK.RELIABLE B0 ;  /* 0x0000000000006942 */ /* 0x000fea0003800100 */
[----:B------:R-:W-:Y:S05]  /*6700*/  @P6 BRA `(.L_x_288) ;  /* 0x000000a400486947 */ /* 0x000fea0003800000 */
[----:B------:R-:W-:-:S05]  /*6710*/  IMAD.MOV.U32 R174, RZ, RZ, 0x1 ;  /* 0x00000001ffae7424 */ /* 0x000fca00078e00ff */
[----:B------:R1:W-:Y:S02]  /*6720*/  STL.U8 [R3], R174 ;  /* 0x000000ae03007387 */ /* 0x0003e40000100000 */
.L_x_505:
[----:B------:R-:W-:Y:S05]  /*6730*/  BSYNC.RELIABLE B4 ;  /* 0x0000000000047941 */ /* 0x000fea0003800100 */
.L_x_504:
[----:B------:R-:W-:Y:S01]  /*6740*/  LOP3.LUT P6, RZ, R171, 0x2, RZ, 0xc0, !PT ;  /* 0x00000002abff7812 */ /* 0x000fe200078cc0ff */
[----:B------:R-:W-:-:S12]  /*6750*/  BSSY.RELIABLE B4, `(.L_x_506) ;  /* 0x0000009000047945 */ /* 0x000fd80003800100 */
[----:B------:R-:W-:Y:S05]  /*6760*/  @!P6 BRA `(.L_x_507) ;  /* 0x00000000001ce947 */ /* 0x000fea0003800000 */
[----:B-1----:R-:W2:Y:S02]  /*6770*/  LDL.U8 R3, [R23] ;  /* 0x0000000017037983 */ /* 0x002ea40000100000 */
[----:B--2---:R-:W-:-:S13]  /*6780*/  ISETP.NE.AND P6, PT, R3, RZ, PT ;  /* 0x000000ff0300720c */ /* 0x004fda0003fc5270 */
[----:B------:R-:W-:Y:S05]  /*6790*/  @P6 BREAK.RELIABLE B4 ;  /* 0x0000000000046942 */ /* 0x000fea0003800100 */
[----:B------:R-:W-:Y:S05]  /*67a0*/  @P6 BREAK.RELIABLE B0 ;  /* 0x0000000000006942 */ /* 0x000fea0003800100 */
[----:B------:R-:W-:Y:S05]  /*67b0*/  @P6 BRA `(.L_x_288) ;  /* 0x000000a4001c6947 */ /* 0x000fea0003800000 */
[----:B------:R-:W-:-:S05]  /*67c0*/  IMAD.MOV.U32 R3, RZ, RZ, 0x1 ;  /* 0x00000001ff037424 */ /* 0x000fca00078e00ff */
[----:B------:R2:W-:Y:S02]  /*67d0*/  STL.U8 [R23], R3 ;  /* 0x0000000317007387 */ /* 0x0005e40000100000 */
.L_x_507:
[----:B------:R-:W-:Y:S05]  /*67e0*/  BSYNC.RELIABLE B4 ;  /* 0x0000000000047941 */ /* 0x000fea0003800100 */
.L_x_506:
[----:B------:R-:W-:Y:S01]  /*67f0*/  LOP3.LUT P6, RZ, R171, 0x4, RZ, 0xc0, !PT ;  /* 0x00000004abff7812 */ /* 0x000fe200078cc0ff */
[----:B------:R-:W-:-:S12]  /*6800*/  BSSY.RELIABLE B4, `(.L_x_508) ;  /* 0x0000009000047945 */ /* 0x000fd80003800100 */
[----:B------:R-:W-:Y:S05]  /*6810*/  @!P6 BRA `(.L_x_509) ;  /* 0x00000000001ce947 */ /* 0x000fea0003800000 */
[----:B-12---:R-:W2:Y:S02]  /*6820*/  LDL.U8 R3, [R25] ;  /* 0x0000000019037983 */ /* 0x006ea40000100000 */
[----:B--2---:R-:W-:-:S13]  /*6830*/  ISETP.NE.AND P6, PT, R3, RZ, PT ;  /* 0x000000ff0300720c */ /* 0x004fda0003fc5270 */
[----:B------:R-:W-:Y:S05]  /*6840*/  @P6 BREAK.RELIABLE B4 ;  /* 0x0000000000046942 */ /* 0x000fea0003800100 */
[----:B------:R-:W-:Y:S05]  /*6850*/  @P6 BREAK.RELIABLE B0 ;  /* 0x0000000000006942 */ /* 0x000fea0003800100 */
[----:B------:R-:W-:Y:S05]  /*6860*/  @P6 BRA `(.L_x_288) ;  /* 0x000000a000f06947 */ /* 0x000fea0003800000 */
[----:B------:R-:W-:-:S05]  /*6870*/  IMAD.MOV.U32 R3, RZ, RZ, 0x1 ;  /* 0x00000001ff037424 */ /* 0x000fca00078e00ff */
[----:B------:R3:W-:Y:S02]  /*6880*/  STL.U8 [R25], R3 ;  /* 0x0000000319007387 */ /* 0x0007e40000100000 */
.L_x_509:
[----:B------:R-:W-:Y:S05]  /*6890*/  BSYNC.RELIABLE B4 ;  /* 0x0000000000047941 */ /* 0x000fea0003800100 */
.L_x_508:
[----:B------:R-:W-:Y:S01]  /*68a0*/  LOP3.LUT P6, RZ, R171, 0x8, RZ, 0xc0, !PT ;  /* 0x00000008abff7812 */ /* 0x000fe200078cc0ff */
[----:B------:R-:W-:-:S12]  /*68b0*/  BSSY.RELIABLE B4, `(.L_x_510) ;  /* 0x0000009000047945 */ /* 0x000fd80003800100 */
[----:B------:R-:W-:Y:S05]  /*68c0*/  @!P6 BRA `(.L_x_511) ;  /* 0x00000000001ce947 */ /* 0x000fea0003800000 */
[----:B-123--:R-:W2:Y:S02]  /*68d0*/  LDL.U8 R3, [R27] ;  /* 0x000000001b037983 */ /* 0x00eea40000100000 */
[----:B--2---:R-:W-:-:S13]  /*68e0*/  ISETP.NE.AND P6, PT, R3, RZ, PT ;  /* 0x000000ff0300720c */ /* 0x004fda0003fc5270 */
[----:B------:R-:W-:Y:S05]  /*68f0*/  @P6 BREAK.RELIABLE B4 ;  /* 0x0000000000046942 */ /* 0x000fea0003800100 */
[----:B------:R-:W-:Y:S05]  /*6900*/  @P6 BREAK.RELIABLE B0 ;  /* 0x0000000000006942 */ /* 0x000fea0003800100 */
[----:B------:R-:W-:Y:S05]  /*6910*/  @P6 BRA `(.L_x_288) ;  /* 0x000000a000c46947 */ /* 0x000fea0003800000 */
[----:B------:R-:W-:-:S05]  /*6920*/  IMAD.MOV.U32 R3, RZ, RZ, 0x1 ;  /* 0x00000001ff037424 */ /* 0x000fca00078e00ff */
[----:B------:R4:W-:Y:S02]  /*6930*/  STL.U8 [R27], R3 ;  /* 0x000000031b007387 */ /* 0x0009e40000100000 */
.L_x_511:
[----:B------:R-:W-:Y:S05]  /*6940*/  BSYNC.RELIABLE B4 ;  /* 0x0000000000047941 */ /* 0x000fea0003800100 */
.L_x_510:
[----:B------:R-:W-:Y:S01]  /*6950*/  LOP3.LUT P6, RZ, R171, 0x10, RZ, 0xc0, !PT ;  /* 0x00000010abff7812 */ /* 0x000fe200078cc0ff */
[----:B------:R-:W-:-:S12]  /*6960*/  BSSY.RELIABLE B4, `(.L_x_512) ;  /* 0x0000009000047945 */ /* 0x000fd80003800100 */
[----:B------:R-:W-:Y:S05]  /*6970*/  @!P6 BRA `(.L_x_513) ;  /* 0x00000000001ce947 */ /* 0x000fea0003800000 */
[----:B-1234-:R-:W2:Y:S02]  /*6980*/  LDL.U8 R3, [R29] ;  /* 0x000000001d037983 */ /* 0x01eea40000100000 */
[----:B--2---:R-:W-:-:S13]  /*6990*/  ISETP.NE.AND P6, PT, R3, RZ, PT ;  /* 0x000000ff0300720c */ /* 0x004fda0003fc5270 */
[----:B------:R-:W-:Y:S05]  /*69a0*/  @P6 BREAK.RELIABLE B4 ;  /* 0x0000000000046942 */ /* 0x000fea0003800100 */
[----:B------:R-:W-:Y:S05]  /*69b0*/  @P6 BREAK.RELIABLE B0 ;  /* 0x0000000000006942 */ /* 0x000fea0003800100 */
[----:B------:R-:W-:Y:S05]  /*69c0*/  @P6 BRA `(.L_x_288) ;  /* 0x000000a000986947 */ /* 0x000fea0003800000 */
[----:B------:R-:W-:-:S05]  /*69d0*/  IMAD.MOV.U32 R3, RZ, RZ, 0x1 ;  /* 0x00000001ff037424 */ /* 0x000fca00078e00ff */
[----:B------:R1:W-:Y:S02]  /*69e0*/  STL.U8 [R29], R3 ;  /* 0x000000031d007387 */ /* 0x0003e40000100000 */
.L_x_513:
[----:B------:R-:W-:Y:S05]  /*69f0*/  BSYNC.RELIABLE B4 ;  /* 0x0000000000047941 */ /* 0x000fea0003800100 */
.L_x_512:
        /* <DEDUP_REMOVED lines=10> */
.L_x_515:
[----:B------:R-:W-:Y:S05]  /*6aa0*/  BSYNC.RELIABLE B4 ;  /* 0x0000000000047941 */ /* 0x000fea0003800100 */
.L_x_514:
        /* <DEDUP_REMOVED lines=10> */
.L_x_517:
[----:B------:R-:W-:Y:S05]  /*6b50*/  BSYNC.RELIABLE B4 ;  /* 0x0000000000047941 */ /* 0x000fea0003800100 */
.L_x_516:
        /* <DEDUP_REMOVED lines=10> */
.L_x_519:
[----:B------:R-:W-:Y:S05]  /*6c00*/  BSYNC.RELIABLE B4 ;  /* 0x0000000000047941 */ /* 0x000fea0003800100 */
.L_x_518:
        /* <DEDUP_REMOVED lines=10> */
.L_x_521:
[----:B------:R-:W-:Y:S05]  /*6cb0*/  BSYNC.RELIABLE B4 ;  /* 0x0000000000047941 */ /* 0x000fea0003800100 */
.L_x_520:
[----:B------:R0:W-:Y:S01]  /*6cc0*/  STL.64 [R1], RZ ;  /* 0x000000ff01007387 */ /* 0x0001e20000100a00 */
[----:B------:R-:W-:Y:S01]  /*6cd0*/  LOP3.LUT P6, RZ, R170, 0x80, RZ, 0xc0, !PT ;  /* 0x00000080aaff7812 */ /* 0x000fe200078cc0ff */
[----:B------:R-:W-:Y:S02]  /*6ce0*/  BSSY.RELIABLE B4, `(.L_x_522) ;  /* 0x000000a000047945 */ /* 0x000fe40003800100 */
[----:B------:R0:W-:Y:S10]  /*6cf0*/  STL.U16 [R1+0x8], RZ ;  /* 0x000008ff01007387 */ /* 0x0001f40000100400 */
[----:B0-----:R-:W-:Y:S05]  /*6d00*/  @!P6 BRA `(.L_x_523) ;  /* 0x00000000001ce947 */ /* 0x001fea0003800000 */
[----:B-1234-:R-:W2:Y:S02]  /*6d10*/  LDL.U8 R3, [R5] ;  /* 0x0000000005037983 */ /* 0x01eea40000100000 */
[----:B--2---:R-:W-:-:S13]  /*6d20*/  ISETP.NE.AND P6, PT, R3, RZ, PT ;  /* 0x000000ff0300720c */ /* 0x004fda0003fc5270 */
[----:B------:R-:W-:Y:S05]  /*6d30*/  @P6 BREAK.RELIABLE B4 ;  /* 0x0000000000046942 */ /* 0x000fea0003800100 */
[----:B------:R-:W-:Y:S05]  /*6d40*/  @P6 BREAK.RELIABLE B0 ;  /* 0x0000000000006942 */ /* 0x000fea0003800100 */
[----:B------:R-:W-:Y:S05]  /*6d50*/  @P6 BRA `(.L_x_288) ;  /* 0x0000009c00b46947 */ /* 0x000fea0003800000 */
[----:B------:R-:W-:-:S05]  /*6d60*/  IMAD.MOV.U32 R3, RZ, RZ, 0x1 ;  /* 0x00000001ff037424 */ /* 0x000fca00078e00ff */
[----:B------:R0:W-:Y:S02]  /*6d70*/  STL.U8 [R5], R3 ;  /* 0x0000000305007387 */ /* 0x0001e40000100000 */
.L_x_523:
[----:B------:R-:W-:Y:S05]  /*6d80*/  BSYNC.RELIABLE B4 ;  /* 0x0000000000047941 */ /* 0x000fea0003800100 */
.L_x_522:
[----:B------:R-:W-:Y:S01]  /*6d90*/  LOP3.LUT P6, RZ, R170, 0x40, RZ, 0xc0, !PT ;  /* 0x00000040aaff7812 */ /* 0x000fe200078cc0ff */
[----:B------:R-:W-:-:S12]  /*6da0*/  BSSY.RELIABLE B4, `(.L_x_524) ;  /* 0x0000009000047945 */ /* 0x000fd80003800100 */
        /* <DEDUP_REMOVED lines=8> */
.L_x_525:
[----:B------:R-:W-:Y:S05]  /*6e30*/  BSYNC.RELIABLE B4 ;  /* 0x0000000000047941 */ /* 0x000fea0003800100 */
.L_x_524:
        /* <DEDUP_REMOVED lines=8> */
[----:B------:R-:W-:-:S05]  /*6ec0*/  HFMA2 R3, -RZ, RZ, 0, 5.9604644775390625e-08 ;  /* 0x00000001ff037431 */ /* 0x000fca00000001ff */
[----:B------:R0:W-:Y:S02]  /*6ed0*/  STL.U8 [R41], R3 ;  /* 0x0000000329007387 */ /* 0x0001e40000100000 */
.L_x_527:
[----:B------:R-:W-:Y:S05]  /*6ee0*/  BSYNC.RELIABLE B4 ;  /* 0x0000000000047941 */ /* 0x000fea0003800100 */
.L_x_526:
        /* <DEDUP_REMOVED lines=10> */
.L_x_529:
[----:B------:R-:W-:Y:S05]  /*6f90*/  BSYNC.RELIABLE B4 ;  /* 0x0000000000047941 */ /* 0x000fea0003800100 */
.L_x_528:
        /* <DEDUP_REMOVED lines=10> */
.L_x_531:
[----:B------:R-:W-:Y:S05]  /*7040*/  BSYNC.RELIABLE B4 ;  /* 0x0000000000047941 */ /* 0x000fea0003800100 */
.L_x_530:
        /* <DEDUP_REMOVED lines=10> */
.L_x_533:
[----:B------:R-:W-:Y:S05]  /*70f0*/  BSYNC.RELIABLE B4 ;  /* 0x0000000000047941 */ /* 0x000fea0003800100 */
.L_x_532:
        /* <DEDUP_REMOVED lines=10> */
.L_x_535:
[----:B------:R-:W-:Y:S05]  /*71a0*/  BSYNC.RELIABLE B4 ;  /* 0x0000000000047941 */ /* 0x000fea0003800100 */
.L_x_534:
        /* <DEDUP_REMOVED lines=10> */
.L_x_537:
[----:B------:R-:W-:Y:S05]  /*7250*/  BSYNC.RELIABLE B4 ;  /* 0x0000000000047941 */ /* 0x000fea0003800100 */
.L_x_536:
        /* <DEDUP_REMOVED lines=10> */
.L_x_539:
[----:B------:R-:W-:Y:S05]  /*7300*/  BSYNC.RELIABLE B4 ;  /* 0x0000000000047941 */ /* 0x000fea0003800100 */
.L_x_538:
        /* <DEDUP_REMOVED lines=12> */
.L_x_541:
[----:B------:R-:W-:Y:S05]  /*73d0*/  BSYNC.RELIABLE B4 ;  /* 0x0000000000047941 */ /* 0x000fea0003800100 */
.L_x_540:
        /* <DEDUP_REMOVED lines=10> */
.L_x_543:
[----:B------:R-:W-:Y:S05]  /*7480*/  BSYNC.RELIABLE B4 ;  /* 0x0000000000047941 */ /* 0x000fea0003800100 */
.L_x_542:
        /* <DEDUP_REMOVED lines=10> */
.L_x_545:
[----:B------:R-:W-:Y:S05]  /*7530*/  BSYNC.RELIABLE B4 ;  /* 0x0000000000047941 */ /* 0x000fea0003800100 */
.L_x_544:
        /* <DEDUP_REMOVED lines=10> */
.L_x_547:
[----:B------:R-:W-:Y:S05]  /*75e0*/  BSYNC.RELIABLE B4 ;  /* 0x0000000000047941 */ /* 0x000fea0003800100 */
.L_x_546:
        /* <DEDUP_REMOVED lines=10> */
.L_x_549:
[----:B------:R-:W-:Y:S05]  /*7690*/  BSYNC.RELIABLE B4 ;  /* 0x0000000000047941 */ /* 0x000fea0003800100 */
.L_x_548:
        /* <DEDUP_REMOVED lines=10> */
.L_x_551:
[----:B------:R-:W-:Y:S05]  /*7740*/  BSYNC.RELIABLE B4 ;  /* 0x0000000000047941 */ /* 0x000fea0003800100 */
.L_x_550:
        /* <DEDUP_REMOVED lines=10> */
.L_x_553:
[----:B------:R-:W-:Y:S05]  /*77f0*/  BSYNC.RELIABLE B4 ;  /* 0x0000000000047941 */ /* 0x000fea0003800100 */
.L_x_552:
        /* <DEDUP_REMOVED lines=10> */
.L_x_555:
[----:B------:R-:W-:Y:S05]  /*78a0*/  BSYNC.RELIABLE B4 ;  /* 0x0000000000047941 */ /* 0x000fea0003800100 */
.L_x_554:
        /* <DEDUP_REMOVED lines=10> */
.L_x_557:
[----:B------:R-:W-:Y:S05]  /*7950*/  BSYNC.RELIABLE B4 ;  /* 0x0000000000047941 */ /* 0x000fea0003800100 */
.L_x_556:
        /* <DEDUP_REMOVED lines=12> */
.L_x_559:
[----:B------:R-:W-:Y:S05]  /*7a20*/  BSYNC.RELIABLE B4 ;  /* 0x0000000000047941 */ /* 0x000fea0003800100 */
.L_x_558:
        /* <DEDUP_REMOVED lines=10> */
.L_x_561:
[----:B------:R-:W-:Y:S05]  /*7ad0*/  BSYNC.RELIABLE B4 ;  /* 0x0000000000047941 */ /* 0x000fea0003800100 */
.L_x_560:
        /* <DEDUP_REMOVED lines=10> */
.L_x_563:
[----:B------:R-:W-:Y:S05]  /*7b80*/  BSYNC.RELIABLE B4 ;  /* 0x0000000000047941 */ /* 0x000fea0003800100 */
.L_x_562:
        /* <DEDUP_REMOVED lines=10> */
.L_x_565:
[----:B------:R-:W-:Y:S05]  /*7c30*/  BSYNC.RELIABLE B4 ;  /* 0x0000000000047941 */ /* 0x000fea0003800100 */
.L_x_564:
        /* <DEDUP_REMOVED lines=10> */
.L_x_567:
[----:B------:R-:W-:Y:S05]  /*7ce0*/  BSYNC.RELIABLE B4 ;  /* 0x0000000000047941 */ /* 0x000fea0003800100 */
.L_x_566:
        /* <DEDUP_REMOVED lines=10> */
.L_x_569:
[----:B------:R-:W-:Y:S05]  /*7d90*/  BSYNC.RELIABLE B4 ;  /* 0x0000000000047941 */ /* 0x000fea0003800100 */
.L_x_568:
        /* <DEDUP_REMOVED lines=10> */
.L_x_571:
[----:B------:R-:W-:Y:S05]  /*7e40*/  BSYNC.RELIABLE B4 ;  /* 0x0000000000047941 */ /* 0x000fea0003800100 */
.L_x_570:
        /* <DEDUP_REMOVED lines=10> */
.L_x_573:
[----:B------:R-:W-:Y:S05]  /*7ef0*/  BSYNC.RELIABLE B4 ;  /* 0x0000000000047941 */ /* 0x000fea0003800100 */
.L_x_572:
        /* <DEDUP_REMOVED lines=10> */
.L_x_575:
[----:B------:R-:W-:Y:S05]  /*7fa0*/  BSYNC.RELIABLE B4 ;  /* 0x0000000000047941 */ /* 0x000fea0003800100 */
.L_x_574:
        /* <DEDUP_REMOVED lines=12> */
.L_x_577:
[----:B------:R-:W-:Y:S05]  /*8070*/  BSYNC.RELIABLE B4 ;  /* 0x0000000000047941 */ /* 0x000fea0003800100 */
.L_x_576:
        /* <DEDUP_REMOVED lines=10> */
.L_x_579:
[----:B------:R-:W-:Y:S05]  /*8120*/  BSYNC.RELIABLE B4 ;  /* 0x0000000000047941 */ /* 0x000fea0003800100 */
.L_x_578:
        /* <DEDUP_REMOVED lines=10> */
.L_x_581:
[----:B------:R-:W-:Y:S05]  /*81d0*/  BSYNC.RELIABLE B4 ;  /* 0x0000000000047941 */ /* 0x000fea0003800100 */
.L_x_580:
        /* <DEDUP_REMOVED lines=10> */
.L_x_583:
[----:B------:R-:W-:Y:S05]  /*8280*/  BSYNC.RELIABLE B4 ;  /* 0x0000000000047941 */ /* 0x000fea0003800100 */
.L_x_582:
        /* <DEDUP_REMOVED lines=10> */
.L_x_585:
[----:B------:R-:W-:Y:S05]  /*8330*/  BSYNC.RELIABLE B4 ;  /* 0x0000000000047941 */ /* 0x000fea0003800100 */
.L_x_584:
        /* <DEDUP_REMOVED lines=10> */
.L_x_587:
[----:B------:R-:W-:Y:S05]  /*83e0*/  BSYNC.RELIABLE B4 ;  /* 0x0000000000047941 */ /* 0x000fea0003800100 */
.L_x_586:
        /* <DEDUP_REMOVED lines=10> */
.L_x_589:
[----:B------:R-:W-:Y:S05]  /*8490*/  BSYNC.RELIABLE B4 ;  /* 0x0000000000047941 */ /* 0x000fea0003800100 */
.L_x_588:
        /* <DEDUP_REMOVED lines=10> */
.L_x_591:
[----:B------:R-:W-:Y:S05]  /*8540*/  BSYNC.RELIABLE B4 ;  /* 0x0000000000047941 */ /* 0x000fea0003800100 */
.L_x_590:
        /* <DEDUP_REMOVED lines=8> */
[----:B------:R-:W-:-:S05]  /*85d0*/  MOV R3, 0x1 ;  /* 0x0000000100037802 */ /* 0x000fca0000000f00 */
[----:B------:R0:W-:Y:S02]  /*85e0*/  STL.U8 [R101], R3 ;  /* 0x0000000365007387 */ /* 0x0001e40000100000 */
.L_x_593:
[----:B------:R-:W-:Y:S05]  /*85f0*/  BSYNC.RELIABLE B4 ;  /* 0x0000000000047941 */ /* 0x000fea0003800100 */
.L_x_592:
        /* <DEDUP_REMOVED lines=12> */
.L_x_595:
[----:B------:R-:W-:Y:S05]  /*86c0*/  BSYNC.RELIABLE B4 ;  /* 0x0000000000047941 */ /* 0x000fea0003800100 */
.L_x_594:
        /* <DEDUP_REMOVED lines=10> */
.L_x_597:
[----:B------:R-:W-:Y:S05]  /*8770*/  BSYNC.RELIABLE B4 ;  /* 0x0000000000047941 */ /* 0x000fea0003800100 */
.L_x_596:
        /* <DEDUP_REMOVED lines=10> */
.L_x_599:
[----:B------:R-:W-:Y:S05]  /*8820*/  BSYNC.RELIABLE B4 ;  /* 0x0000000000047941 */ /* 0x000fea0003800100 */
.L_x_598:
        /* <DEDUP_REMOVED lines=10> */
.L_x_601:
[----:B------:R-:W-:Y:S05]  /*88d0*/  BSYNC.RELIABLE B4 ;  /* 0x0000000000047941 */ /* 0x000fea0003800100 */
.L_x_600:
        /* <DEDUP_REMOVED lines=10> */
.L_x_603:
[----:B------:R-:W-:Y:S05]  /*8980*/  BSYNC.RELIABLE B4 ;  /* 0x0000000000047941 */ /* 0x000fea0003800100 */
.L_x_602:
        /* <DEDUP_REMOVED lines=10> */
.L_x_605:
[----:B------:R-:W-:Y:S05]  /*8a30*/  BSYNC.RELIABLE B4 ;  /* 0x0000000000047941 */ /* 0x000fea0003800100 */
.L_x_604:
        /* <DEDUP_REMOVED lines=10> */
.L_x_607:
[----:B------:R-:W-:Y:S05]  /*8ae0*/  BSYNC.RELIABLE B4 ;  /* 0x0000000000047941 */ /* 0x000fea0003800100 */
.L_x_606:
        /* <DEDUP_REMOVED lines=10> */
.L_x_609:
[----:B------:R-:W-:Y:S05]  /*8b90*/  BSYNC.RELIABLE B4 ;  /* 0x0000000000047941 */ /* 0x000fea0003800100 */
.L_x_608:
        /* <DEDUP_REMOVED lines=10> */
.L_x_611:
[----:B------:R-:W-:Y:S05]  /*8c40*/  BSYNC.RELIABLE B4 ;  /* 0x0000000000047941 */ /* 0x000fea0003800100 */
.L_x_610:
        /* <DEDUP_REMOVED lines=12> */
.L_x_613:
[----:B------:R-:W-:Y:S05]  /*8d10*/  BSYNC.RELIABLE B4 ;  /* 0x0000000000047941 */ /* 0x000fea0003800100 */
.L_x_612:
        /* <DEDUP_REMOVED lines=10> */
.L_x_615:
[----:B------:R-:W-:Y:S05]  /*8dc0*/  BSYNC.RELIABLE B4 ;  /* 0x0000000000047941 */ /* 0x000fea0003800100 */
.L_x_614:
        /* <DEDUP_REMOVED lines=10> */
.L_x_617:
[----:B------:R-:W-:Y:S05]  /*8e70*/  BSYNC.RELIABLE B4 ;  /* 0x0000000000047941 */ /* 0x000fea0003800100 */
.L_x_616:
        /* <DEDUP_REMOVED lines=10> */
.L_x_619:
[----:B------:R-:W-:Y:S05]  /*8f20*/  BSYNC.RELIABLE B4 ;  /* 0x0000000000047941 */ /* 0x000fea0003800100 */
.L_x_618:
        /* <DEDUP_REMOVED lines=10> */
.L_x_621:
[----:B------:R-:W-:Y:S05]  /*8fd0*/  BSYNC.RELIABLE B4 ;  /* 0x0000000000047941 */ /* 0x000fea0003800100 */
.L_x_620:
        /* <DEDUP_REMOVED lines=10> */
.L_x_623:
[----:B------:R-:W-:Y:S05]  /*9080*/  BSYNC.RELIABLE B4 ;  /* 0x0000000000047941 */ /* 0x000fea0003800100 */
.L_x_622:
        /* <DEDUP_REMOVED lines=10> */
.L_x_625:
[----:B------:R-:W-:Y:S05]  /*9130*/  BSYNC.RELIABLE B4 ;  /* 0x0000000000047941 */ /* 0x000fea0003800100 */
.L_x_624:
        /* <DEDUP_REMOVED lines=10> */
.L_x_627:
[----:B------:R-:W-:Y:S05]  /*91e0*/  BSYNC.RELIABLE B4 ;  /* 0x0000000000047941 */ /* 0x000fea0003800100 */
.L_x_626:
        /* <DEDUP_REMOVED lines=10> */
.L_x_629:
[----:B------:R-:W-:Y:S05]  /*9290*/  BSYNC.RELIABLE B4 ;  /* 0x0000000000047941 */ /* 0x000fea0003800100 */
.L_x_628:
        /* <DEDUP_REMOVED lines=12> */
.L_x_631:
[----:B------:R-:W-:Y:S05]  /*9360*/  BSYNC.RELIABLE B4 ;  /* 0x0000000000047941 */ /* 0x000fea0003800100 */
.L_x_630:
        /* <DEDUP_REMOVED lines=10> */
.L_x_633:
[----:B------:R-:W-:Y:S05]  /*9410*/  BSYNC.RELIABLE B4 ;  /* 0x0000000000047941 */ /* 0x000fea0003800100 */
.L_x_632:
        /* <DEDUP_REMOVED lines=10> */
.L_x_635:
[----:B------:R-:W-:Y:S05]  /*94c0*/  BSYNC.RELIABLE B4 ;  /* 0x0000000000047941 */ /* 0x000fea0003800100 */
.L_x_634:
        /* <DEDUP_REMOVED lines=10> */
.L_x_637:
[----:B------:R-:W-:Y:S05]  /*9570*/  BSYNC.RELIABLE B4 ;  /* 0x0000000000047941 */ /* 0x000fea0003800100 */
.L_x_636:
        /* <DEDUP_REMOVED lines=10> */
.L_x_639:
[----:B------:R-:W-:Y:S05]  /*9620*/  BSYNC.RELIABLE B4 ;  /* 0x0000000000047941 */ /* 0x000fea0003800100 */
.L_x_638:
        /* <DEDUP_REMOVED lines=10> */
.L_x_641:
[----:B------:R-:W-:Y:S05]  /*96d0*/  BSYNC.RELIABLE B4 ;  /* 0x0000000000047941 */ /* 0x000fea0003800100 */
.L_x_640:
        /* <DEDUP_REMOVED lines=10> */
.L_x_643:
[----:B------:R-:W-:Y:S05]  /*9780*/  BSYNC.RELIABLE B4 ;  /* 0x0000000000047941 */ /* 0x000fea0003800100 */
.L_x_642:
        /* <DEDUP_REMOVED lines=10> */
.L_x_645:
[----:B------:R-:W-:Y:S05]  /*9830*/  BSYNC.RELIABLE B4 ;  /* 0x0000000000047941 */ /* 0x000fea0003800100 */
.L_x_644:
        /* <DEDUP_REMOVED lines=10> */
.L_x_647:
[----:B------:R-:W-:Y:S05]  /*98e0*/  BSYNC.RELIABLE B4 ;  /* 0x0000000000047941 */ /* 0x000fea0003800100 */
.L_x_646:
        /* <DEDUP_REMOVED lines=12> */
.L_x_649:
[----:B------:R-:W-:Y:S05]  /*99b0*/  BSYNC.RELIABLE B4 ;  /* 0x0000000000047941 */ /* 0x000fea0003800100 */
.L_x_648:
        /* <DEDUP_REMOVED lines=10> */
.L_x_651:
[----:B------:R-:W-:Y:S05]  /*9a60*/  BSYNC.RELIABLE B4 ;  /* 0x0000000000047941 */ /* 0x000fea0003800100 */
.L_x_650:
        /* <DEDUP_REMOVED lines=10> */
.L_x_653:
[----:B------:R-:W-:Y:S05]  /*9b10*/  BSYNC.RELIABLE B4 ;  /* 0x0000000000047941 */ /* 0x000fea0003800100 */
.L_x_652:
[----:B------:R-:W-:Y:S04]  /*9b20*/  BSSY.RELIABLE B4, `(.L_x_654) ;  /* 0x0000009000047945 */ /* 0x000fe80003800100 */
        /* <DEDUP_REMOVED lines=8> */
.L_x_655:
[----:B------:R-:W-:Y:S05]  /*9bb0*/  BSYNC.RELIABLE B4 ;  /* 0x0000000000047941 */ /* 0x000fea0003800100 */
.L_x_654:
        /* <DEDUP_REMOVED lines=9> */
.L_x_657:
[----:B------:R-:W-:Y:S05]  /*9c50*/  BSYNC.RELIABLE B4 ;  /* 0x0000000000047941 */ /* 0x000fea0003800100 */
.L_x_656:
[----:B------:R-:W-:Y:S04]  /*9c60*/  BSSY.RELIABLE B4, `(.L_x_658) ;  /* 0x0000009000047945 */ /* 0x000fe80003800100 */
        /* <DEDUP_REMOVED lines=8> */
.L_x_659:
[----:B------:R-:W-:Y:S05]  /*9cf0*/  BSYNC.RELIABLE B4 ;  /* 0x0000000000047941 */ /* 0x000fea0003800100 */
.L_x_658:
        /* <DEDUP_REMOVED lines=9> */
.L_x_661:
[----:B------:R-:W-:Y:S05]  /*9d90*/  BSYNC.RELIABLE B4 ;  /* 0x0000000000047941 */ /* 0x000fea0003800100 */
.L_x_660:
        /* <DEDUP_REMOVED lines=9> */
.L_x_663:
[----:B------:R-:W-:Y:S05]  /*9e30*/  BSYNC.RELIABLE B4 ;  /* 0x0000000000047941 */ /* 0x000fea0003800100 */
.L_x_662:
        /* <DEDUP_REMOVED lines=9> */
.L_x_665:
[----:B------:R-:W-:Y:S05]  /*9ed0*/  BSYNC.RELIABLE B4 ;  /* 0x0000000000047941 */ /* 0x000fea0003800100 */
.L_x_664:
[----:B------:R0:W-:Y:S01]  /*9ee0*/  STL.64 [R1], RZ ;  /* 0x000000ff01007387 */ /* 0x0001e20000100a00 */
[----:B------:R-:W-:Y:S01]  /*9ef0*/  ISETP.NE.AND P0, PT, R58, RZ, PT ;  /* 0x000000ff3a00720c */ /* 0x000fe20003f05270 */
[----:B------:R-:W-:Y:S02]  /*9f00*/  BSSY.RELIABLE B4, `(.L_x_666) ;  /* 0x000000b000047945 */ /* 0x000fe40003800100 */
[----:B------:R0:W-:Y:S10]  /*9f10*/  STL.U16 [R1+0x8], RZ ;  /* 0x000008ff01007387 */ /* 0x0001f40000100400 */
[----:B0-----:R-:W-:Y:S05]  /*9f20*/  @!P0 BRA `(.L_x_667) ;  /* 0x0000000000208947 */ /* 0x001fea0003800000 */
[----:B------:R-:W-:-:S05]  /*9f30*/  IMAD.IADD R58, R1, 0x1, R58 ;  /* 0x00000001013a7824 */ /* 0x000fca00078e023a */
[----:B-1234-:R-:W2:Y:S02]  /*9f40*/  LDL.U8 R3, [R58] ;  /* 0x000000003a037983 */ /* 0x01eea40000100000 */
[----:B--2---:R-:W-:-:S13]  /*9f50*/  ISETP.NE.AND P0, PT, R3, RZ, PT ;  /* 0x000000ff0300720c */ /* 0x004fda0003f05270 */
[----:B------:R-:W-:Y:S05]  /*9f60*/  @P0 BREAK.RELIABLE B4 ;  /* 0x0000000000040942 */ /* 0x000fea0003800100 */
[----:B------:R-:W-:Y:S05]  /*9f70*/  @P0 BREAK.RELIABLE B0 ;  /* 0x0000000000000942 */ /* 0x000fea0003800100 */
[----:B------:R-:W-:Y:S05]  /*9f80*/  @P0 BRA `(.L_x_288) ;  /* 0x0000006c00280947 */ /* 0x000fea0003800000 */
[----:B------:R-:W-:-:S05]  /*9f90*/  IMAD.MOV.U32 R29, RZ, RZ, 0x1 ;  /* 0x00000001ff1d7424 */ /* 0x000fca00078e00ff */
[----:B------:R0:W-:Y:S02]  /*9fa0*/  STL.U8 [R58], R29 ;  /* 0x0000001d3a007387 */ /* 0x0001e40000100000 */
.L_x_667:
[----:B------:R-:W-:Y:S05]  /*9fb0*/  BSYNC.RELIABLE B4 ;  /* 0x0000000000047941 */ /* 0x000fea0003800100 */
.L_x_666:
[----:B------:R-:W-:Y:S01]  /*9fc0*/  ISETP.NE.AND P0, PT, R60, RZ, PT ;  /* 0x000000ff3c00720c */ /* 0x000fe20003f05270 */
[----:B------:R-:W-:-:S12]  /*9fd0*/  BSSY.RELIABLE B4, `(.L_x_668) ;  /* 0x000000a000047945 */ /* 0x000fd80003800100 */
[----:B------:R-:W-:Y:S05]  /*9fe0*/  @!P0 BRA `(.L_x_669) ;  /* 0x0000000000208947 */ /* 0x000fea0003800000 */
        /* <DEDUP_REMOVED lines=8> */
.L_x_669:
[----:B------:R-:W-:Y:S05]  /*a070*/  BSYNC.RELIABLE B4 ;  /* 0x0000000000047941 */ /* 0x000fea0003800100 */
.L_x_668:
        /* <DEDUP_REMOVED lines=11> */
.L_x_671:
[----:B------:R-:W-:Y:S05]  /*a130*/  BSYNC.RELIABLE B4 ;  /* 0x0000000000047941 */ /* 0x000fea0003800100 */
.L_x_670:
        /* <DEDUP_REMOVED lines=11> */
.L_x_673:
[----:B------:R-:W-:Y:S05]  /*a1f0*/  BSYNC.RELIABLE B4 ;  /* 0x0000000000047941 */ /* 0x000fea0003800100 */
.L_x_672:
        /* <DEDUP_REMOVED lines=11> */
.L_x_675:
[----:B------:R-:W-:Y:S05]  /*a2b0*/  BSYNC.RELIABLE B4 ;  /* 0x0000000000047941 */ /* 0x000fea0003800100 */
.L_x_674:
        /* <DEDUP_REMOVED lines=11> */
.L_x_677:
[----:B------:R-:W-:Y:S05]  /*a370*/  BSYNC.RELIABLE B4 ;  /* 0x0000000000047941 */ /* 0x000fea0003800100 */
.L_x_676:
        /* <DEDUP_REMOVED lines=11> */
.L_x_679:
[----:B------:R-:W-:Y:S05]  /*a430*/  BSYNC.RELIABLE B4 ;  /* 0x0000000000047941 */ /* 0x000fea0003800100 */
.L_x_678:
        /* <DEDUP_REMOVED lines=11> */
.L_x_681:
[----:B------:R-:W-:Y:S05]  /*a4f0*/  BSYNC.RELIABLE B4 ;  /* 0x0000000000047941 */ /* 0x000fea0003800100 */
.L_x_680:
        /* <DEDUP_REMOVED lines=11> */
.L_x_683:
[----:B------:R-:W-:Y:S05]  /*a5b0*/  BSYNC.RELIABLE B4 ;  /* 0x0000000000047941 */ /* 0x000fea0003800100 */
.L_x_682:
        /* <DEDUP_REMOVED lines=13> */
.L_x_685:
[----:B------:R-:W-:Y:S05]  /*a690*/  BSYNC.RELIABLE B4 ;  /* 0x0000000000047941 */ /* 0x000fea0003800100 */
.L_x_684:
        /* <DEDUP_REMOVED lines=11> */
.L_x_687:
[----:B------:R-:W-:Y:S05]  /*a750*/  BSYNC.RELIABLE B4 ;  /* 0x0000000000047941 */ /* 0x000fea0003800100 */
.L_x_686:
        /* <DEDUP_REMOVED lines=11> */
.L_x_689:
[----:B------:R-:W-:Y:S05]  /*a810*/  BSYNC.RELIABLE B4 ;  /* 0x0000000000047941 */ /* 0x000fea0003800100 */
.L_x_688:
        /* <DEDUP_REMOVED lines=11> */
.L_x_691:
[----:B------:R-:W-:Y:S05]  /*a8d0*/  BSYNC.RELIABLE B4 ;  /* 0x0000000000047941 */ /* 0x000fea0003800100 */
.L_x_690:
        /* <DEDUP_REMOVED lines=11> */
.L_x_693:
[----:B------:R-:W-:Y:S05]  /*a990*/  BSYNC.RELIABLE B4 ;  /* 0x0000000000047941 */ /* 0x000fea0003800100 */
.L_x_692:
        /* <DEDUP_REMOVED lines=9> */
[----:B------:R-:W-:-:S05]  /*aa30*/  MOV R3, 0x1 ;  /* 0x0000000100037802 */ /* 0x000fca0000000f00 */
[----:B------:R1:W-:Y:S02]  /*aa40*/  STL.U8 [R68], R3 ;  /* 0x0000000344007387 */ /* 0x0003e40000100000 */
.L_x_695:
[----:B------:R-:W-:Y:S05]  /*aa50*/  BSYNC.RELIABLE B4 ;  /* 0x0000000000047941 */ /* 0x000fea0003800100 */
.L_x_694:
        /* <DEDUP_REMOVED lines=11> */
.L_x_697:
[----:B------:R-:W-:Y:S05]  /*ab10*/  BSYNC.RELIABLE B4 ;  /* 0x0000000000047941 */ /* 0x000fea0003800100 */
.L_x_696:
        /* <DEDUP_REMOVED lines=11> */
.L_x_699:
[----:B------:R-:W-:Y:S05]  /*abd0*/  BSYNC.RELIABLE B4 ;  /* 0x0000000000047941 */ /* 0x000fea0003800100 */
.L_x_698:
        /* <DEDUP_REMOVED lines=11> */
.L_x_701:
[----:B------:R-:W-:Y:S05]  /*ac90*/  BSYNC.RELIABLE B4 ;  /* 0x0000000000047941 */ /* 0x000fea0003800100 */
.L_x_700:
        /* <DEDUP_REMOVED lines=13> */
.L_x_703:
[----:B------:R-:W-:Y:S05]  /*ad70*/  BSYNC.RELIABLE B4 ;  /* 0x0000000000047941 */ /* 0x000fea0003800100 */
.L_x_702:
[----:B------:R-:W-:Y:S01]  /*ad80*/  ISETP.NE.AND P0, PT, R6, RZ, PT ;  /* 0x000000ff0600720c */ /* 0x000fe20003f05270 */
[----:B------:R-:W-:-:S12]  /*ad90*/  BSSY.RELIABLE B4, `(.L_x_704) ;  /* 0x000000a000047945 */ /* 0x000fd80003800100 */
[----:B------:R-:W-:Y:S05]  /*ada0*/  @!P0 BRA `(.L_x_705) ;  /* 0x0000000000208947 */ /* 0x000fea0003800000 */
[----:B------:R-:W-:-:S05]  /*adb0*/  IMAD.IADD R6, R1, 0x1, R6 ;  /* 0x0000000101067824 */ /* 0x000fca00078e0206 */
[----:B01234-:R-:W2:Y:S02]  /*adc0*/  LDL.U8 R3, [R6] ;  /* 0x0000000006037983 */ /* 0x01fea40000100000 */
[----:B--2---:R-:W-:-:S13]  /*add0*/  ISETP.NE.AND P0, PT, R3, RZ, PT ;  /* 0x000000ff0300720c */ /* 0x004fda0003f05270 */
[----:B------:R-:W-:Y:S05]  /*ade0*/  @P0 BREAK.RELIABLE B4 ;  /* 0x0000000000040942 */ /* 0x000fea0003800100 */
[----:B------:R-:W-:Y:S05]  /*adf0*/  @P0 BREAK.RELIABLE B0 ;  /* 0x0000000000000942 */ /* 0x000fea0003800100 */
[----:B------:R-:W-:Y:S05]  /*ae00*/  @P0 BRA `(.L_x_288) ;  /* 0x0000005c00880947 */ /* 0x000fea0003800000 */
[----:B------:R-:W-:-:S05]  /*ae10*/  IMAD.MOV.U32 R3, RZ, RZ, 0x1 ;  /* 0x00000001ff037424 */ /* 0x000fca00078e00ff */
[----:B------:R0:W-:Y:S02]  /*ae20*/  STL.U8 [R6], R3 ;  /* 0x0000000306007387 */ /* 0x0001e40000100000 */
.L_x_705:
[----:B------:R-:W-:Y:S05]  /*ae30*/  BSYNC.RELIABLE B4 ;  /* 0x0000000000047941 */ /* 0x000fea0003800100 */
.L_x_704:
        /* <DEDUP_REMOVED lines=11> */
.L_x_707:
[----:B------:R-:W-:Y:S05]  /*aef0*/  BSYNC.RELIABLE B4 ;  /* 0x0000000000047941 */ /* 0x000fea0003800100 */
.L_x_706:
        /* <DEDUP_REMOVED lines=11> */
.L_x_709:
[----:B------:R-:W-:Y:S05]  /*afb0*/  BSYNC.RELIABLE B4 ;  /* 0x0000000000047941 */ /* 0x000fea0003800100 */
.L_x_708:
        /* <DEDUP_REMOVED lines=11> */
.L_x_711:
[----:B------:R-:W-:Y:S05]  /*b070*/  BSYNC.RELIABLE B4 ;  /* 0x0000000000047941 */ /* 0x000fea0003800100 */
.L_x_710:
        /* <DEDUP_REMOVED lines=11> */
.L_x_713:
[----:B------:R-:W-:Y:S05]  /*b130*/  BSYNC.RELIABLE B4 ;  /* 0x0000000000047941 */ /* 0x000fea0003800100 */
.L_x_712:
        /* <DEDUP_REMOVED lines=11> */
.L_x_715:
[----:B------:R-:W-:Y:S05]  /*b1f0*/  BSYNC.RELIABLE B4 ;  /* 0x0000000000047941 */ /* 0x000fea0003800100 */
.L_x_714:
        /* <DEDUP_REMOVED lines=11> */
.L_x_717:
[----:B------:R-:W-:Y:S05]  /*b2b0*/  BSYNC.RELIABLE B4 ;  /* 0x0000000000047941 */ /* 0x000fea0003800100 */
.L_x_716:
        /* <DEDUP_REMOVED lines=11> */
.L_x_719:
[----:B------:R-:W-:Y:S05]  /*b370*/  BSYNC.RELIABLE B4 ;  /* 0x0000000000047941 */ /* 0x000fea0003800100 */
.L_x_718:
        /* <DEDUP_REMOVED lines=13> */
.L_x_721:
[----:B------:R-:W-:Y:S05]  /*b450*/  BSYNC.RELIABLE B4 ;  /* 0x0000000000047941 */ /* 0x000fea0003800100 */
.L_x_720:
        /* <DEDUP_REMOVED lines=11> */
.L_x_723:
[----:B------:R-:W-:Y:S05]  /*b510*/  BSYNC.RELIABLE B4 ;  /* 0x0000000000047941 */ /* 0x000fea0003800100 */
.L_x_722:
        /* <DEDUP_REMOVED lines=11> */
.L_x_725:
[----:B------:R-:W-:Y:S05]  /*b5d0*/  BSYNC.RELIABLE B4 ;  /* 0x0000000000047941 */ /* 0x000fea0003800100 */
.L_x_724:
        /* <DEDUP_REMOVED lines=11> */
.L_x_727:
[----:B------:R-:W-:Y:S05]  /*b690*/  BSYNC.RELIABLE B4 ;  /* 0x0000000000047941 */ /* 0x000fea0003800100 */
.L_x_726:
[----:B------:R-:W-:Y:S01]  /*b6a0*/  ISETP.NE.AND P0, PT, R124, RZ, PT ;  /* 0x000000ff7c00720c */ /* 0x000fe20003f05270 */
[----:B------:R-:W-:-:S12]  /*b6b0*/  BSSY.RELIABLE B4, `(.L_x_728) ;  /* 0x000000a000047945 */ /* 0x000fd80003800100 */
[----:B------:R-:W-:Y:S05]  /*b6c0*/  @!P0 BRA `(.L_x_729) ;  /* 0x0000000000208947 */ /* 0x000fea0003800000 */
[----:B------:R-:W-:-:S05]  /*b6d0*/  IADD3 R124, PT, PT, R1, R124, RZ ;  /* 0x0000007c017c7210 */ /* 0x000fca0007ffe0ff */
[----:B01234-:R-:W2:Y:S02]  /*b6e0*/  LDL.U8 R3, [R124] ;  /* 0x000000007c037983 */ /* 0x01fea40000100000 */
[----:B--2---:R-:W-:-:S13]  /*b6f0*/  ISETP.NE.AND P0, PT, R3, RZ, PT ;  /* 0x000000ff0300720c */ /* 0x004fda0003f05270 */
[----:B------:R-:W-:Y:S05]  /*b700*/  @P0 BREAK.RELIABLE B4 ;  /* 0x0000000000040942 */ /* 0x000fea0003800100 */
[----:B------:R-:W-:Y:S05]  /*b710*/  @P0 BREAK.RELIABLE B0 ;  /* 0x0000000000000942 */ /* 0x000fea0003800100 */
[----:B------:R-:W-:Y:S05]  /*b720*/  @P0 BRA `(.L_x_288) ;  /* 0x0000005400400947 */ /* 0x000fea0003800000 */
[----:B------:R-:W-:-:S05]  /*b730*/  IMAD.MOV.U32 R62, RZ, RZ, 0x1 ;  /* 0x00000001ff3e7424 */ /* 0x000fca00078e00ff */
[----:B------:R0:W-:Y:S02]  /*b740*/  STL.U8 [R124], R62 ;  /* 0x0000003e7c007387 */ /* 0x0001e40000100000 */
.L_x_729:
[----:B------:R-:W-:Y:S05]  /*b750*/  BSYNC.RELIABLE B4 ;  /* 0x0000000000047941 */ /* 0x000fea0003800100 */
.L_x_728:
        /* <DEDUP_REMOVED lines=11> */
.L_x_731:
[----:B------:R-:W-:Y:S05]  /*b810*/  BSYNC.RELIABLE B4 ;  /* 0x0000000000047941 */ /* 0x000fea0003800100 */
.L_x_730:
        /* <DEDUP_REMOVED lines=11> */
.L_x_733:
[----:B------:R-:W-:Y:S05]  /*b8d0*/  BSYNC.RELIABLE B4 ;  /* 0x0000000000047941 */ /* 0x000fea0003800100 */
.L_x_732:
        /* <DEDUP_REMOVED lines=11> */
.L_x_735:
[----:B------:R-:W-:Y:S05]  /*b990*/  BSYNC.RELIABLE B4 ;  /* 0x0000000000047941 */ /* 0x000fea0003800100 */
.L_x_734:
        /* <DEDUP_REMOVED lines=11> */
.L_x_737:
[----:B------:R-:W-:Y:S05]  /*ba50*/  BSYNC.RELIABLE B4 ;  /* 0x0000000000047941 */ /* 0x000fea0003800100 */
.L_x_736:
        /* <DEDUP_REMOVED lines=13> */
.L_x_739:
[----:B------:R-:W-:Y:S05]  /*bb30*/  BSYNC.RELIABLE B4 ;  /* 0x0000000000047941 */ /* 0x000fea0003800100 */
.L_x_738:
        /* <DEDUP_REMOVED lines=11> */
.L_x_741:
[----:B------:R-:W-:Y:S05]  /*bbf0*/  BSYNC.RELIABLE B4 ;  /* 0x0000000000047941 */ /* 0x000fea0003800100 */
.L_x_740:
        /* <DEDUP_REMOVED lines=11> */
.L_x_743:
[----:B------:R-:W-:Y:S05]  /*bcb0*/  BSYNC.RELIABLE B4 ;  /* 0x0000000000047941 */ /* 0x000fea0003800100 */
.L_x_742:
        /* <DEDUP_REMOVED lines=11> */
.L_x_745:
[----:B------:R-:W-:Y:S05]  /*bd70*/  BSYNC.RELIABLE B4 ;  /* 0x0000000000047941 */ /* 0x000fea0003800100 */
.L_x_744:
        /* <DEDUP_REMOVED lines=11> */
.L_x_747:
[----:B------:R-:W-:Y:S05]  /*be30*/  BSYNC.RELIABLE B4 ;  /* 0x0000000000047941 */ /* 0x000fea0003800100 */
.L_x_746:
        /* <DEDUP_REMOVED lines=11> */
.L_x_749:
[----:B------:R-:W-:Y:S05]  /*bef0*/  BSYNC.RELIABLE B4 ;  /* 0x0000000000047941 */ /* 0x000fea0003800100 */
.L_x_748:
        /* <DEDUP_REMOVED lines=11> */
.L_x_751:
[----:B------:R-:W-:Y:S05]  /*bfb0*/  BSYNC.RELIABLE B4 ;  /* 0x0000000000047941 */ /* 0x000fea0003800100 */
.L_x_750:
        /* <DEDUP_REMOVED lines=11> */
.L_x_753:
[----:B------:R-:W-:Y:S05]  /*c070*/  BSYNC.RELIABLE B4 ;  /* 0x0000000000047941 */ /* 0x000fea0003800100 */
.L_x_752:
        /* <DEDUP_REMOVED lines=11> */
.L_x_755:
[----:B------:R-:W-:Y:S05]  /*c130*/  BSYNC.RELIABLE B4 ;  /* 0x0000000000047941 */ /* 0x000fea0003800100 */
.L_x_754:
        /* <DEDUP_REMOVED lines=13> */
.L_x_757:
[----:B------:R-:W-:Y:S05]  /*c210*/  BSYNC.RELIABLE B4 ;  /* 0x0000000000047941 */ /* 0x000fea0003800100 */
.L_x_756:
        /* <DEDUP_REMOVED lines=11> */
.L_x_759:
[----:B------:R-:W-:Y:S05]  /*c2d0*/  BSYNC.RELIABLE B4 ;  /* 0x0000000000047941 */ /* 0x000fea0003800100 */
.L_x_758:
        /* <DEDUP_REMOVED lines=9> */
[----:B------:R-:W-:-:S05]  /*c370*/  HFMA2 R7, -RZ, RZ, 0, 5.9604644775390625e-08 ;  /* 0x00000001ff077431 */ /* 0x000fca00000001ff */
[----:B------:R1:W-:Y:S02]  /*c380*/  STL.U8 [R14], R7 ;  /* 0x000000070e007387 */ /* 0x0003e40000100000 */
.L_x_761:
[----:B------:R-:W-:Y:S05]  /*c390*/  BSYNC.RELIABLE B4 ;  /* 0x0000000000047941 */ /* 0x000fea0003800100 */
.L_x_760:
        /* <DEDUP_REMOVED lines=11> */
.L_x_763:
[----:B------:R-:W-:Y:S05]  /*c450*/  BSYNC.RELIABLE B4 ;  /* 0x0000000000047941 */ /* 0x000fea0003800100 */
.L_x_762:
        /* <DEDUP_REMOVED lines=11> */
.L_x_765:
[----:B------:R-:W-:Y:S05]  /*c510*/  BSYNC.RELIABLE B4 ;  /* 0x0000000000047941 */ /* 0x000fea0003800100 */
.L_x_764:
        /* <DEDUP_REMOVED lines=11> */
.L_x_767:
[----:B------:R-:W-:Y:S05]  /*c5d0*/  BSYNC.RELIABLE B4 ;  /* 0x0000000000047941 */ /* 0x000fea0003800100 */
.L_x_766:
        /* <DEDUP_REMOVED lines=11> */
.L_x_769:
[----:B------:R-:W-:Y:S05]  /*c690*/  BSYNC.RELIABLE B4 ;  /* 0x0000000000047941 */ /* 0x000fea0003800100 */
.L_x_768:
        /* <DEDUP_REMOVED lines=11> */
.L_x_771:
[----:B------:R-:W-:Y:S05]  /*c750*/  BSYNC.RELIABLE B4 ;  /* 0x0000000000047941 */ /* 0x000fea0003800100 */
.L_x_770:
        /* <DEDUP_REMOVED lines=11> */
.L_x_773:
[----:B------:R-:W-:Y:S05]  /*c810*/  BSYNC.RELIABLE B4 ;  /* 0x0000000000047941 */ /* 0x000fea0003800100 */
.L_x_772:
        /* <DEDUP_REMOVED lines=13> */
.L_x_775:
[----:B------:R-:W-:Y:S05]  /*c8f0*/  BSYNC.RELIABLE B4 ;  /* 0x0000000000047941 */ /* 0x000fea0003800100 */
.L_x_774:
        /* <DEDUP_REMOVED lines=11> */
.L_x_777:
[----:B------:R-:W-:Y:S05]  /*c9b0*/  BSYNC.RELIABLE B4 ;  /* 0x0000000000047941 */ /* 0x000fea0003800100 */
.L_x_776:
        /* <DEDUP_REMOVED lines=11> */
.L_x_779:
[----:B------:R-:W-:Y:S05]  /*ca70*/  BSYNC.RELIABLE B4 ;  /* 0x0000000000047941 */ /* 0x000fea0003800100 */
.L_x_778:
        /* <DEDUP_REMOVED lines=11> */
.L_x_781:
[----:B------:R-:W-:Y:S05]  /*cb30*/  BSYNC.RELIABLE B4 ;  /* 0x0000000000047941 */ /* 0x000fea0003800100 */
.L_x_780:
        /* <DEDUP_REMOVED lines=11> */
.L_x_783:
[----:B------:R-:W-:Y:S05]  /*cbf0*/  BSYNC.RELIABLE B4 ;  /* 0x0000000000047941 */ /* 0x000fea0003800100 */
.L_x_782:
        /* <DEDUP_REMOVED lines=11> */
.L_x_785:
[----:B------:R-:W-:Y:S05]  /*ccb0*/  BSYNC.RELIABLE B4 ;  /* 0x0000000000047941 */ /* 0x000fea0003800100 */
.L_x_784:
        /* <DEDUP_REMOVED lines=11> */
.L_x_787:
[----:B------:R-:W-:Y:S05]  /*cd70*/  BSYNC.RELIABLE B4 ;  /* 0x0000000000047941 */ /* 0x000fea0003800100 */
.L_x_786:
        /* <DEDUP_REMOVED lines=11> */
.L_x_789:
[----:B------:R-:W-:Y:S05]  /*ce30*/  BSYNC.RELIABLE B4 ;  /* 0x0000000000047941 */ /* 0x000fea0003800100 */
.L_x_788:
        /* <DEDUP_REMOVED lines=11> */
.L_x_791:
[----:B------:R-:W-:Y:S05]  /*cef0*/  BSYNC.RELIABLE B4 ;  /* 0x0000000000047941 */ /* 0x000fea0003800100 */
.L_x_790:
        /* <DEDUP_REMOVED lines=13> */
.L_x_793:
[----:B------:R-:W-:Y:S05]  /*cfd0*/  BSYNC.RELIABLE B4 ;  /* 0x0000000000047941 */ /* 0x000fea0003800100 */
.L_x_792:
        /* <DEDUP_REMOVED lines=11> */
.L_x_795:
[----:B------:R-:W-:Y:S05]  /*d090*/  BSYNC.RELIABLE B4 ;  /* 0x0000000000047941 */ /* 0x000fea0003800100 */
.L_x_794:
        /* <DEDUP_REMOVED lines=11> */
.L_x_797:
[----:B------:R-:W-:Y:S05]  /*d150*/  BSYNC.RELIABLE B4 ;  /* 0x0000000000047941 */ /* 0x000fea0003800100 */
.L_x_796:
        /* <DEDUP_REMOVED lines=11> */
.L_x_799:
[----:B------:R-:W-:Y:S05]  /*d210*/  BSYNC.RELIABLE B4 ;  /* 0x0000000000047941 */ /* 0x000fea0003800100 */
.L_x_798:
        /* <DEDUP_REMOVED lines=11> */
.L_x_801:
[----:B------:R-:W-:Y:S05]  /*d2d0*/  BSYNC.RELIABLE B4 ;  /* 0x0000000000047941 */ /* 0x000fea0003800100 */
.L_x_800:
        /* <DEDUP_REMOVED lines=11> */
.L_x_803:
[----:B------:R-:W-:Y:S05]  /*d390*/  BSYNC.RELIABLE B4 ;  /* 0x0000000000047941 */ /* 0x000fea0003800100 */
.L_x_802:
        /* <DEDUP_REMOVED lines=11> */
.L_x_805:
[----:B------:R-:W-:Y:S05]  /*d450*/  BSYNC.RELIABLE B4 ;  /* 0x0000000000047941 */ /* 0x000fea0003800100 */
.L_x_804:
        /* <DEDUP_REMOVED lines=11> */
.L_x_807:
[----:B------:R-:W-:Y:S05]  /*d510*/  BSYNC.RELIABLE B4 ;  /* 0x0000000000047941 */ /* 0x000fea0003800100 */
.L_x_806:
        /* <DEDUP_REMOVED lines=11> */
.L_x_809:
[----:B------:R-:W-:Y:S05]  /*d5d0*/  BSYNC.RELIABLE B4 ;  /* 0x0000000000047941 */ /* 0x000fea0003800100 */
.L_x_808:
        /* <DEDUP_REMOVED lines=13> */
.L_x_811:
[----:B------:R-:W-:Y:S05]  /*d6b0*/  BSYNC.RELIABLE B4 ;  /* 0x0000000000047941 */ /* 0x000fea0003800100 */
.L_x_810:
        /* <DEDUP_REMOVED lines=11> */
.L_x_813:
[----:B------:R-:W-:Y:S05]  /*d770*/  BSYNC.RELIABLE B4 ;  /* 0x0000000000047941 */ /* 0x000fea0003800100 */
.L_x_812:
        /* <DEDUP_REMOVED lines=11> */
.L_x_815:
[----:B------:R-:W-:Y:S05]  /*d830*/  BSYNC.RELIABLE B4 ;  /* 0x0000000000047941 */ /* 0x000fea0003800100 */
.L_x_814:
        /* <DEDUP_REMOVED lines=11> */
.L_x_817:
[----:B------:R-:W-:Y:S05]  /*d8f0*/  BSYNC.RELIABLE B4 ;  /* 0x0000000000047941 */ /* 0x000fea0003800100 */
.L_x_816:
        /* <DEDUP_REMOVED lines=11> */
.L_x_819:
[----:B------:R-:W-:Y:S05]  /*d9b0*/  BSYNC.RELIABLE B4 ;  /* 0x0000000000047941 */ /* 0x000fea0003800100 */
.L_x_818:
        /* <DEDUP_REMOVED lines=11> */
.L_x_821:
[----:B------:R-:W-:Y:S05]  /*da70*/  BSYNC.RELIABLE B4 ;  /* 0x0000000000047941 */ /* 0x000fea0003800100 */
.L_x_820:
        /* <DEDUP_REMOVED lines=11> */
.L_x_823:
[----:B------:R-:W-:Y:S05]  /*db30*/  BSYNC.RELIABLE B4 ;  /* 0x0000000000047941 */ /* 0x000fea0003800100 */
.L_x_822:
        /* <DEDUP_REMOVED lines=11> */
.L_x_825:
[----:B------:R-:W-:Y:S05]  /*dbf0*/  BSYNC.RELIABLE B4 ;  /* 0x0000000000047941 */ /* 0x000fea0003800100 */
.L_x_824:
[----:B------:R-:W-:-:S13]  /*dc00*/  ISETP.NE.AND P0, PT, R2, RZ, PT ;  /* 0x000000ff0200720c */ /* 0x000fda0003f05270 */
[----:B------:R-:W-:Y:S05]  /*dc10*/  @!P0 BRA `(.L_x_341) ;  /* 0x0000000000148947 */ /* 0x000fea0003800000 */
[----:B------:R-:W-:-:S06]  /*dc20*/  IMAD.IADD R2, R1, 0x1, R2 ;  /* 0x0000000101027824 */ /* 0x000fcc00078e0202 */
[----:B------:R-:W5:Y:S02]  /*dc30*/  LDL.U8 R2, [R2] ;  /* 0x0000000002027983 */ /* 0x000f640000100000 */
[----:B-----5:R-:W-:-:S13]  /*dc40*/  ISETP.NE.AND P0, PT, R2, RZ, PT ;  /* 0x000000ff0200720c */ /* 0x020fda0003f05270 */
[----:B------:R-:W-:Y:S05]  /*dc50*/  @P0 BREAK.RELIABLE B0 ;  /* 0x0000000000000942 */ /* 0x000fea0003800100 */
[----:B------:R-:W-:Y:S05]  /*dc60*/  @P0 BRA `(.L_x_288) ;  /* 0x0000002c00f00947 */ /* 0x000fea0003800000 */
.L_x_341:
[----:B------:R-:W-:Y:S05]  /*dc70*/  BSYNC.RELIABLE B0 ;  /* 0x0000000000007941 */ /* 0x000fea0003800100 */
.L_x_286:
[----:B-1234-:R-:W1:Y:S01]  /*dc80*/  S2R R3, SR_LANEID ;  /* 0x0000000000037919 */ /* 0x01ee620000000000 */
[----:B------:R-:W-:Y:S01]  /*dc90*/  VOTEU.ANY UR4, UPT, PT ;  /* 0x0000000000047886 */ /* 0x000fe200038e0100 */
[----:B------:R-:W2:Y:S01]  /*dca0*/  LDC.64 R6, c[0x0][0x3a0] ;  /* 0x0000e800ff067b82 */ /* 0x000ea20000000a00 */
[----:B------:R-:W1:Y:S08]  /*dcb0*/  FLO.U32 R10, UR4 ;  /* 0x00000004000a7d00 */ /* 0x000e7000080e0000 */
[----:B------:R-:W2:Y:S01]  /*dcc0*/  POPC R11, UR4 ;  /* 0x00000004000b7d09 */ /* 0x000ea20008000000 */
[----:B-1----:R-:W-:-:S13]  /*dcd0*/  ISETP.EQ.U32.AND P0, PT, R10, R3, PT ;  /* 0x000000030a00720c */ /* 0x002fda0003f02070 */
[----:B--2---:R-:W2:Y:S04]  /*dce0*/  @P0 ATOMG.E.ADD.STRONG.GPU PT, R7, desc[UR6][R6.64], R11 ;  /* 0x8000000b060709a8 */ /* 0x004ea800081ef106 */
[----:B------:R-:W3:Y:S01]  /*dcf0*/  LDG.E R15, desc[UR6][R166.64] ;  /* 0x00000006a60f7981 */ /* 0x000ee2000c1e1900 */
[----:B------:R-:W1:Y:S02]  /*dd00*/  S2R R2, SR_LTMASK ;  /* 0x0000000000027919 */ /* 0x000e640000003900 */
[----:B-1----:R-:W-:Y:S02]  /*dd10*/  LOP3.LUT R14, R2, UR4, RZ, 0xc0, !PT ;  /* 0x00000004020e7c12 */ /* 0x002fe4000f8ec0ff */
[----:B------:R-:W1:Y:S02]  /*dd20*/  LDC.64 R2, c[0x0][0x388] ;  /* 0x0000e200ff027b82 */ /* 0x000e640000000a00 */
[----:B------:R-:W4:Y:S01]  /*dd30*/  POPC R5, R14 ;  /* 0x0000000e00057309 */ /* 0x000f220000000000 */
[----:B--2---:R-:W4:Y:S01]  /*dd40*/  SHFL.IDX PT, R4, R7, R10, 0x1f ;  /* 0x00001f0a07047589 */ /* 0x004f2200000e0000 */
[----:B---3--:R-:W-:-:S13]  /*dd50*/  ISETP.NE.AND P0, PT, R15, RZ, PT ;  /* 0x000000ff0f00720c */ /* 0x008fda0003f05270 */
[----:B0-----:R-:W0:Y:S01]  /*dd60*/  @!P0 LDC.64 R8, c[0x0][0x390] ;  /* 0x0000e400ff088b82 */ /* 0x001e220000000a00 */
[----:B----4-:R-:W-:-:S04]  /*dd70*/  IMAD.IADD R4, R4, 0x1, R5 ;  /* 0x0000000104047824 */ /* 0x010fc800078e0205 */
[----:B------:R-:W-:-:S04]  /*dd80*/  IMAD R5, R4, 0x51, RZ ;  /* 0x0000005104057824 */ /* 0x000fc800078e02ff */
[----:B-1----:R-:W-:-:S05]  /*dd90*/  IMAD.WIDE R12, R5, 0x4, R2 ;  /* 0x00000004050c7825 */ /* 0x002fca00078e0202 */
[----:B------:R1:W-:Y:S01]  /*dda0*/  STG.E desc[UR6][R12.64], R15 ;  /* 0x0000000f0c007986 */ /* 0x0003e2000c101906 */
[----:B0-----:R-:W-:-:S05]  /*ddb0*/  @!P0 IMAD.WIDE R8, R5, 0x4, R8 ;  /* 0x0000000405088825 */ /* 0x001fca00078e0208 */
[----:B------:R0:W-:Y:S04]  /*ddc0*/  @!P0 STG.E desc[UR6][R8.64], RZ ;  /* 0x000000ff08008986 */ /* 0x0001e8000c101906 */
[----:B------:R-:W2:Y:S01]  /*ddd0*/  LDG.E R7, desc[UR6][R166.64+0x4] ;  /* 0x00000406a6077981 */ /* 0x000ea2000c1e1900 */
[----:B------:R-:W-:Y:S02]  /*dde0*/  IMAD.MOV.U32 R6, RZ, RZ, RZ ;  /* 0x000000ffff067224 */ /* 0x000fe400078e00ff */
[----:B------:R-:W-:Y:S01]  /*ddf0*/  @!P0 IMAD.MOV.U32 R6, RZ, RZ, 0x1 ;  /* 0x00000001ff068424 */ /* 0x000fe200078e00ff */
[----:B--2---:R-:W-:Y:S01]  /*de00*/  ISETP.NE.AND P1, PT, R7, RZ, PT ;  /* 0x000000ff0700720c */ /* 0x004fe20003f25270 */
[----:B------:R2:W-:-:S12]  /*de10*/  STG.E desc[UR6][R12.64+0x4], R7 ;  /* 0x000004070c007986 */ /* 0x0005d8000c101906 */
[----:B------:R-:W3:Y:S01]  /*de20*/  @!P1 LDC.64 R10, c[0x0][0x390] ;  /* 0x0000e400ff0a9b82 */ /* 0x000ee20000000a00 */
[----:B------:R-:W-:Y:S02]  /*de30*/  @!P1 IMAD.IADD R17, R5, 0x1, R6 ;  /* 0x0000000105119824 */ /* 0x000fe400078e0206 */
[----:B------:R-:W-:Y:S02]  /*de40*/  @!P1 IMAD.MOV.U32 R19, RZ, RZ, 0x1 ;  /* 0x00000001ff139424 */ /* 0x000fe400078e00ff */
[----:B---3--:R-:W-:-:S05]  /*de50*/  @!P1 IMAD.WIDE R10, R17, 0x4, R10 ;  /* 0x00000004110a9825 */ /* 0x008fca00078e020a */
[----:B------:R3:W-:Y:S04]  /*de60*/  @!P1 STG.E desc[UR6][R10.64], R19 ;  /* 0x000000130a009986 */ /* 0x0007e8000c101906 */
[----:B-1----:R-:W4:Y:S01]  /*de70*/  LDG.E R15, desc[UR6][R166.64+0x8] ;  /* 0x00000806a60f7981 */ /* 0x002f22000c1e1900 */
[----:B------:R-:W-:Y:S01]  /*de80*/  @!P1 VIADD R6, R6, 0x1 ;  /* 0x0000000106069836 */ /* 0x000fe20000000000 */
[----:B----4-:R-:W-:Y:S02]  /*de90*/  ISETP.NE.AND P0, PT, R15, RZ, PT ;  /* 0x000000ff0f00720c */ /* 0x010fe40003f05270 */
[----:B------:R1:W-:Y:S11]  /*dea0*/  STG.E desc[UR6][R12.64+0x8], R15 ;  /* 0x0000080f0c007986 */ /* 0x0003f6000c101906 */
[----:B0-----:R-:W0:Y:S01]  /*deb0*/  @!P0 LDC.64 R8, c[0x0][0x390] ;  /* 0x0000e400ff088b82 */ /* 0x001e220000000a00 */
[----:B------:R-:W-:-:S02]  /*dec0*/  @!P0 IMAD.IADD R23, R5, 0x1, R6 ;  /* 0x0000000105178824 */ /* 0x000fc400078e0206 */
[----:B------:R-:W-:Y:S02]  /*ded0*/  @!P0 IMAD.MOV.U32 R17, RZ, RZ, 0x2 ;  /* 0x00000002ff118424 */ /* 0x000fe400078e00ff */
[----:B0-----:R-:W-:-:S05]  /*dee0*/  @!P0 IMAD.WIDE R8, R23, 0x4, R8 ;  /* 0x0000000417088825 */ /* 0x001fca00078e0208 */
[----:B------:R0:W-:Y:S04]  /*def0*/  @!P0 STG.E desc[UR6][R8.64], R17 ;  /* 0x0000001108008986 */ /* 0x0001e8000c101906 */
[----:B--2---:R-:W2:Y:S01]  /*df00*/  LDG.E R7, desc[UR6][R166.64+0xc] ;  /* 0x00000c06a6077981 */ /* 0x004ea2000c1e1900 */
[----:B------:R-:W-:Y:S01]  /*df10*/  @!P0 VIADD R6, R6, 0x1 ;  /* 0x0000000106068836 */ /* 0x000fe20000000000 */
[----:B--2---:R-:W-:Y:S02]  /*df20*/  ISETP.NE.AND P1, PT, R7, RZ, PT ;  /* 0x000000ff0700720c */ /* 0x004fe40003f25270 */
[----:B------:R2:W-:Y:S11]  /*df30*/  STG.E desc[UR6][R12.64+0xc], R7 ;  /* 0x00000c070c007986 */ /* 0x0005f6000c101906 */
[----:B---3--:R-:W3:Y:S01]  /*df40*/  @!P1 LDC.64 R10, c[0x0][0x390] ;  /* 0x0000e400ff0a9b82 */ /* 0x008ee20000000a00 */
[----:B------:R-:W-:-:S02]  /*df50*/  @!P1 IMAD.IADD R23, R5, 0x1, R6 ;  /* 0x0000000105179824 */ /* 0x000fc400078e0206 */
        /* <DEDUP_REMOVED lines=24> */
[----:B------:R-:W-:Y:S11]  /*e0e0*/  STG.E desc[UR6][R12.64+0x18], R15 ;  /* 0x0000180f0c007986 */ /* 0x000ff6000c101906 */
        /* <DEDUP_REMOVED lines=9> */
[----:B---3--:R-:W2:Y:S01]  /*e180*/  @!P1 LDC.64 R10, c[0x0][0x390] ;  /* 0x0000e400ff0a9b82 */ /* 0x008ea20000000a00 */
[----:B------:R-:W-:-:S02]  /*e190*/  @!P1 IMAD.IADD R17, R5, 0x1, R6 ;  /* 0x0000000105119824 */ /* 0x000fc400078e0206 */
[----:B------:R-:W-:Y:S02]  /*e1a0*/  @!P1 IMAD.MOV.U32 R19, RZ, RZ, 0x7 ;  /* 0x00000007ff139424 */ /* 0x000fe400078e00ff */
[----:B--2---:R-:W-:-:S05]  /*e1b0*/  @!P1 IMAD.WIDE R10, R17, 0x4, R10 ;  /* 0x00000004110a9825 */ /* 0x004fca00078e020a */
[----:B------:R2:W-:Y:S04]  /*e1c0*/  @!P1 STG.E desc[UR6][R10.64], R19 ;  /* 0x000000130a009986 */ /* 0x0005e8000c101906 */
[----:B------:R-:W3:Y:S01]  /*e1d0*/  LDG.E R17, desc[UR6][R166.64+0x20] ;  /* 0x00002006a6117981 */ /* 0x000ee2000c1e1900 */
[----:B------:R-:W-:Y:S01]  /*e1e0*/  @!P1 VIADD R6, R6, 0x1 ;  /* 0x0000000106069836 */ /* 0x000fe20000000000 */
[----:B---3--:R-:W-:Y:S02]  /*e1f0*/  ISETP.NE.AND P0, PT, R17, RZ, PT ;  /* 0x000000ff1100720c */ /* 0x008fe40003f05270 */
[----:B------:R-:W-:Y:S11]  /*e200*/  STG.E desc[UR6][R12.64+0x20], R17 ;  /* 0x000020110c007986 */ /* 0x000ff6000c101906 */
[----:B0-----:R-:W0:Y:S01]  /*e210*/  @!P0 LDC.64 R8, c[0x0][0x390] ;  /* 0x0000e400ff088b82 */ /* 0x001e220000000a00 */
[----:B------:R-:W-:-:S02]  /*e220*/  @!P0 IMAD.IADD R15, R5, 0x1, R6 ;  /* 0x00000001050f8824 */ /* 0x000fc400078e0206 */
[----:B------:R-:W-:Y:S02]  /*e230*/  @!P0 IMAD.MOV.U32 R23, RZ, RZ, 0x8 ;  /* 0x00000008ff178424 */ /* 0x000fe400078e00ff */
[----:B0-----:R-:W-:-:S05]  /*e240*/  @!P0 IMAD.WIDE R14, R15, 0x4, R8 ;  /* 0x000000040f0e8825 */ /* 0x001fca00078e0208 */
[----:B------:R0:W-:Y:S04]  /*e250*/  @!P0 STG.E desc[UR6][R14.64], R23 ;  /* 0x000000170e008986 */ /* 0x0001e8000c101906 */
[----:B-1----:R-:W3:Y:S01]  /*e260*/  LDG.E R7, desc[UR6][R166.64+0x24] ;  /* 0x00002406a6077981 */ /* 0x002ee2000c1e1900 */
[----:B------:R-:W-:Y:S02]  /*e270*/  @!P0 VIADD R6, R6, 0x1 ;  /* 0x0000000106068836 */ /* 0x000fe40000000000 */
[----:B------:R-:W-:-:S04]  /*e280*/  VIADD R9, R5, 0x9 ;  /* 0x0000000905097836 */ /* 0x000fc80000000000 */
[----:B------:R-:W-:Y:S01]  /*e290*/  IMAD.WIDE R8, R9, 0x4, R2 ;  /* 0x0000000409087825 */ /* 0x000fe200078e0202 */
[----:B---3--:R-:W-:-:S04]  /*e2a0*/  ISETP.NE.AND P1, PT, R7, RZ, PT ;  /* 0x000000ff0700720c */ /* 0x008fc80003f25270 */
[----:B------:R1:W-:Y:S09]  /*e2b0*/  STG.E desc[UR6][R8.64], R7 ;  /* 0x0000000708007986 */ /* 0x0003f2000c101906 */
[----:B--2---:R-:W2:Y:S01]  /*e2c0*/  @!P1 LDC.64 R10, c[0x0][0x390] ;  /* 0x0000e400ff0a9b82 */ /* 0x004ea20000000a00 */
[----:B------:R-:W-:-:S02]  /*e2d0*/  @!P1 IMAD.IADD R25, R5, 0x1, R6 ;  /* 0x0000000105199824 */ /* 0x000fc400078e0206 */
[----:B------:R-:W-:Y:S02]  /*e2e0*/  @!P1 IMAD.MOV.U32 R19, RZ, RZ, 0x9 ;  /* 0x00000009ff139424 */ /* 0x000fe400078e00ff */
[----:B--2---:R-:W-:-:S05]  /*e2f0*/  @!P1 IMAD.WIDE R10, R25, 0x4, R10 ;  /* 0x00000004190a9825 */ /* 0x004fca00078e020a */
[----:B------:R2:W-:Y:S04]  /*e300*/  @!P1 STG.E desc[UR6][R10.64], R19 ;  /* 0x000000130a009986 */ /* 0x0005e8000c101906 */
[----:B0-----:R-:W3:Y:S01]  /*e310*/  LDG.E R15, desc[UR6][R166.64+0x28] ;  /* 0x00002806a60f7981 */ /* 0x001ee2000c1e1900 */
[----:B------:R-:W-:Y:S02]  /*e320*/  @!P1 IADD3 R6, PT, PT, R6, 0x1, RZ ;  /* 0x0000000106069810 */ /* 0x000fe40007ffe0ff */
[----:B---3--:R-:W-:Y:S01]  /*e330*/  ISETP.NE.AND P0, PT, R15, RZ, PT ;  /* 0x000000ff0f00720c */ /* 0x008fe20003f05270 */
        /* <DEDUP_REMOVED lines=10> */
[----:B--2---:R-:W2:Y:S01]  /*e3e0*/  @!P1 LDC.64 R10, c[0x0][0x390] ;  /* 0x0000e400ff0a9b82 */ /* 0x004ea20000000a00 */
[----:B------:R-:W-:-:S02]  /*e3f0*/  @!P1 IMAD.IADD R23, R5, 0x1, R6 ;  /* 0x0000000105179824 */ /* 0x000fc400078e0206 */
[----:B------:R-:W-:Y:S02]  /*e400*/  @!P1 IMAD.MOV.U32 R19, RZ, RZ, 0xb ;  /* 0x0000000bff139424 */ /* 0x000fe400078e00ff */
[----:B--2---:R-:W-:-:S05]  /*e410*/  @!P1 IMAD.WIDE R10, R23, 0x4, R10 ;  /* 0x00000004170a9825 */ /* 0x004fca00078e020a */
[----:B------:R2:W-:Y:S04]  /*e420*/  @!P1 STG.E desc[UR6][R10.64], R19 ;  /* 0x000000130a009986 */ /* 0x0005e8000c101906 */
[----:B0-----:R-:W4:Y:S01]  /*e430*/  LDG.E R15, desc[UR6][R166.64+0x30] ;  /* 0x00003006a60f7981 */ /* 0x001f22000c1e1900 */
[----:B------:R-:W-:Y:S01]  /*e440*/  @!P1 VIADD R6, R6, 0x1 ;  /* 0x0000000106069836 */ /* 0x000fe20000000000 */
[----:B----4-:R-:W-:Y:S02]  /*e450*/  ISETP.NE.AND P0, PT, R15, RZ, PT ;  /* 0x000000ff0f00720c */ /* 0x010fe40003f05270 */
        /* <DEDUP_REMOVED lines=18> */
[----:B------:R-:W-:Y:S11]  /*e580*/  STG.E desc[UR6][R8.64+0x14], R15 ;  /* 0x0000140f08007986 */ /* 0x000ff6000c101906 */
[----:B---3--:R-:W0:Y:S01]  /*e590*/  @!P0 LDC.64 R12, c[0x0][0x390] ;  /* 0x0000e400ff0c8b82 */ /* 0x008e220000000a00 */
[----:B------:R-:W-:-:S02]  /*e5a0*/  @!P0 IMAD.IADD R17, R5, 0x1, R6 ;  /* 0x0000000105118824 */ /* 0x000fc400078e0206 */
[----:B------:R-:W-:Y:S02]  /*e5b0*/  @!P0 IMAD.MOV.U32 R23, RZ, RZ, 0xe ;  /* 0x0000000eff178424 */ /* 0x000fe400078e00ff */
[----:B0-----:R-:W-:-:S05]  /*e5c0*/  @!P0 IMAD.WIDE R12, R17, 0x4, R12 ;  /* 0x00000004110c8825 */ /* 0x001fca00078e020c */
[----:B------:R0:W-:Y:S04]  /*e5d0*/  @!P0 STG.E desc[UR6][R12.64], R23 ;  /* 0x000000170c008986 */ /* 0x0001e8000c101906 */
[----:B-1----:R-:W3:Y:S01]  /*e5e0*/  LDG.E R7, desc[UR6][R166.64+0x3c] ;  /* 0x00003c06a6077981 */ /* 0x002ee2000c1e1900 */
[----:B------:R-:W-:Y:S01]  /*e5f0*/  @!P0 VIADD R6, R6, 0x1 ;  /* 0x0000000106068836 */ /* 0x000fe20000000000 */
[----:B---3--:R-:W-:Y:S02]  /*e600*/  ISETP.NE.AND P1, PT, R7, RZ, PT ;  /* 0x000000ff0700720c */ /* 0x008fe40003f25270 */
[----:B------:R1:W-:Y:S11]  /*e610*/  STG.E desc[UR6][R8.64+0x18], R7 ;  /* 0x0000180708007986 */ /* 0x0003f6000c101906 */
[----:B--2---:R-:W2:Y:S01]  /*e620*/  @!P1 LDC.64 R10, c[0x0][0x390] ;  /* 0x0000e400ff0a9b82 */ /* 0x004ea20000000a00 */
[----:B------:R-:W-:-:S02]  /*e630*/  @!P1 IMAD.IADD R17, R5, 0x1, R6 ;  /* 0x0000000105119824 */ /* 0x000fc400078e0206 */
[----:B------:R-:W-:Y:S02]  /*e640*/  @!P1 IMAD.MOV.U32 R19, RZ, RZ, 0xf ;  /* 0x0000000fff139424 */ /* 0x000fe400078e00ff */
[----:B--2---:R-:W-:-:S05]  /*e650*/  @!P1 IMAD.WIDE R10, R17, 0x4, R10 ;  /* 0x00000004110a9825 */ /* 0x004fca00078e020a */
[----:B------:R2:W-:Y:S04]  /*e660*/  @!P1 STG.E desc[UR6][R10.64], R19 ;  /* 0x000000130a009986 */ /* 0x0005e8000c101906 */
[----:B------:R-:W3:Y:S01]  /*e670*/  LDG.E R17, desc[UR6][R166.64+0x40] ;  /* 0x00004006a6117981 */ /* 0x000ee2000c1e1900 */
[----:B------:R-:W-:Y:S01]  /*e680*/  @!P1 VIADD R6, R6, 0x1 ;  /* 0x0000000106069836 */ /* 0x000fe20000000000 */
[----:B---3--:R-:W-:Y:S02]  /*e690*/  ISETP.NE.AND P0, PT, R17, RZ, PT ;  /* 0x000000ff1100720c */ /* 0x008fe40003f05270 */
[----:B------:R3:W-:Y:S11]  /*e6a0*/  STG.E desc[UR6][R8.64+0x1c], R17 ;  /* 0x00001c1108007986 */ /* 0x0007f6000c101906 */
[----:B0-----:R-:W0:Y:S01]  /*e6b0*/  @!P0 LDC.64 R12, c[0x0][0x390] ;  /* 0x0000e400ff0c8b82 */ /* 0x001e220000000a00 */
[----:B------:R-:W-:-:S02]  /*e6c0*/  @!P0 IMAD.IADD R15, R5, 0x1, R6 ;  /* 0x00000001050f8824 */ /* 0x000fc400078e0206 */
[----:B------:R-:W-:Y:S02]  /*e6d0*/  @!P0 IMAD.MOV.U32 R23, RZ, RZ, 0x10 ;  /* 0x00000010ff178424 */ /* 0x000fe400078e00ff */
[----:B0-----:R-:W-:-:S05]  /*e6e0*/  @!P0 IMAD.WIDE R12, R15, 0x4, R12 ;  /* 0x000000040f0c8825 */ /* 0x001fca00078e020c */
        /* <DEDUP_REMOVED lines=10> */
[----:B---3--:R-:W3:Y:S01]  /*e790*/  LDG.E R17, desc[UR6][R166.64+0x48] ;  /* 0x00004806a6117981 */ /* 0x008ee2000c1e1900 */
[----:B------:R-:W-:Y:S02]  /*e7a0*/  @!P1 VIADD R6, R6, 0x1 ;  /* 0x0000000106069836 */ /* 0x000fe40000000000 */
[----:B------:R-:W-:-:S04]  /*e7b0*/  VIADD R11, R5, 0x12 ;  /* 0x00000012050b7836 */ /* 0x000fc80000000000 */
[----:B------:R-:W-:Y:S01]  /*e7c0*/  IMAD.WIDE R10, R11, 0x4, R2 ;  /* 0x000000040b0a7825 */ /* 0x000fe200078e0202 */
[----:B---3--:R-:W-:-:S04]  /*e7d0*/  ISETP.NE.AND P0, PT, R17, RZ, PT ;  /* 0x000000ff1100720c */ /* 0x008fc80003f05270 */
[----:B------:R-:W-:Y:S09]  /*e7e0*/  STG.E desc[UR6][R10.64], R17 ;  /* 0x000000110a007986 */ /* 0x000ff2000c101906 */
[----:B0-----:R-:W0:Y:S01]  /*e7f0*/  @!P0 LDC.64 R12, c[0x0][0x390] ;  /* 0x0000e400ff0c8b82 */ /* 0x001e220000000a00 */
        /* <DEDUP_REMOVED lines=8> */
[----:B------:R-:W3:Y:S01]  /*e880*/  @!P1 LDC.64 R8, c[0x0][0x390] ;  /* 0x0000e400ff089b82 */ /* 0x000ee20000000a00 */
[----:B--2---:R-:W-:-:S02]  /*e890*/  @!P1 IMAD.IADD R15, R5, 0x1, R6 ;  /* 0x00000001050f9824 */ /* 0x004fc400078e0206 */
[----:B------:R-:W-:Y:S02]  /*e8a0*/  @!P1 IMAD.MOV.U32 R19, RZ, RZ, 0x13 ;  /* 0x00000013ff139424 */ /* 0x000fe400078e00ff */
[----:B---3--:R-:W-:-:S05]  /*e8b0*/  @!P1 IMAD.WIDE R8, R15, 0x4, R8 ;  /* 0x000000040f089825 */ /* 0x008fca00078e0208 */
[----:B------:R2:W-:Y:S04]  /*e8c0*/  @!P1 STG.E desc[UR6][R8.64], R19 ;  /* 0x0000001308009986 */ /* 0x0005e8000c101906 */
[----:B------:R-:W3:Y:S01]  /*e8d0*/  LDG.E R15, desc[UR6][R166.64+0x50] ;  /* 0x00005006a60f7981 */ /* 0x000ee2000c1e1900 */
[----:B------:R-:W-:Y:S01]  /*e8e0*/  @!P1 VIADD R6, R6, 0x1 ;  /* 0x0000000106069836 */ /* 0x000fe20000000000 */
[----:B---3--:R-:W-:Y:S02]  /*e8f0*/  ISETP.NE.AND P0, PT, R15, RZ, PT ;  /* 0x000000ff0f00720c */ /* 0x008fe40003f05270 */
[----:B------:R3:W-:Y:S11]  /*e900*/  STG.E desc[UR6][R10.64+0x8], R15 ;  /* 0x0000080f0a007986 */ /* 0x0007f6000c101906 */
[----:B0-----:R-:W0:Y:S01]  /*e910*/  @!P0 LDC.64 R12, c[0x0][0x390] ;  /* 0x0000e400ff0c8b82 */ /* 0x001e220000000a00 */
[----:B------:R-:W-:Y:S01]  /*e920*/  @!P0 IADD3 R23, PT, PT, R5, R6, RZ ;  /* 0x0000000605178210 */ /* 0x000fe20007ffe0ff */
[----:B------:R-:W-:-:S04]  /*e930*/  @!P0 IMAD.MOV.U32 R17, RZ, RZ, 0x14 ;  /* 0x00000014ff118424 */ /* 0x000fc800078e00ff */
        /* <DEDUP_REMOVED lines=57> */
[----:B------:R-:W-:Y:S02]  /*ecd0*/  @!P0 VIADD R6, R6, 0x1 ;  /* 0x0000000106068836 */ /* 0x000fe40000000000 */
[----:B--2---:R-:W-:-:S04]  /*ece0*/  VIADD R9, R5, 0x1b ;  /* 0x0000001b05097836 */ /* 0x004fc80000000000 */
[----:B------:R-:W-:Y:S01]  /*ecf0*/  IMAD.WIDE R8, R9, 0x4, R2 ;  /* 0x0000000409087825 */ /* 0x000fe200078e0202 */
[----:B----4-:R-:W-:-:S04]  /*ed00*/  ISETP.NE.AND P1, PT, R7, RZ, PT ;  /* 0x000000ff0700720c */ /* 0x010fc80003f25270 */
[----:B------:R1:W-:Y:S09]  /*ed10*/  STG.E desc[UR6][R8.64], R7 ;  /* 0x0000000708007986 */ /* 0x0003f2000c101906 */
[----:B------:R-:W2:Y:S01]  /*ed20*/  @!P1 LDC.64 R14, c[0x0][0x390] ;  /* 0x0000e400ff0e9b82 */ /* 0x000ea20000000a00 */
        /* <DEDUP_REMOVED lines=8> */
[----:B------:R-:W3:Y:S01]  /*edb0*/  @!P0 LDC.64 R10, c[0x0][0x390] ;  /* 0x0000e400ff0a8b82 */ /* 0x000ee20000000a00 */
[----:B0-----:R-:W-:-:S02]  /*edc0*/  @!P0 IMAD.IADD R13, R5, 0x1, R6 ;  /* 0x00000001050d8824 */ /* 0x001fc400078e0206 */
[----:B------:R-:W-:Y:S02]  /*edd0*/  @!P0 IMAD.MOV.U32 R23, RZ, RZ, 0x1c ;  /* 0x0000001cff178424 */ /* 0x000fe400078e00ff */
[----:B---3--:R-:W-:-:S05]  /*ede0*/  @!P0 IMAD.WIDE R10, R13, 0x4, R10 ;  /* 0x000000040d0a8825 */ /* 0x008fca00078e020a */
        /* <DEDUP_REMOVED lines=15> */
[----:B------:R-:W-:Y:S01]  /*eee0*/  @!P0 IMAD.IADD R23, R5, 0x1, R6 ;  /* 0x0000000105178824 */ /* 0x000fe200078e0206 */
[----:B------:R-:W-:-:S03]  /*eef0*/  @!P0 MOV R17, 0x1e ;  /* 0x0000001e00118802 */ /* 0x000fc60000000f00 */
        /* <DEDUP_REMOVED lines=48> */
[----:B------:R-:W-:Y:S02]  /*f200*/  @!P1 VIADD R6, R6, 0x1 ;  /* 0x0000000106069836 */ /* 0x000fe40000000000 */
[----:B0-----:R-:W-:-:S04]  /*f210*/  VIADD R11, R5, 0x24 ;  /* 0x00000024050b7836 */ /* 0x001fc80000000000 */
[----:B------:R-:W-:Y:S01]  /*f220*/  IMAD.WIDE R10, R11, 0x4, R2 ;  /* 0x000000040b0a7825 */ /* 0x000fe200078e0202 */
[----:B---3--:R-:W-:-:S04]  /*f230*/  ISETP.NE.AND P0, PT, R17, RZ, PT ;  /* 0x000000ff1100720c */ /* 0x008fc80003f05270 */
[----:B------:R0:W-:Y:S09]  /*f240*/  STG.E desc[UR6][R10.64], R17 ;  /* 0x000000110a007986 */ /* 0x0001f2000c101906 */
[----:B------:R-:W3:Y:S01]  /*f250*/  @!P0 LDC.64 R14, c[0x0][0x390] ;  /* 0x0000e400ff0e8b82 */ /* 0x000ee20000000a00 */
        /* <DEDUP_REMOVED lines=8> */
[----:B------:R-:W4:Y:S01]  /*f2e0*/  @!P1 LDC.64 R8, c[0x0][0x390] ;  /* 0x0000e400ff089b82 */ /* 0x000f220000000a00 */
[----:B--2---:R-:W-:-:S02]  /*f2f0*/  @!P1 IMAD.IADD R13, R5, 0x1, R6 ;  /* 0x00000001050d9824 */ /* 0x004fc400078e0206 */
[----:B------:R-:W-:Y:S02]  /*f300*/  @!P1 IMAD.MOV.U32 R19, RZ, RZ, 0x25 ;  /* 0x00000025ff139424 */ /* 0x000fe400078e00ff */
[----:B----4-:R-:W-:-:S05]  /*f310*/  @!P1 IMAD.WIDE R8, R13, 0x4, R8 ;  /* 0x000000040d089825 */ /* 0x010fca00078e0208 */
[----:B------:R2:W-:Y:S04]  /*f320*/  @!P1 STG.E desc[UR6][R8.64], R19 ;  /* 0x0000001308009986 */ /* 0x0005e8000c101906 */
[----:B0-----:R-:W4:Y:S01]  /*f330*/  LDG.E R17, desc[UR6][R166.64+0x98] ;  /* 0x00009806a6117981 */ /* 0x001f22000c1e1900 */
[----:B------:R-:W-:Y:S01]  /*f340*/  @!P1 VIADD R6, R6, 0x1 ;  /* 0x0000000106069836 */ /* 0x000fe20000000000 */
[----:B----4-:R-:W-:Y:S02]  /*f350*/  ISETP.NE.AND P0, PT, R17, RZ, PT ;  /* 0x000000ff1100720c */ /* 0x010fe40003f05270 */
[----:B------:R-:W-:Y:S11]  /*f360*/  STG.E desc[UR6][R10.64+0x8], R17 ;  /* 0x000008110a007986 */ /* 0x000ff6000c101906 */
[----:B------:R-:W0:Y:S01]  /*f370*/  @!P0 LDC.64 R12, c[0x0][0x390] ;  /* 0x0000e400ff0c8b82 */ /* 0x000e220000000a00 */
[----:B---3--:R-:W-:-:S02]  /*f380*/  @!P0 IMAD.IADD R15, R5, 0x1, R6 ;  /* 0x00000001050f8824 */ /* 0x008fc400078e0206 */
        /* <DEDUP_REMOVED lines=22> */
[----:B------:R-:W-:Y:S02]  /*f4f0*/  @!P0 IADD3 R6, PT, PT, R6, 0x1, RZ ;  /* 0x0000000106068810 */ /* 0x000fe40007ffe0ff */
[----:B----4-:R-:W-:Y:S01]  /*f500*/  ISETP.NE.AND P1, PT, R7, RZ, PT ;  /* 0x000000ff0700720c */ /* 0x010fe20003f25270 */
[----:B------:R1:W-:-:S12]  /*f510*/  STG.E desc[UR6][R10.64+0x14], R7 ;  /* 0x000014070a007986 */ /* 0x0003d8000c101906 */
[----:B--2---:R-:W2:Y:S01]  /*f520*/  @!P1 LDC.64 R8, c[0x0][0x390] ;  /* 0x0000e400ff089b82 */ /* 0x004ea20000000a00 */
[----:B------:R-:W-:Y:S02]  /*f530*/  @!P1 IMAD.IADD R23, R5, 0x1, R6 ;  /* 0x0000000105179824 */ /* 0x000fe400078e0206 */
        /* <DEDUP_REMOVED lines=91> */
[----:B------:R-:W-:Y:S01]  /*faf0*/  @!P1 IADD3 R23, PT, PT, R5, R6, RZ ;  /* 0x0000000605179210 */ /* 0x000fe20007ffe0ff */
[----:B------:R-:W-:-:S04]  /*fb00*/  @!P1 IMAD.MOV.U32 R19, RZ, RZ, 0x33 ;  /* 0x00000033ff139424 */ /* 0x000fc800078e00ff */
        /* <DEDUP_REMOVED lines=90> */
[----:B------:R-:W-:Y:S01]  /*100b0*/  @!P1 IMAD.IADD R17, R5, 0x1, R6 ;  /* 0x0000000105119824 */ /* 0x000fe200078e0206 */
[----:B------:R-:W-:-:S03]  /*100c0*/  @!P1 MOV R19, 0x3d ;  /* 0x0000003d00139802 */ /* 0x000fc60000000f00 */
        /* <DEDUP_REMOVED lines=94> */
[----:B------:R-:W4:Y:S01]  /*106b0*/  LDG.E R17, desc[UR6][R166.64+0x120] ;  /* 0x00012006a6117981 */ /* 0x000f22000c1e1900 */
[----:B------:R-:W-:Y:S01]  /*106c0*/  @!P1 IADD3 R6, PT, PT, R6, 0x1, RZ ;  /* 0x0000000106069810 */ /* 0x000fe20007ffe0ff */
[----:B---3--:R-:W-:-:S04]  /*106d0*/  VIADD R15, R5, 0x48 ;  /* 0x00000048050f7836 */ /* 0x008fc80000000000 */
[----:B------:R-:W-:Y:S01]  /*106e0*/  IMAD.WIDE R2, R15, 0x4, R2 ;  /* 0x000000040f027825 */ /* 0x000fe200078e0202 */
[----:B----4-:R-:W-:-:S04]  /*106f0*/  ISETP.NE.AND P0, PT, R17, RZ, PT ;  /* 0x000000ff1100720c */ /* 0x010fc80003f05270 */
        /* <DEDUP_REMOVED lines=67> */
[----:B--2---:R-:W-:-:S03]  /*10b30*/  @!P1 IMAD.WIDE R12, R13, 0x4, R8 ;  /* 0x000000040d0c9825 */ /* 0x004fc600078e0208 */
[----:B------:R-:W2:Y:S02]  /*10b40*/  LDC.64 R8, c[0x0][0x3a8] ;  /* 0x0000ea00ff087b82 */ /* 0x000ea40000000a00 */
[----:B------:R1:W-:Y:S04]  /*10b50*/  @!P1 STG.E desc[UR6][R12.64], R17 ;  /* 0x000000110c009986 */ /* 0x0003e8000c101906 */
[----:B---3--:R-:W3:Y:S01]  /*10b60*/  LDG.E R15, desc[UR6][R166.64+0x140] ;  /* 0x00014006a60f7981 */ /* 0x008ee2000c1e1900 */
[----:B------:R-:W-:Y:S01]  /*10b70*/  @!P1 VIADD R6, R6, 0x1 ;  /* 0x0000000106069836 */ /* 0x000fe20000000000 */
[----:B---3--:R-:W-:Y:S02]  /*10b80*/  ISETP.NE.AND P0, PT, R15, RZ, PT ;  /* 0x000000ff0f00720c */ /* 0x008fe40003f05270 */
[----:B------:R1:W-:Y:S11]  /*10b90*/  STG.E desc[UR6][R2.64+0x20], R15 ;  /* 0x0000200f02007986 */ /* 0x0003f6000c101906 */
[----:B0-----:R-:W0:Y:S01]  /*10ba0*/  @!P0 LDC.64 R10, c[0x0][0x390] ;  /* 0x0000e400ff0a8b82 */ /* 0x001e220000000a00 */
[----:B------:R-:W-:-:S02]  /*10bb0*/  @!P0 IMAD.IADD R19, R5, 0x1, R6 ;  /* 0x0000000105138824 */ /* 0x000fc400078e0206 */
[----:B--2---:R-:W-:-:S04]  /*10bc0*/  IMAD.WIDE R4, R4, 0x4, R8 ;  /* 0x0000000404047825 */ /* 0x004fc800078e0208 */
[----:B------:R-:W-:Y:S02]  /*10bd0*/  @!P0 IMAD.MOV.U32 R9, RZ, RZ, 0x50 ;  /* 0x00000050ff098424 */ /* 0x000fe400078e00ff */
[----:B------:R-:W-:Y:S02]  /*10be0*/  @!P0 VIADD R6, R6, 0x1 ;  /* 0x0000000106068836 */ /* 0x000fe40000000000 */
[----:B0-----:R-:W-:-:S05]  /*10bf0*/  @!P0 IMAD.WIDE R10, R19, 0x4, R10 ;  /* 0x00000004130a8825 */ /* 0x001fca00078e020a */
[----:B------:R1:W-:Y:S04]  /*10c00*/  @!P0 STG.E desc[UR6][R10.64], R9 ;  /* 0x000000090a008986 */ /* 0x0003e8000c101906 */
[----:B------:R1:W-:Y:S01]  /*10c10*/  STG.E desc[UR6][R4.64], R6 ;  /* 0x0000000604007986 */ /* 0x0003e2000c101906 */
[----:B------:R-:W-:Y:S05]  /*10c20*/  BRA `(.L_x_826) ;  /* 0x0000000000047947 */ /* 0x000fea0003800000 */
.L_x_288:
[----:B------:R0:W-:Y:S02]  /*10c30*/  STG.E desc[UR6][R164.64], RZ ;  /* 0x000000ffa4007986 */ /* 0x0001e4000c101906 */
.L_x_826:
[----:B------:R-:W-:Y:S05]  /*10c40*/  BSYNC.RECONVERGENT B1 ;  /* 0x0000000000017941 */ /* 0x000fea0003800200 */
.L_x_285:
[----:B------:R-:W-:-:S13]  /*10c50*/  LOP3.LUT P0, RZ, R170, 0x800, RZ, 0xc0, !PT ;  /* 0x00000800aaff7812 */ /* 0x000fda000780c0ff */
[----:B------:R-:W-:Y:S05]  /*10c60*/  @P0 BRA `(.L_x_827) ;  /* 0xfffffef400640947 */ /* 0x000fea000383ffff */
.L_x_284:
[----:B------:R-:W-:Y:S05]  /*10c70*/  BSYNC.RECONVERGENT B2 ;  /* 0x0000000000027941 */ /* 0x000fea0003800200 */
.L_x_283:
[----:B------:R-:W-:Y:S01]  /*10c80*/  IMAD.MOV.U32 R0, RZ, RZ, 0x50 ;  /* 0x00000050ff007424 */ /* 0x000fe200078e00ff */
[----:B------:R-:W-:-:S03]  /*10c90*/  ISETP.NE.AND P1, PT, R173, RZ, PT ;  /* 0x000000ffad00720c */ /* 0x000fc60003f25270 */
[----:B-1234-:R-:W-:-:S05]  /*10ca0*/  IMAD R3, R21, 0x51, R0 ;  /* 0x0000005115037824 */ /* 0x01efca00078e0200 */
[C---:B------:R-:W-:Y:S01]  /*10cb0*/  ISETP.GE.AND P0, PT, R168.reuse, R3, PT ;  /* 0x00000003a800720c */ /* 0x040fe20003f06270 */
[----:B------:R-:W-:-:S12]  /*10cc0*/  VIADD R168, R168, 0x1 ;  /* 0x00000001a8a87836 */ /* 0x000fd80000000000 */
[----:B------:R-:W-:Y:S05]  /*10cd0*/  @!P0 BRA P1, `(.L_x_828) ;  /* 0xfffffef400048947 */ /* 0x000fea000083ffff */
[----:B------:R-:W-:Y:S05]  /*10ce0*/  BSYNC.RECONVERGENT B3 ;  /* 0x0000000000037941 */ /* 0x000fea0003800200 */
.L_x_282:
[----:B------:R-:W1:Y:S01]  /*10cf0*/  LDCU UR5, c[0x0][0x360] ;  /* 0x00006c00ff0577ac */ /* 0x000e620008000800 */
[----:B------:R-:W1:Y:S01]  /*10d00*/  LDC R0, c[0x0][0x370] ;  /* 0x0000dc00ff007b82 */ /* 0x000e620000000800 */
[----:B------:R-:W2:Y:S02]  /*10d10*/  LDCU UR4, c[0x0][0x398] ;  /* 0x00007300ff0477ac */ /* 0x000ea40008000800 */
[----:B--2---:R-:W-:Y:S01]  /*10d20*/  UISETP.LT.AND UP0, UPT, UR4, 0x8000, UPT ;  /* 0x000080000400788c */ /* 0x004fe2000bf01270 */
[----:B-1----:R-:W-:-:S03]  /*10d30*/  IMAD R21, R0, UR5, R21 ;  /* 0x0000000500157c24 */ /* 0x002fc6000f8e0215 */
[----:B------:R-:W-:-:S06]  /*10d40*/  USEL UR4, UR4, 0x8000, UP0 ;  /* 0x0000800004047887 */ /* 0x000fcc0008000000 */
[----:B------:R-:W-:-:S13]  /*10d50*/  ISETP.GE.AND P0, PT, R21, UR4, PT ;  /* 0x0000000415007c0c */ /* 0x000fda000bf06270 */
[----:B------:R-:W-:Y:S05]  /*10d60*/  @!P0 BRA `(.L_x_829) ;  /* 0xfffffef000d08947 */ /* 0x000fea000383ffff */
[----:B------:R-:W-:Y:S05]  /*10d70*/  EXIT ;  /* 0x000000000000794d */ /* 0x000fea0003800000 */
.L_x_830:
        /* <DEDUP_REMOVED lines=16> */
.L_x_832:


//--------------------- .nv.global.init           --------------------------
	.section	.nv.global.init,"aw",@progbits
.nv.global.init:
	.type		$str$3,@object
	.size		$str$3,(.L_0 - $str$3)
$str$3:
        /*0000*/ 	.byte	0x54, 0x68, 0x72, 0x65, 0x61, 0x64, 0x20, 0x61, 0x74, 0x20, 0x69, 0x6e, 0x64, 0x65, 0x78, 0x20
        /*0010*/ 	.byte	0x25, 0x64, 0x20, 0x68, 0x61, 0x73, 0x20, 0x73, 0x6f, 0x6c, 0x76, 0x65, 0x64, 0x20, 0x74, 0x68
        /*0020*/ 	.byte	0x65, 0x20, 0x62, 0x6f, 0x61, 0x72, 0x64, 0x20, 0x0a, 0x00
.L_0:


//--------------------- .nv.shared.reserved.0     --------------------------
	.section	.nv.shared.reserved.0,"aw",@nobits
	.weak		__nv_reservedSMEM_offset_0_alias
	.size		__nv_reservedSMEM_offset_0_alias, 0, 64
	.other		__nv_reservedSMEM_offset_0_alias,@"STO_CUDA_RESERVED_SHARED STV_DEFAULT"
__nv_reservedSMEM_offset_0_alias:
	.zero		0
	.zero		64


//--------------------- .nv.constant0._Z15sudokuBacktrackPiiS_S_S_S_ --------------------------
	.section	.nv.constant0._Z15sudokuBacktrackPiiS_S_S_S_,"a",@progbits
	.sectionflags	@""
	.align	4
.nv.constant0._Z15sudokuBacktrackPiiS_S_S_S_:
	.zero		944


//--------------------- .nv.constant0._Z29createPartialSolutionUsingBFSPiS_S_iS_S_ --------------------------
	.section	.nv.constant0._Z29createPartialSolutionUsingBFSPiS_S_iS_S_,"a",@progbits
	.sectionflags	@""
	.align	4
.nv.constant0._Z29createPartialSolutionUsingBFSPiS_S_iS_S_:
	.zero		944


//--------------------- SYMBOLS --------------------------

	.type		.nv.reservedSmem.offset0,@object
	.size		.nv.reservedSmem.offset0,0x4
	.type		vprintf,@function
